	.target	sm_90a

	.elftype	@"ET_EXEC"


//--------------------- .note.nv.tkinfo           --------------------------
	.section	.note.nv.tkinfo,"",@"SHT_NOTE"
	.sectionflags	@"SHF_NOTE_NV_TKINFO"
	.tkinfo
        /*0018*/ 	.word	0x00000002
        /*0030*/ 	.string	""
        /*0030*/ 	.string	"ptxas"
        /*0030*/ 	.string	"Cuda compilation tools, release 13.0, V13.0.88"
        /*0030*/ 	.string	"Build cuda_13.0.r13.0/compiler.36424714_0"
        /*0030*/ 	.string	"-v  -suppress-debug-info  -lineinfo  -arch sm_90a "



//--------------------- .note.nv.cuinfo           --------------------------
	.section	.note.nv.cuinfo,"",@"SHT_NOTE"
	.sectionflags	@"SHF_NOTE_NV_CUINFO"
        /*0018*/ 	.short	0x0002
        /*001a*/ 	.short	0x005a
        /*001c*/ 	.short	0x0082
	.zero		2


//--------------------- .nv.info                  --------------------------
	.section	.nv.info,"",@"SHT_CUDA_INFO"
	.align	4


	//----- nvinfo : EIATTR_REGCOUNT
	.align		4
        /*0000*/ 	.byte	0x04, 0x2f
        /*0002*/ 	.short	(.L_1 - .L_0)
	.align		4
.L_0:
        /*0004*/ 	.word	index@(matmul_kernel)
        /*0008*/ 	.word	0x00000020


	//----- nvinfo : EIATTR_FRAME_SIZE
	.align		4
.L_1:
        /*000c*/ 	.byte	0x04, 0x11
        /*000e*/ 	.short	(.L_3 - .L_2)
	.align		4
.L_2:
        /*0010*/ 	.word	index@(matmul_kernel)
        /*0014*/ 	.word	0x00006968


	//----- nvinfo : EIATTR_MIN_STACK_SIZE
	.align		4
.L_3:
        /*0018*/ 	.byte	0x04, 0x12
        /*001a*/ 	.short	(.L_5 - .L_4)
	.align		4
.L_4:
        /*001c*/ 	.word	index@(matmul_kernel)
        /*0020*/ 	.word	0x00006968
.L_5:


//--------------------- .nv.compat                --------------------------
	.section	.nv.compat,"",@"SHT_CUDA_COMPAT_INFO"
	.align	4
        /*0000*/ 	.byte	0x02, 0x09, 0x01, 0x00, 0x02, 0x02, 0x02, 0x00, 0x02, 0x05, 0x05, 0x00, 0x03, 0x07, 0x01, 0x01
        /*0010*/ 	.byte	0x02, 0x03, 0x00, 0x00, 0x02, 0x06, 0x01, 0x00, 0x04, 0x0b, 0x08, 0x00, 0x00, 0x00, 0x00, 0x00
        /*0020*/ 	.byte	0x00, 0x00, 0x00, 0x00


//--------------------- .nv.info.matmul_kernel    --------------------------
	.section	.nv.info.matmul_kernel,"",@"SHT_CUDA_INFO"
	.sectionflags	@""
	.align	4


	//----- nvinfo : EIATTR_CUDA_API_VERSION
	.align		4
        /*0000*/ 	.byte	0x04, 0x37
        /*0002*/ 	.short	(.L_7 - .L_6)
.L_6:
        /*0004*/ 	.word	0x00000082


	//----- nvinfo : EIATTR_KPARAM_INFO
	.align		4
.L_7:
        /*0008*/ 	.byte	0x04, 0x17
        /*000a*/ 	.short	(.L_9 - .L_8)
.L_8:
        /*000c*/ 	.word	0x00000000
        /*0010*/ 	.short	0x000d
        /*0012*/ 	.short	0x0048
        /*0014*/ 	.byte	0x00, 0xf4, 0x21, 0x00


	//----- nvinfo : EIATTR_KPARAM_INFO
	.align		4
.L_9:
        /*0018*/ 	.byte	0x04, 0x17
        /*001a*/ 	.short	(.L_11 - .L_10)
.L_10:
        /*001c*/ 	.word	0x00000000
        /*0020*/ 	.short	0x000c
        /*0022*/ 	.short	0x0040
        /*0024*/ 	.byte	0x00, 0xf4, 0x21, 0x00


	//----- nvinfo : EIATTR_KPARAM_INFO
	.align		4
.L_11:
        /*0028*/ 	.byte	0x04, 0x17
        /*002a*/ 	.short	(.L_13 - .L_12)
.L_12:
        /*002c*/ 	.word	0x00000000
        /*0030*/ 	.short	0x000b
        /*0032*/ 	.short	0x0038
        /*0034*/ 	.byte	0x00, 0xf0, 0x11, 0x00


	//----- nvinfo : EIATTR_KPARAM_INFO
	.align		4
.L_13:
        /*0038*/ 	.byte	0x04, 0x17
        /*003a*/ 	.short	(.L_15 - .L_14)
.L_14:
        /*003c*/ 	.word	0x00000000
        /*0040*/ 	.short	0x000a
        /*0042*/ 	.short	0x0034
        /*0044*/ 	.byte	0x00, 0xf0, 0x11, 0x00


	//----- nvinfo : EIATTR_KPARAM_INFO
	.align		4
.L_15:
        /*0048*/ 	.byte	0x04, 0x17
        /*004a*/ 	.short	(.L_17 - .L_16)
.L_16:
        /*004c*/ 	.word	0x00000000
        /*0050*/ 	.short	0x0009
        /*0052*/ 	.short	0x0030
        /*0054*/ 	.byte	0x00, 0xf0, 0x11, 0x00


	//----- nvinfo : EIATTR_KPARAM_INFO
	.align		4
.L_17:
        /*0058*/ 	.byte	0x04, 0x17
        /*005a*/ 	.short	(.L_19 - .L_18)
.L_18:
        /*005c*/ 	.word	0x00000000
        /*0060*/ 	.short	0x0008
        /*0062*/ 	.short	0x002c
        /*0064*/ 	.byte	0x00, 0xf0, 0x11, 0x00


	//----- nvinfo : EIATTR_KPARAM_INFO
	.align		4
.L_19:
        /*0068*/ 	.byte	0x04, 0x17
        /*006a*/ 	.short	(.L_21 - .L_20)
.L_20:
        /*006c*/ 	.word	0x00000000
        /*0070*/ 	.short	0x0007
        /*0072*/ 	.short	0x0028
        /*0074*/ 	.byte	0x00, 0xf0, 0x11, 0x00


	//----- nvinfo : EIATTR_KPARAM_INFO
	.align		4
.L_21:
        /*0078*/ 	.byte	0x04, 0x17
        /*007a*/ 	.short	(.L_23 - .L_22)
.L_22:
        /*007c*/ 	.word	0x00000000
        /*0080*/ 	.short	0x0006
        /*0082*/ 	.short	0x0024
        /*0084*/ 	.byte	0x00, 0xf0, 0x11, 0x00


	//----- nvinfo : EIATTR_KPARAM_INFO
	.align		4
.L_23:
        /*0088*/ 	.byte	0x04, 0x17
        /*008a*/ 	.short	(.L_25 - .L_24)
.L_24:
        /*008c*/ 	.word	0x00000000
        /*0090*/ 	.short	0x0005
        /*0092*/ 	.short	0x0020
        /*0094*/ 	.byte	0x00, 0xf0, 0x11, 0x00


	//----- nvinfo : EIATTR_KPARAM_INFO
	.align		4
.L_25:
        /*0098*/ 	.byte	0x04, 0x17
        /*009a*/ 	.short	(.L_27 - .L_26)
.L_26:
        /*009c*/ 	.word	0x00000000
        /*00a0*/ 	.short	0x0004
        /*00a2*/ 	.short	0x001c
        /*00a4*/ 	.byte	0x00, 0xf0, 0x11, 0x00


	//----- nvinfo : EIATTR_KPARAM_INFO
	.align		4
.L_27:
        /*00a8*/ 	.byte	0x04, 0x17
        /*00aa*/ 	.short	(.L_29 - .L_28)
.L_28:
        /*00ac*/ 	.word	0x00000000
        /*00b0*/ 	.short	0x0003
        /*00b2*/ 	.short	0x0018
        /*00b4*/ 	.byte	0x00, 0xf0, 0x11, 0x00


	//----- nvinfo : EIATTR_KPARAM_INFO
	.align		4
.L_29:
        /*00b8*/ 	.byte	0x04, 0x17
        /*00ba*/ 	.short	(.L_31 - .L_30)
.L_30:
        /*00bc*/ 	.word	0x00000000
        /*00c0*/ 	.short	0x0002
        /*00c2*/ 	.short	0x0010
        /*00c4*/ 	.byte	0x00, 0xf4, 0x21, 0x00


	//----- nvinfo : EIATTR_KPARAM_INFO
	.align		4
.L_31:
        /*00c8*/ 	.byte	0x04, 0x17
        /*00ca*/ 	.short	(.L_33 - .L_32)
.L_32:
        /*00cc*/ 	.word	0x00000000
        /*00d0*/ 	.short	0x0001
        /*00d2*/ 	.short	0x0008
        /*00d4*/ 	.byte	0x00, 0xf4, 0x21, 0x00


	//----- nvinfo : EIATTR_KPARAM_INFO
	.align		4
.L_33:
        /*00d8*/ 	.byte	0x04, 0x17
        /*00da*/ 	.short	(.L_35 - .L_34)
.L_34:
        /*00dc*/ 	.word	0x00000000
        /*00e0*/ 	.short	0x0000
        /*00e2*/ 	.short	0x0000
        /*00e4*/ 	.byte	0x00, 0xf4, 0x21, 0x00


	//----- nvinfo : EIATTR_SPARSE_MMA_MASK
	.align		4
.L_35:
        /*00e8*/ 	.byte	0x03, 0x50
        /*00ea*/ 	.short	0x0000


	//----- nvinfo : EIATTR_MAXREG_COUNT
	.align		4
        /*00ec*/ 	.byte	0x03, 0x1b
        /*00ee*/ 	.short	0x00ff


	//----- nvinfo : EIATTR_NUM_BARRIERS
	.align		4
        /*00f0*/ 	.byte	0x02, 0x4c
        /*00f2*/ 	.byte	0x01
	.zero		1


	//----- nvinfo : EIATTR_ANNOTATIONS
	.align		4
        /*00f4*/ 	.byte	0x04, 0x55
        /*00f6*/ 	.short	(.L_37 - .L_36)


	//   ....[0]....
.L_36:
        /*00f8*/ 	.word	0x00000001
        /*00fc*/ 	.byte	0x10, 0x05, 0x00, 0x00, 0x01, 0x00, 0x00, 0x00, 0x60, 0x05, 0x00, 0x00, 0x01, 0x00, 0x00, 0x00
        /* <DEDUP_REMOVED lines=2814> */
        /*b0ec*/ 	.byte	0xf0, 0x67, 0x02, 0x00, 0x01, 0x00, 0x00, 0x00, 0x00, 0x68, 0x02, 0x00


	//----- nvinfo : EIATTR_MERCURY_ISA_VERSION
	.align		4
.L_37:
        /*b0f8*/ 	.byte	0x03, 0x5f
        /*b0fa*/ 	.short	0x0101


	//----- nvinfo : EIATTR_EXIT_INSTR_OFFSETS
	.align		4
        /*b0fc*/ 	.byte	0x04, 0x1c
        /*b0fe*/ 	.short	(.L_39 - .L_38)


	//   ....[0]....
.L_38:
        /*b100*/ 	.word	0x000d4110


	//   ....[1]....
        /*b104*/ 	.word	0x000d4140


	//----- nvinfo : EIATTR_REQNTID
	.align		4
.L_39:
        /*b108*/ 	.byte	0x04, 0x10
        /*b10a*/ 	.short	(.L_41 - .L_40)
.L_40:
        /*b10c*/ 	.word	0x00000040
        /*b110*/ 	.word	0x00000001
        /*b114*/ 	.word	0x00000001


	//----- nvinfo : EIATTR_CBANK_PARAM_SIZE
	.align		4
.L_41:
        /*b118*/ 	.byte	0x03, 0x19
        /*b11a*/ 	.short	0x0050


	//----- nvinfo : EIATTR_PARAM_CBANK
	.align		4
        /*b11c*/ 	.byte	0x04, 0x0a
        /*b11e*/ 	.short	(.L_43 - .L_42)
	.align		4
.L_42:
        /*b120*/ 	.word	index@(.nv.constant0.matmul_kernel)
        /*b124*/ 	.short	0x0210
        /*b126*/ 	.short	0x0050


	//----- nvinfo : EIATTR_SW_WAR
	.align		4
.L_43:
        /*b128*/ 	.byte	0x04, 0x36
        /*b12a*/ 	.short	(.L_45 - .L_44)
.L_44:
        /*b12c*/ 	.word	0x00000008
.L_45:


//--------------------- .nv.callgraph             --------------------------
	.section	.nv.callgraph,"",@"SHT_CUDA_CALLGRAPH"
	.align	4
	.sectionentsize	8
	.align		4
        /*0000*/ 	.word	0x00000000
	.align		4
        /*0004*/ 	.word	0xffffffff
	.align		4
        /*0008*/ 	.word	0x00000000
	.align		4
        /*000c*/ 	.word	0xfffffffe
	.align		4
        /*0010*/ 	.word	0x00000000
	.align		4
        /*0014*/ 	.word	0xfffffffd
	.align		4
        /*0018*/ 	.word	0x00000000
	.align		4
        /*001c*/ 	.word	0xfffffffc


//--------------------- .text.matmul_kernel       --------------------------
	.section	.text.matmul_kernel,"ax",@progbits
	.align	128
        .global         matmul_kernel
        .type           matmul_kernel,@function
        .size           matmul_kernel,(.L_x_4 - matmul_kernel)
        .other          matmul_kernel,@"STO_CUDA_ENTRY STV_DEFAULT"
matmul_kernel:
.text.matmul_kernel:
[----:B------:R-:W0:Y:S08]  /*0000*/  LDC R1, c[0x0][0x28] ;  /* 0x00000a00ff017b82 */ /* 0x000e300000000800 */
[----:B------:R-:W1:Y:S01]  /*0010*/  LDC.64 R4, c[0x0][0x228] ;  /* 0x00008a00ff047b82 */ /* 0x000e620000000a00 */
[----:B0-----:R-:W-:Y:S01]  /*0020*/  VIADD R1, R1, 0xffff9698 ;  /* 0xffff969801017836 */ /* 0x001fe20000000000 */
[----:B------:R-:W0:Y:S01]  /*0030*/  S2R R14, SR_TID.X ;  /* 0x00000000000e7919 */ /* 0x000e220000002100 */
[----:B------:R-:W-:Y:S01]  /*0040*/  UMOV UR4, 0x400 ;  /* 0x0000040000047882 */ /* 0x000fe20000000000 */
[----:B------:R-:W-:-:S04]  /*0050*/  ULDC.64 UR24, c[0x0][0x208] ;  /* 0x0000820000187ab9 */ /* 0x000fc80000000a00 */
[----:B------:R-:W2:Y:S01]  /*0060*/  S2UR UR5, SR_CgaCtaId ;  /* 0x00000000000579c3 */ /* 0x000ea20000008800 */
[----:B-1----:R-:W-:-:S05]  /*0070*/  VIADD R0, R5, 0x7f ;  /* 0x0000007f05007836 */ /* 0x002fca0000000000 */
[----:B------:R-:W-:Y:S01]  /*0080*/  SHF.R.S32.HI R3, RZ, 0x1f, R0 ;  /* 0x0000001fff037819 */ /* 0x000fe20000011400 */
[----:B--2---:R-:W-:-:S03]  /*0090*/  ULEA UR4, UR5, UR4, 0x18 ;  /* 0x0000000405047291 */ /* 0x004fc6000f8ec03f */
[----:B------:R-:W-:Y:S02]  /*00a0*/  LEA.HI R3, R3, R0, RZ, 0x7 ;  /* 0x0000000003037211 */ /* 0x000fe400078f38ff */
[----:B0-----:R-:W-:Y:S02]  /*00b0*/  LOP3.LUT R17, R14, 0x3f, RZ, 0xc0, !PT ;  /* 0x0000003f0e117812 */ /* 0x001fe400078ec0ff */
[----:B------:R-:W-:Y:S02]  /*00c0*/  SHF.R.S32.HI R0, RZ, 0x7, R3 ;  /* 0x00000007ff007819 */ /* 0x000fe40000011403 */
[----:B------:R-:W0:Y:S03]  /*00d0*/  S2R R3, SR_CTAID.X ;  /* 0x0000000000037919 */ /* 0x000e260000002500 */
[----:B------:R-:W-:-:S05]  /*00e0*/  IMAD.SHL.U32 R0, R0, 0x8, RZ ;  /* 0x0000000800007824 */ /* 0x000fca00078e00ff */
[-C--:B------:R-:W-:Y:S02]  /*00f0*/  IABS R9, R0.reuse ;  /* 0x0000000000097213 */ /* 0x080fe40000000000 */
[----:B------:R-:W-:Y:S02]  /*0100*/  IABS R12, R0 ;  /* 0x00000000000c7213 */ /* 0x000fe40000000000 */
[----:B------:R-:W1:Y:S08]  /*0110*/  I2F.RP R2, R9 ;  /* 0x0000000900027306 */ /* 0x000e700000209400 */
[----:B-1----:R-:W1:Y:S01]  /*0120*/  MUFU.RCP R2, R2 ;  /* 0x0000000200027308 */ /* 0x002e620000001000 */
[----:B0-----:R-:W-:Y:S01]  /*0130*/  IABS R10, R3 ;  /* 0x00000003000a7213 */ /* 0x001fe20000000000 */
[----:B-1----:R-:W-:-:S02]  /*0140*/  VIADD R6, R2, 0xffffffe ;  /* 0x0ffffffe02067836 */ /* 0x002fc40000000000 */
[----:B------:R-:W-:-:S04]  /*0150*/  IMAD.MOV R2, RZ, RZ, -R12 ;  /* 0x000000ffff027224 */ /* 0x000fc800078e0a0c */
[----:B------:R0:W1:Y:S02]  /*0160*/  F2I.FTZ.U32.TRUNC.NTZ R7, R6 ;  /* 0x0000000600077305 */ /* 0x000064000021f000 */
[----:B0-----:R-:W-:Y:S02]  /*0170*/  IMAD.MOV.U32 R6, RZ, RZ, RZ ;  /* 0x000000ffff067224 */ /* 0x001fe400078e00ff */
[----:B-1----:R-:W-:-:S04]  /*0180*/  IMAD.MOV R8, RZ, RZ, -R7 ;  /* 0x000000ffff087224 */ /* 0x002fc800078e0a07 */
[----:B------:R-:W-:Y:S02]  /*0190*/  IMAD R11, R8, R9, RZ ;  /* 0x00000009080b7224 */ /* 0x000fe400078e02ff */
[----:B------:R-:W-:Y:S02]  /*01a0*/  IMAD.MOV.U32 R8, RZ, RZ, R10 ;  /* 0x000000ffff087224 */ /* 0x000fe400078e000a */
[----:B------:R-:W-:-:S06]  /*01b0*/  IMAD.HI.U32 R7, R7, R11, R6 ;  /* 0x0000000b07077227 */ /* 0x000fcc00078e0006 */
[----:B------:R-:W-:-:S04]  /*01c0*/  IMAD.HI.U32 R7, R7, R8, RZ ;  /* 0x0000000807077227 */ /* 0x000fc800078e00ff */
[----:B------:R-:W-:-:S05]  /*01d0*/  IMAD R2, R7, R2, R8 ;  /* 0x0000000207027224 */ /* 0x000fca00078e0208 */
[----:B------:R-:W-:-:S13]  /*01e0*/  ISETP.GT.U32.AND P1, PT, R9, R2, PT ;  /* 0x000000020900720c */ /* 0x000fda0003f24070 */
[----:B------:R-:W-:Y:S02]  /*01f0*/  @!P1 IMAD.IADD R2, R2, 0x1, -R9 ;  /* 0x0000000102029824 */ /* 0x000fe400078e0a09 */
[----:B------:R-:W-:Y:S01]  /*0200*/  @!P1 VIADD R7, R7, 0x1 ;  /* 0x0000000107079836 */ /* 0x000fe20000000000 */
[----:B------:R-:W-:Y:S02]  /*0210*/  ISETP.NE.AND P1, PT, R0, RZ, PT ;  /* 0x000000ff0000720c */ /* 0x000fe40003f25270 */
[----:B------:R-:W-:Y:S02]  /*0220*/  ISETP.GE.U32.AND P0, PT, R2, R9, PT ;  /* 0x000000090200720c */ /* 0x000fe40003f06070 */
[----:B------:R-:W-:-:S04]  /*0230*/  LOP3.LUT R2, R3, R0, RZ, 0x3c, !PT ;  /* 0x0000000003027212 */ /* 0x000fc800078e3cff */
[----:B------:R-:W-:Y:S01]  /*0240*/  ISETP.GE.AND P2, PT, R2, RZ, PT ;  /* 0x000000ff0200720c */ /* 0x000fe20003f46270 */
[----:B------:R-:W-:-:S06]  /*0250*/  VIADD R2, R4, 0x1ff ;  /* 0x000001ff04027836 */ /* 0x000fcc0000000000 */
[----:B------:R-:W-:-:S04]  /*0260*/  @P0 VIADD R7, R7, 0x1 ;  /* 0x0000000107070836 */ /* 0x000fc80000000000 */
[----:B------:R-:W-:Y:S01]  /*0270*/  IMAD.MOV.U32 R6, RZ, RZ, R7 ;  /* 0x000000ffff067224 */ /* 0x000fe200078e0007 */
[----:B------:R-:W-:-:S03]  /*0280*/  SHF.R.S32.HI R7, RZ, 0x1f, R2 ;  /* 0x0000001fff077819 */ /* 0x000fc60000011402 */
[----:B------:R-:W-:Y:S01]  /*0290*/  @!P2 IMAD.MOV R6, RZ, RZ, -R6 ;  /* 0x000000ffff06a224 */ /* 0x000fe200078e0a06 */
[----:B------:R-:W-:Y:S02]  /*02a0*/  @!P1 LOP3.LUT R6, RZ, R0, RZ, 0x33, !PT ;  /* 0x00000000ff069212 */ /* 0x000fe400078e33ff */
[----:B------:R-:W-:-:S03]  /*02b0*/  LEA.HI R7, R7, R2, RZ, 0x9 ;  /* 0x0000000207077211 */ /* 0x000fc600078f48ff */
[----:B------:R-:W-:Y:S02]  /*02c0*/  IMAD.SHL.U32 R2, R6, 0x8, RZ ;  /* 0x0000000806027824 */ /* 0x000fe400078e00ff */
[----:B------:R-:W-:-:S03]  /*02d0*/  IMAD.MOV R6, RZ, RZ, -R6 ;  /* 0x000000ffff067224 */ /* 0x000fc600078e0a06 */
[----:B------:R-:W-:Y:S01]  /*02e0*/  LEA.HI.SX32 R7, R7, -R2, 0x17 ;  /* 0x8000000207077211 */ /* 0x000fe200078fbaff */
[----:B------:R-:W-:Y:S02]  /*02f0*/  IMAD R15, R0, R6, R3 ;  /* 0x00000006000f7224 */ /* 0x000fe400078e0203 */
[----:B------:R-:W-:Y:S01]  /*0300*/  IMAD.MOV.U32 R6, RZ, RZ, RZ ;  /* 0x000000ffff067224 */ /* 0x000fe200078e00ff */
[----:B------:R-:W-:Y:S02]  /*0310*/  VIMNMX R8, R7, 0x8, PT ;  /* 0x0000000807087848 */ /* 0x000fe40003fe0100 */
[----:B------:R-:W-:Y:S02]  /*0320*/  IABS R13, R15 ;  /* 0x0000000f000d7213 */ /* 0x000fe40000000000 */
[----:B------:R-:W-:-:S04]  /*0330*/  IABS R11, R8 ;  /* 0x00000008000b7213 */ /* 0x000fc80000000000 */
[----:B------:R-:W0:Y:S08]  /*0340*/  I2F.RP R9, R11 ;  /* 0x0000000b00097306 */ /* 0x000e300000209400 */
[----:B0-----:R-:W0:Y:S02]  /*0350*/  MUFU.RCP R9, R9 ;  /* 0x0000000900097308 */ /* 0x001e240000001000 */
[----:B0-----:R-:W-:-:S06]  /*0360*/  VIADD R7, R9, 0xffffffe ;  /* 0x0ffffffe09077836 */ /* 0x001fcc0000000000 */
[----:B------:R-:W0:Y:S02]  /*0370*/  F2I.FTZ.U32.TRUNC.NTZ R7, R7 ;  /* 0x0000000700077305 */ /* 0x000e24000021f000 */
[----:B0-----:R-:W-:-:S04]  /*0380*/  IMAD.MOV R10, RZ, RZ, -R7 ;  /* 0x000000ffff0a7224 */ /* 0x001fc800078e0a07 */
[----:B------:R-:W-:-:S04]  /*0390*/  IMAD.MOV.U32 R0, RZ, RZ, R10 ;  /* 0x000000ffff007224 */ /* 0x000fc800078e000a */
[----:B------:R-:W-:Y:S01]  /*03a0*/  IMAD R3, R0, R11, RZ ;  /* 0x0000000b00037224 */ /* 0x000fe200078e02ff */
[----:B------:R-:W-:-:S03]  /*03b0*/  IABS R0, R8 ;  /* 0x0000000800007213 */ /* 0x000fc60000000000 */
[----:B------:R-:W-:Y:S02]  /*03c0*/  IMAD.HI.U32 R6, R7, R3, R6 ;  /* 0x0000000307067227 */ /* 0x000fe400078e0006 */
[----:B------:R-:W0:Y:S02]  /*03d0*/  LDC R7, c[0x0][0x230] ;  /* 0x00008c00ff077b82 */ /* 0x000e240000000800 */
[----:B------:R-:W-:Y:S02]  /*03e0*/  IMAD.MOV R0, RZ, RZ, -R0 ;  /* 0x000000ffff007224 */ /* 0x000fe400078e0a00 */
[----:B------:R-:W-:-:S04]  /*03f0*/  IMAD.HI.U32 R6, R6, R13, RZ ;  /* 0x0000000d06067227 */ /* 0x000fc800078e00ff */
[----:B------:R-:W-:-:S05]  /*0400*/  IMAD R0, R6, R0, R13 ;  /* 0x0000000006007224 */ /* 0x000fca00078e020d */
[----:B------:R-:W-:Y:S01]  /*0410*/  ISETP.GT.U32.AND P1, PT, R11, R0, PT ;  /* 0x000000000b00720c */ /* 0x000fe20003f24070 */
[----:B0-----:R-:W-:-:S12]  /*0420*/  VIADD R18, R7, 0x3f ;  /* 0x0000003f07127836 */ /* 0x001fd80000000000 */
[----:B------:R-:W-:Y:S02]  /*0430*/  @!P1 IMAD.IADD R0, R0, 0x1, -R11 ;  /* 0x0000000100009824 */ /* 0x000fe400078e0a0b */
[----:B------:R-:W-:Y:S01]  /*0440*/  @!P1 VIADD R6, R6, 0x1 ;  /* 0x0000000106069836 */ /* 0x000fe20000000000 */
[----:B------:R-:W-:Y:S02]  /*0450*/  ISETP.NE.AND P1, PT, R8, RZ, PT ;  /* 0x000000ff0800720c */ /* 0x000fe40003f25270 */
[----:B------:R-:W-:Y:S02]  /*0460*/  ISETP.GE.U32.AND P0, PT, R0, R11, PT ;  /* 0x0000000b0000720c */ /* 0x000fe40003f06070 */
[----:B------:R-:W-:-:S04]  /*0470*/  LOP3.LUT R0, R15, R8, RZ, 0x3c, !PT ;  /* 0x000000080f007212 */ /* 0x000fc800078e3cff */
[----:B------:R-:W-:-:S07]  /*0480*/  ISETP.GE.AND P2, PT, R0, RZ, PT ;  /* 0x000000ff0000720c */ /* 0x000fce0003f46270 */
[----:B------:R-:W-:Y:S01]  /*0490*/  @P0 VIADD R6, R6, 0x1 ;  /* 0x0000000106060836 */ /* 0x000fe20000000000 */
[----:B------:R-:W-:-:S05]  /*04a0*/  ISETP.GT.AND P0, PT, R18, 0x3f, PT ;  /* 0x0000003f1200780c */ /* 0x000fca0003f04270 */
[----:B------:R-:W-:Y:S01]  /*04b0*/  @!P2 IMAD.MOV R6, RZ, RZ, -R6 ;  /* 0x000000ffff06a224 */ /* 0x000fe200078e0a06 */
[----:B------:R-:W-:-:S05]  /*04c0*/  @!P1 LOP3.LUT R6, RZ, R8, RZ, 0x33, !PT ;  /* 0x00000008ff069212 */ /* 0x000fca00078e33ff */
[----:B------:R-:W-:Y:S02]  /*04d0*/  IMAD.MOV R3, RZ, RZ, -R6 ;  /* 0x000000ffff037224 */ /* 0x000fe400078e0a06 */
[----:B------:R-:W-:Y:S02]  /*04e0*/  IMAD.SHL.U32 R16, R6, 0x80, RZ ;  /* 0x0000008006107824 */ /* 0x000fe400078e00ff */
[----:B------:R-:W-:Y:S02]  /*04f0*/  IMAD R3, R8, R3, R15 ;  /* 0x0000000308037224 */ /* 0x000fe400078e020f */
[----:B------:R-:W-:Y:S01]  /*0500*/  VIADD R6, R16, 0x2 ;  /* 0x0000000210067836 */ /* 0x000fe20000000000 */
[----:B------:R-:W-:Y:S01]  /*0510*/  STL [R1+0x2034], R16 ;  /* 0x0020341001007387 */ /* 0x000fe20000100800 */
[----:B------:R-:W-:Y:S02]  /*0520*/  IMAD.IADD R0, R2, 0x1, R3 ;  /* 0x0000000102007824 */ /* 0x000fe400078e0203 */
[----:B------:R-:W-:-:S02]  /*0530*/  VIADD R2, R16, 0x1 ;  /* 0x0000000110027836 */ /* 0x000fc40000000000 */
[C---:B------:R-:W-:Y:S02]  /*0540*/  VIADD R3, R16.reuse, 0x3 ;  /* 0x0000000310037836 */ /* 0x040fe40000000000 */
[C---:B------:R-:W-:Y:S01]  /*0550*/  VIADD R24, R16.reuse, 0x77 ;  /* 0x0000007710187836 */ /* 0x040fe20000000000 */
[----:B------:R0:W-:Y:S01]  /*0560*/  STL [R1+0x250], R2 ;  /* 0x0002500201007387 */ /* 0x0001e20000100800 */
[C---:B------:R-:W-:Y:S02]  /*0570*/  VIADD R23, R16.reuse, 0x78 ;  /* 0x0000007810177836 */ /* 0x040fe40000000000 */
[C---:B------:R-:W-:Y:S01]  /*0580*/  VIADD R22, R16.reuse, 0x79 ;  /* 0x0000007910167836 */ /* 0x040fe20000000000 */
[----:B------:R1:W-:Y:S01]  /*0590*/  STL [R1+0x24c], R6 ;  /* 0x00024c0601007387 */ /* 0x0003e20000100800 */
[C---:B------:R-:W-:Y:S02]  /*05a0*/  VIADD R21, R16.reuse, 0x7a ;  /* 0x0000007a10157836 */ /* 0x040fe40000000000 */
[C---:B------:R-:W-:Y:S01]  /*05b0*/  VIADD R20, R16.reuse, 0x7b ;  /* 0x0000007b10147836 */ /* 0x040fe20000000000 */
[----:B------:R2:W-:Y:S01]  /*05c0*/  STL [R1+0x248], R3 ;  /* 0x0002480301007387 */ /* 0x0005e20000100800 */
[----:B------:R-:W-:-:S02]  /*05d0*/  VIADD R19, R16, 0x7c ;  /* 0x0000007c10137836 */ /* 0x000fc40000000000 */
[C---:B0-----:R-:W-:Y:S02]  /*05e0*/  VIADD R2, R16.reuse, 0x4 ;  /* 0x0000000410027836 */ /* 0x041fe40000000000 */
[----:B-1----:R-:W-:-:S03]  /*05f0*/  VIADD R6, R16, 0x5 ;  /* 0x0000000510067836 */ /* 0x002fc60000000000 */
[----:B------:R0:W-:Y:S01]  /*0600*/  STL [R1+0x244], R2 ;  /* 0x0002440201007387 */ /* 0x0001e20000100800 */
[----:B--2---:R-:W-:-:S03]  /*0610*/  VIADD R3, R16, 0x6 ;  /* 0x0000000610037836 */ /* 0x004fc60000000000 */
[----:B------:R1:W-:Y:S04]  /*0620*/  STL [R1+0x240], R6 ;  /* 0x0002400601007387 */ /* 0x0003e80000100800 */
[----:B------:R2:W-:Y:S01]  /*0630*/  STL [R1+0x23c], R3 ;  /* 0x00023c0301007387 */ /* 0x0005e20000100800 */
        /* <DEDUP_REMOVED lines=220> */
[----:B------:R-:W-:Y:S04]  /*1400*/  STL [R1+0x2c], R6 ;  /* 0x00002c0601007387 */ /* 0x000fe80000100800 */
[----:B------:R1:W-:Y:S01]  /*1410*/  STL [R1+0x4], R3 ;  /* 0x0000040301007387 */ /* 0x0003e20000100800 */
[----:B0-----:R-:W-:-:S05]  /*1420*/  VIADD R2, R16, 0x76 ;  /* 0x0000007610027836 */ /* 0x001fca0000000000 */
[----:B------:R0:W-:Y:S01]  /*1430*/  STL [R1], R2 ;  /* 0x0000000201007387 */ /* 0x0001e20000100800 */
[----:B-1----:R-:W-:Y:S02]  /*1440*/  VIADD R3, R16, 0x7e ;  /* 0x0000007e10037836 */ /* 0x002fe40000000000 */
[----:B0-----:R-:W-:Y:S02]  /*1450*/  IMAD R2, R0, 0x200, R17 ;  /* 0x0000020000027824 */ /* 0x001fe400078e0211 */
[----:B------:R-:W-:Y:S02]  /*1460*/  VIADD R17, R16, 0x7d ;  /* 0x0000007d10117836 */ /* 0x000fe40000000000 */
[C---:B------:R-:W-:Y:S01]  /*1470*/  VIADD R13, R2.reuse, 0x40 ;  /* 0x00000040020d7836 */ /* 0x040fe20000000000 */
[----:B------:R-:W-:Y:S01]  /*1480*/  STL [R1+0x2044], R2 ;  /* 0x0020440201007387 */ /* 0x000fe20000100800 */
[C---:B------:R-:W-:Y:S02]  /*1490*/  VIADD R6, R2.reuse, 0xc0 ;  /* 0x000000c002067836 */ /* 0x040fe40000000000 */
[C---:B------:R-:W-:Y:S01]  /*14a0*/  VIADD R12, R2.reuse, 0x80 ;  /* 0x00000080020c7836 */ /* 0x040fe20000000000 */
[----:B------:R-:W-:Y:S01]  /*14b0*/  STL [R1+0x20a0], R13 ;  /* 0x0020a00d01007387 */ /* 0x000fe20000100800 */
[----:B------:R-:W-:-:S02]  /*14c0*/  VIADD R7, R2, 0x140 ;  /* 0x0000014002077836 */ /* 0x000fc40000000000 */
[----:B------:R-:W-:Y:S01]  /*14d0*/  VIADD R26, R2, 0x100 ;  /* 0x00000100021a7836 */ /* 0x000fe20000000000 */
[----:B------:R0:W-:Y:S01]  /*14e0*/  STL [R1+0x2098], R6 ;  /* 0x0020980601007387 */ /* 0x0001e20000100800 */
[----:B------:R-:W-:-:S03]  /*14f0*/  VIADD R0, R16, 0x7f ;  /* 0x0000007f10007836 */ /* 0x000fc60000000000 */
[----:B------:R1:W-:Y:S04]  /*1500*/  STL [R1+0x209c], R12 ;  /* 0x00209c0c01007387 */ /* 0x0003e80000100800 */
[----:B------:R1:W-:Y:S01]  /*1510*/  STL [R1+0x2090], R7 ;  /* 0x0020900701007387 */ /* 0x0003e20000100800 */
[C---:B0-----:R-:W-:Y:S02]  /*1520*/  VIADD R6, R2.reuse, 0x180 ;  /* 0x0000018002067836 */ /* 0x041fe40000000000 */
[----:B------:R-:W-:Y:S01]  /*1530*/  VIADD R2, R2, 0x1c0 ;  /* 0x000001c002027836 */ /* 0x000fe20000000000 */
[----:B------:R1:W-:Y:S04]  /*1540*/  STL [R1+0x2094], R26 ;  /* 0x0020941a01007387 */ /* 0x0003e80000100800 */
[----:B------:R1:W-:Y:S04]  /*1550*/  STL [R1+0x208c], R6 ;  /* 0x00208c0601007387 */ /* 0x0003e80000100800 */
[----:B------:R1:W-:Y:S01]  /*1560*/  STL [R1+0x2088], R2 ;  /* 0x0020880201007387 */ /* 0x0003e20000100800 */
[----:B------:R-:W-:Y:S05]  /*1570*/  @P0 BRA `(.L_x_0) ;  /* 0x00000040000c0947 */ /* 0x000fea0003800000 */
[----:B------:R-:W-:Y:S01]  /*1580*/  IMAD.SHL.U32 R0, R14, 0x8, RZ ;  /* 0x000000080e007824 */ /* 0x000fe200078e00ff */
[----:B------:R2:W-:Y:S04]  /*1590*/  STL [R1+0x30], RZ ;  /* 0x000030ff01007387 */ /* 0x0005e80000100800 */
[----:B------:R2:W-:Y:S04]  /*15a0*/  STL [R1+0x3ae0], R0 ;  /* 0x003ae00001007387 */ /* 0x0005e80000100800 */
[----:B------:R2:W-:Y:S04]  /*15b0*/  STL [R1+0x34], RZ ;  /* 0x000034ff01007387 */ /* 0x0005e80000100800 */
        /* <DEDUP_REMOVED lines=1021> */
[----:B------:R2:W-:Y:S01]  /*5590*/  STL [R1+0x1bc], RZ ;  /* 0x0001bcff01007387 */ /* 0x0005e20000100800 */
[----:B------:R-:W-:Y:S05]  /*55a0*/  BRA `(.L_x_1) ;  /* 0x000007fc00347947 */ /* 0x000fea0003800000 */
.L_x_0:
[----:B------:R0:W-:Y:S01]  /*55b0*/  STL [R1+0x3c8c], R21 ;  /* 0x003c8c1501007387 */ /* 0x0001e20000100800 */
[----:B-1----:R-:W-:Y:S02]  /*55c0*/  IABS R7, R4 ;  /* 0x0000000400077213 */ /* 0x002fe40000000000 */
[----:B------:R-:W-:Y:S01]  /*55d0*/  IABS R2, R5 ;  /* 0x0000000500027213 */ /* 0x000fe20000000000 */
[----:B------:R-:W-:Y:S01]  /*55e0*/  IMAD.MOV.U32 R10, RZ, RZ, RZ ;  /* 0x000000ffff0a7224 */ /* 0x000fe200078e00ff */
[----:B------:R-:W-:Y:S01]  /*55f0*/  IABS R15, R13 ;  /* 0x0000000d000f7213 */ /* 0x000fe20000000000 */
[----:B------:R-:W-:Y:S01]  /*5600*/  ULDC UR5, c[0x0][0x23c] ;  /* 0x00008f0000057ab9 */ /* 0x000fe20000000800 */
[----:B------:R-:W-:Y:S01]  /*5610*/  IABS R14, R12 ;  /* 0x0000000c000e7213 */ /* 0x000fe20000000000 */
[----:B------:R-:W-:Y:S01]  /*5620*/  ULDC.64 UR6, c[0x0][0x218] ;  /* 0x0000860000067ab9 */ /* 0x000fe20000000a00 */
[----:B------:R-:W-:Y:S01]  /*5630*/  ISETP.GE.AND P1, PT, R3, RZ, PT ;  /* 0x000000ff0300720c */ /* 0x000fe20003f26270 */
[----:B0-----:R-:W2:Y:S01]  /*5640*/  LDL R21, [R1+0x2044] ;  /* 0x0020440001157983 */ /* 0x001ea20000100800 */
[----:B------:R-:W-:Y:S01]  /*5650*/  ISETP.GE.AND P2, PT, R0, RZ, PT ;  /* 0x000000ff0000720c */ /* 0x000fe20003f46270 */
[----:B------:R-:W-:Y:S01]  /*5660*/  ULDC UR61, c[0x0][0x234] ;  /* 0x00008d00003d7ab9 */ /* 0x000fe20000000800 */
[----:B------:R-:W-:Y:S01]  /*5670*/  ULDC.64 UR34, c[0x0][0x210] ;  /* 0x0000840000227ab9 */ /* 0x000fe20000000a00 */
[----:B------:R0:W-:Y:S01]  /*5680*/  STL [R1+0x3c88], R22 ;  /* 0x003c881601007387 */ /* 0x0001e20000100800 */
[----:B------:R-:W-:Y:S01]  /*5690*/  ULDC UR8, c[0x0][0x238] ;  /* 0x00008e0000087ab9 */ /* 0x000fe20000000800 */
        /* <DEDUP_REMOVED lines=8> */
[----:B0-----:R-:W3:Y:S01]  /*5720*/  LDL R22, [R1+0x2098] ;  /* 0x0020980001167983 */ /* 0x001ee20000100800 */
[----:B------:R-:W-:Y:S01]  /*5730*/  ULDC UR17, c[0x0][0x238] ;  /* 0x00008e0000117ab9 */ /* 0x000fe20000000800 */
[----:B------:R-:W-:Y:S01]  /*5740*/  ULDC UR18, c[0x0][0x238] ;  /* 0x00008e0000127ab9 */ /* 0x000fe20000000800 */
[----:B------:R-:W-:Y:S01]  /*5750*/  ULDC UR19, c[0x0][0x238] ;  /* 0x00008e0000137ab9 */ /* 0x000fe20000000800 */
        /* <DEDUP_REMOVED lines=10> */
[----:B0-----:R-:W4:Y:S01]  /*5800*/  LDL R23, [R1+0x208c] ;  /* 0x00208c0001177983 */ /* 0x001f220000100800 */
        /* <DEDUP_REMOVED lines=13> */
[----:B0-----:R-:W5:Y:S01]  /*58e0*/  LDL R24, [R1+0x2088] ;  /* 0x0020880001187983 */ /* 0x001f620000100800 */
        /* <DEDUP_REMOVED lines=14> */
[----:B------:R-:W0:Y:S01]  /*59d0*/  I2F.RP R6, R7 ;  /* 0x0000000700067306 */ /* 0x000e220000209400 */
[----:B------:R-:W-:Y:S01]  /*59e0*/  ULDC UR59, c[0x0][0x238] ;  /* 0x00008e00003b7ab9 */ /* 0x000fe20000000800 */
[----:B------:R-:W-:Y:S01]  /*59f0*/  ULDC UR58, c[0x0][0x238] ;  /* 0x00008e00003a7ab9 */ /* 0x000fe20000000800 */
[----:B------:R1:W-:Y:S01]  /*5a00*/  STL [R1+0x3c4c], R5 ;  /* 0x003c4c0501007387 */ /* 0x0003e20000100800 */
[----:B------:R-:W-:Y:S01]  /*5a10*/  ULDC UR57, c[0x0][0x238] ;  /* 0x00008e0000397ab9 */ /* 0x000fe20000000800 */
[----:B------:R-:W-:-:S02]  /*5a20*/  ULDC UR56, c[0x0][0x238] ;  /* 0x00008e0000387ab9 */ /* 0x000fc40000000800 */
[----:B-1----:R-:W5:Y:S01]  /*5a30*/  LDL R5, [R1+0x2034] ;  /* 0x0020340001057983 */ /* 0x002f620000100800 */
[----:B------:R-:W1:Y:S08]  /*5a40*/  I2F.RP R8, R2 ;  /* 0x0000000200087306 */ /* 0x000e700000209400 */
[----:B0-----:R-:W0:Y:S08]  /*5a50*/  MUFU.RCP R6, R6 ;  /* 0x0000000600067308 */ /* 0x001e300000001000 */
[----:B-1----:R-:W1:Y:S01]  /*5a60*/  MUFU.RCP R8, R8 ;  /* 0x0000000800087308 */ /* 0x002e620000001000 */
[----:B0-----:R-:W-:-:S07]  /*5a70*/  VIADD R6, R6, 0xffffffe ;  /* 0x0ffffffe06067836 */ /* 0x001fce0000000000 */
[----:B------:R-:W0:Y:S01]  /*5a80*/  F2I.FTZ.U32.TRUNC.NTZ R11, R6 ;  /* 0x00000006000b7305 */ /* 0x000e22000021f000 */
[----:B-1----:R-:W-:-:S07]  /*5a90*/  VIADD R8, R8, 0xffffffe ;  /* 0x0ffffffe08087836 */ /* 0x002fce0000000000 */
[----:B------:R1:W1:Y:S01]  /*5aa0*/  F2I.FTZ.U32.TRUNC.NTZ R9, R8 ;  /* 0x0000000800097305 */ /* 0x000262000021f000 */
[----:B0-----:R-:W-:Y:S02]  /*5ab0*/  IMAD.MOV R6, RZ, RZ, -R11 ;  /* 0x000000ffff067224 */ /* 0x001fe400078e0a0b */
[----:B-1----:R-:W-:Y:S02]  /*5ac0*/  IMAD.MOV.U32 R8, RZ, RZ, RZ ;  /* 0x000000ffff087224 */ /* 0x002fe400078e00ff */
[----:B------:R-:W-:-:S04]  /*5ad0*/  IMAD R25, R6, R7, RZ ;  /* 0x0000000706197224 */ /* 0x000fc800078e02ff */
[----:B------:R-:W-:-:S04]  /*5ae0*/  IMAD.HI.U32 R25, R11, R25, R10 ;  /* 0x000000190b197227 */ /* 0x000fc800078e000a */
[----:B------:R-:W-:Y:S02]  /*5af0*/  IMAD.MOV R18, RZ, RZ, -R9 ;  /* 0x000000ffff127224 */ /* 0x000fe400078e0a09 */
[----:B------:R-:W-:-:S04]  /*5b00*/  IMAD.HI.U32 R11, R25, R15, RZ ;  /* 0x0000000f190b7227 */ /* 0x000fc800078e00ff */
[----:B------:R-:W-:-:S04]  /*5b10*/  IMAD.HI.U32 R10, R25, R14, RZ ;  /* 0x0000000e190a7227 */ /* 0x000fc800078e00ff */
[----:B------:R-:W-:Y:S02]  /*5b20*/  IMAD R18, R18, R2, RZ ;  /* 0x0000000212127224 */ /* 0x000fe400078e02ff */
[----:B------:R-:W-:Y:S02]  /*5b30*/  IMAD.MOV R11, RZ, RZ, -R11 ;  /* 0x000000ffff0b7224 */ /* 0x000fe400078e0a0b */
[----:B------:R-:W-:Y:S02]  /*5b40*/  IMAD.MOV R10, RZ, RZ, -R10 ;  /* 0x000000ffff0a7224 */ /* 0x000fe400078e0a0a */
[----:B------:R-:W-:-:S04]  /*5b50*/  IMAD.HI.U32 R18, R9, R18, R8 ;  /* 0x0000001209127227 */ /* 0x000fc800078e0008 */
[C---:B------:R-:W-:Y:S02]  /*5b60*/  IMAD R15, R7.reuse, R11, R15 ;  /* 0x0000000b070f7224 */ /* 0x040fe400078e020f */
[----:B------:R-:W-:-:S03]  /*5b70*/  IMAD R14, R7, R10, R14 ;  /* 0x0000000a070e7224 */ /* 0x000fc600078e020e */
[C---:B------:R-:W-:Y:S02]  /*5b80*/  ISETP.GT.U32.AND P5, PT, R7.reuse, R15, PT ;  /* 0x0000000f0700720c */ /* 0x040fe40003fa4070 */
[----:B------:R-:W-:-:S11]  /*5b90*/  ISETP.GT.U32.AND P6, PT, R7, R14, PT ;  /* 0x0000000e0700720c */ /* 0x000fd60003fc4070 */
[--C-:B------:R-:W-:Y:S02]  /*5ba0*/  @!P5 IMAD.IADD R15, R15, 0x1, -R7.reuse ;  /* 0x000000010f0fd824 */ /* 0x100fe400078e0a07 */
[----:B------:R-:W-:Y:S01]  /*5bb0*/  @!P6 IMAD.IADD R14, R14, 0x1, -R7 ;  /* 0x000000010e0ee824 */ /* 0x000fe200078e0a07 */
[----:B--2---:R-:W-:Y:S01]  /*5bc0*/  IABS R16, R21 ;  /* 0x0000001500107213 */ /* 0x004fe20000000000 */
[----:B------:R0:W-:Y:S04]  /*5bd0*/  STL [R1+0x3c90], R21 ;  /* 0x003c901501007387 */ /* 0x0001e80000100800 */
[----:B------:R-:W-:-:S04]  /*5be0*/  IMAD.HI.U32 R12, R25, R16, RZ ;  /* 0x00000010190c7227 */ /* 0x000fc800078e00ff */
[----:B------:R-:W-:-:S04]  /*5bf0*/  IMAD.MOV R12, RZ, RZ, -R12 ;  /* 0x000000ffff0c7224 */ /* 0x000fc800078e0a0c */
[C---:B------:R-:W-:Y:S01]  /*5c00*/  IMAD R16, R7.reuse, R12, R16 ;  /* 0x0000000c07107224 */ /* 0x040fe200078e0210 */
[----:B---3--:R-:W-:Y:S01]  /*5c10*/  IABS R13, R22 ;  /* 0x00000016000d7213 */ /* 0x008fe20000000000 */
[----:B------:R1:W-:Y:S01]  /*5c20*/  STL [R1+0x3c94], R22 ;  /* 0x003c941601007387 */ /* 0x0003e20000100800 */
[----:B------:R-:W-:Y:S02]  /*5c30*/  IABS R12, R26 ;  /* 0x0000001a000c7213 */ /* 0x000fe40000000000 */
[----:B------:R-:W-:Y:S01]  /*5c40*/  ISETP.GT.U32.AND P3, PT, R7, R16, PT ;  /* 0x000000100700720c */ /* 0x000fe20003f64070 */
[----:B------:R-:W-:-:S04]  /*5c50*/  IMAD.HI.U32 R6, R25, R13, RZ ;  /* 0x0000000d19067227 */ /* 0x000fc800078e00ff */
[----:B------:R-:W-:Y:S02]  /*5c60*/  IMAD.MOV R6, RZ, RZ, -R6 ;  /* 0x000000ffff067224 */ /* 0x000fe400078e0a06 */
[----:B------:R-:W-:Y:S01]  /*5c70*/  IMAD.HI.U32 R28, R25, R12, RZ ;  /* 0x0000000c191c7227 */ /* 0x000fe200078e00ff */
[----:B----4-:R-:W-:-:S03]  /*5c80*/  IABS R10, R23 ;  /* 0x00000017000a7213 */ /* 0x010fc60000000000 */
[----:B------:R-:W-:Y:S02]  /*5c90*/  IMAD R13, R7, R6, R13 ;  /* 0x00000006070d7224 */ /* 0x000fe400078e020d */
[----:B------:R-:W-:Y:S02]  /*5ca0*/  IMAD.MOV R28, RZ, RZ, -R28 ;  /* 0x000000ffff1c7224 */ /* 0x000fe400078e0a1c */
[----:B------:R-:W-:Y:S01]  /*5cb0*/  IMAD.HI.U32 R26, R25, R10, RZ ;  /* 0x0000000a191a7227 */ /* 0x000fe200078e00ff */
[----:B------:R-:W-:-:S03]  /*5cc0*/  ISETP.GT.U32.AND P4, PT, R7, R13, PT ;  /* 0x0000000d0700720c */ /* 0x000fc60003f84070 */
[----:B------:R-:W-:Y:S02]  /*5cd0*/  IMAD.MOV R26, RZ, RZ, -R26 ;  /* 0x000000ffff1a7224 */ /* 0x000fe400078e0a1a */
[C---:B------:R-:W-:Y:S02]  /*5ce0*/  IMAD R12, R7.reuse, R28, R12 ;  /* 0x0000001c070c7224 */ /* 0x040fe400078e020c */
[C---:B------:R-:W-:Y:S01]  /*5cf0*/  IMAD R10, R7.reuse, R26, R10 ;  /* 0x0000001a070a7224 */ /* 0x040fe200078e020a */
[----:B-----5:R-:W-:Y:S01]  /*5d00*/  IABS R9, R24 ;  /* 0x0000001800097213 */ /* 0x020fe20000000000 */
[--C-:B------:R-:W-:Y:S01]  /*5d10*/  @!P3 IMAD.IADD R16, R16, 0x1, -R7.reuse ;  /* 0x000000011010b824 */ /* 0x100fe200078e0a07 */
[----:B------:R-:W-:Y:S02]  /*5d20*/  IABS R26, R17 ;  /* 0x00000011001a7213 */ /* 0x000fe40000000000 */
[----:B------:R-:W-:Y:S01]  /*5d30*/  ISETP.GT.U32.AND P5, PT, R7, R10, PT ;  /* 0x0000000a0700720c */ /* 0x000fe20003fa4070 */
[----:B------:R-:W-:Y:S01]  /*5d40*/  @!P4 IMAD.IADD R13, R13, 0x1, -R7 ;  /* 0x000000010d0dc824 */ /* 0x000fe200078e0a07 */
[----:B------:R-:W-:-:S02]  /*5d50*/  ISETP.GT.U32.AND P4, PT, R7, R16, PT ;  /* 0x000000100700720c */ /* 0x000fc40003f84070 */
[----:B------:R-:W-:Y:S02]  /*5d60*/  ISETP.GT.U32.AND P0, PT, R7, R12, PT ;  /* 0x0000000c0700720c */ /* 0x000fe40003f04070 */
[----:B------:R-:W-:-:S07]  /*5d70*/  IABS R11, R4 ;  /* 0x00000004000b7213 */ /* 0x000fce0000000000 */
[----:B------:R-:W-:Y:S01]  /*5d80*/  @!P5 IMAD.IADD R10, R10, 0x1, -R7 ;  /* 0x000000010a0ad824 */ /* 0x000fe200078e0a07 */
[----:B------:R-:W-:Y:S01]  /*5d90*/  ISETP.GT.U32.AND P5, PT, R7, R13, PT ;  /* 0x0000000d0700720c */ /* 0x000fe20003fa4070 */
[----:B------:R-:W-:-:S04]  /*5da0*/  IMAD.HI.U32 R27, R25, R11, RZ ;  /* 0x0000000b191b7227 */ /* 0x000fc800078e00ff */
[----:B------:R-:W-:-:S04]  /*5db0*/  IMAD.HI.U32 R25, R25, R9, RZ ;  /* 0x0000000919197227 */ /* 0x000fc800078e00ff */
[----:B------:R-:W-:Y:S01]  /*5dc0*/  IMAD.MOV R25, RZ, RZ, -R25 ;  /* 0x000000ffff197224 */ /* 0x000fe200078e0a19 */
[----:B------:R-:W-:Y:S01]  /*5dd0*/  IABS R8, R5 ;  /* 0x0000000500087213 */ /* 0x000fe20000000000 */
[----:B------:R-:W-:Y:S02]  /*5de0*/  IMAD.MOV R27, RZ, RZ, -R27 ;  /* 0x000000ffff1b7224 */ /* 0x000fe400078e0a1b */
[C---:B------:R-:W-:Y:S01]  /*5df0*/  IMAD R9, R7.reuse, R25, R9 ;  /* 0x0000001907097224 */ /* 0x040fe200078e0209 */
[----:B------:R-:W-:Y:S01]  /*5e00*/  IABS R25, R3 ;  /* 0x0000000300197213 */ /* 0x000fe20000000000 */
[----:B------:R-:W-:Y:S01]  /*5e10*/  IMAD.HI.U32 R6, R18, R8, RZ ;  /* 0x0000000812067227 */ /* 0x000fe200078e00ff */
[----:B------:R-:W-:Y:S02]  /*5e20*/  IABS R3, R19 ;  /* 0x0000001300037213 */ /* 0x000fe40000000000 */
[----:B------:R-:W-:Y:S01]  /*5e30*/  ISETP.GT.U32.AND P6, PT, R7, R9, PT ;  /* 0x000000090700720c */ /* 0x000fe20003fc4070 */
[----:B------:R-:W-:-:S02]  /*5e40*/  IMAD.MOV R6, RZ, RZ, -R6 ;  /* 0x000000ffff067224 */ /* 0x000fc400078e0a06 */
[----:B0-----:R-:W-:Y:S02]  /*5e50*/  IMAD.MOV.U32 R21, RZ, RZ, R25 ;  /* 0x000000ffff157224 */ /* 0x001fe400078e0019 */
[----:B------:R-:W-:Y:S01]  /*5e60*/  IMAD R8, R2, R6, R8 ;  /* 0x0000000602087224 */ /* 0x000fe200078e0208 */
[----:B------:R-:W-:Y:S01]  /*5e70*/  IABS R6, R0 ;  /* 0x0000000000067213 */ /* 0x000fe20000000000 */
[----:B------:R-:W-:Y:S01]  /*5e80*/  IMAD R11, R7, R27, R11 ;  /* 0x0000001b070b7224 */ /* 0x000fe200078e020b */
[----:B------:R-:W-:Y:S01]  /*5e90*/  IABS R0, R20 ;  /* 0x0000001400007213 */ /* 0x000fe20000000000 */
[----:B------:R-:W-:-:S03]  /*5ea0*/  IMAD.HI.U32 R27, R18, R21, RZ ;  /* 0x00000015121b7227 */ /* 0x000fc600078e00ff */
[----:B------:R-:W-:Y:S01]  /*5eb0*/  ISETP.GT.U32.AND P3, PT, R7, R11, PT ;  /* 0x0000000b0700720c */ /* 0x000fe20003f64070 */
[----:B-1----:R-:W-:Y:S02]  /*5ec0*/  IMAD.MOV.U32 R22, RZ, RZ, R6 ;  /* 0x000000ffff167224 */ /* 0x002fe400078e0006 */
[----:B------:R-:W-:Y:S02]  /*5ed0*/  IMAD.MOV.U32 R6, RZ, RZ, R26 ;  /* 0x000000ffff067224 */ /* 0x000fe400078e001a */
[----:B------:R-:W-:-:S04]  /*5ee0*/  IMAD.HI.U32 R26, R18, R22, RZ ;  /* 0x00000016121a7227 */ /* 0x000fc800078e00ff */
[----:B------:R-:W-:Y:S02]  /*5ef0*/  IMAD.MOV R26, RZ, RZ, -R26 ;  /* 0x000000ffff1a7224 */ /* 0x000fe400078e0a1a */
[----:B------:R-:W-:Y:S02]  /*5f00*/  IMAD.MOV R27, RZ, RZ, -R27 ;  /* 0x000000ffff1b7224 */ /* 0x000fe400078e0a1b */
[C---:B------:R-:W-:Y:S02]  /*5f10*/  IMAD R26, R2.reuse, R26, R22 ;  /* 0x0000001a021a7224 */ /* 0x040fe400078e0216 */
[----:B------:R-:W2:Y:S01]  /*5f20*/  LDL.LU R22, [R1+0x3c94] ;  /* 0x003c940001167983 */ /* 0x000ea20000300800 */
[----:B------:R-:W-:Y:S02]  /*5f30*/  IMAD R27, R2, R27, R21 ;  /* 0x0000001b021b7224 */ /* 0x000fe400078e0215 */
[----:B------:R-:W-:Y:S01]  /*5f40*/  IMAD.HI.U32 R29, R18, R3, RZ ;  /* 0x00000003121d7227 */ /* 0x000fe200078e00ff */
[----:B------:R-:W3:Y:S03]  /*5f50*/  LDL.LU R21, [R1+0x3c90] ;  /* 0x003c900001157983 */ /* 0x000ee60000300800 */
[----:B------:R-:W-:-:S02]  /*5f60*/  IMAD.MOV R29, RZ, RZ, -R29 ;  /* 0x000000ffff1d7224 */ /* 0x000fc400078e0a1d */
[----:B------:R-:W-:-:S04]  /*5f70*/  IMAD.HI.U32 R25, R18, R0, RZ ;  /* 0x0000000012197227 */ /* 0x000fc800078e00ff */
[----:B------:R-:W-:-:S04]  /*5f80*/  IMAD.HI.U32 R28, R18, R6, RZ ;  /* 0x00000006121c7227 */ /* 0x000fc800078e00ff */
[C---:B------:R-:W-:Y:S02]  /*5f90*/  IMAD R3, R2.reuse, R29, R3 ;  /* 0x0000001d02037224 */ /* 0x040fe400078e0203 */
[----:B------:R-:W4:Y:S01]  /*5fa0*/  LDL R29, [R1+0x209c] ;  /* 0x00209c00011d7983 */ /* 0x000f220000100800 */
[----:B------:R-:W-:Y:S02]  /*5fb0*/  IMAD.MOV R25, RZ, RZ, -R25 ;  /* 0x000000ffff197224 */ /* 0x000fe400078e0a19 */
[----:B------:R-:W-:Y:S02]  /*5fc0*/  IMAD.MOV R28, RZ, RZ, -R28 ;  /* 0x000000ffff1c7224 */ /* 0x000fe400078e0a1c */
[C---:B------:R-:W-:Y:S02]  /*5fd0*/  IMAD R0, R2.reuse, R25, R0 ;  /* 0x0000001902007224 */ /* 0x040fe400078e0200 */
[----:B------:R-:W-:Y:S01]  /*5fe0*/  IMAD R6, R2, R28, R6 ;  /* 0x0000001c02067224 */ /* 0x000fe200078e0206 */
[----:B------:R-:W5:Y:S01]  /*5ff0*/  LDL R25, [R1+0x20a0] ;  /* 0x0020a00001197983 */ /* 0x000f620000100800 */
[----:B------:R-:W-:-:S02]  /*6000*/  @!P6 IMAD.IADD R9, R9, 0x1, -R7 ;  /* 0x000000010909e824 */ /* 0x000fc400078e0a07 */
[--C-:B------:R-:W-:Y:S01]  /*6010*/  @!P5 IMAD.IADD R13, R13, 0x1, -R7.reuse ;  /* 0x000000010d0dd824 */ /* 0x100fe200078e0a07 */
[----:B------:R-:W5:Y:S01]  /*6020*/  LDL R28, [R1+0x2094] ;  /* 0x00209400011c7983 */ /* 0x000f620000100800 */
[--C-:B------:R-:W-:Y:S01]  /*6030*/  @!P4 IMAD.IADD R16, R16, 0x1, -R7.reuse ;  /* 0x000000011010c824 */ /* 0x100fe200078e0a07 */
[C---:B------:R-:W-:Y:S01]  /*6040*/  ISETP.GT.U32.AND P6, PT, R7.reuse, R9, PT ;  /* 0x000000090700720c */ /* 0x040fe20003fc4070 */
[--C-:B------:R-:W-:Y:S01]  /*6050*/  @!P0 IMAD.IADD R12, R12, 0x1, -R7.reuse ;  /* 0x000000010c0c8824 */ /* 0x100fe200078e0a07 */
[----:B------:R-:W-:Y:S01]  /*6060*/  ISETP.GT.U32.AND P0, PT, R7, R15, PT ;  /* 0x0000000f0700720c */ /* 0x000fe20003f04070 */
[----:B------:R-:W-:Y:S01]  /*6070*/  @!P3 IMAD.IADD R11, R11, 0x1, -R7 ;  /* 0x000000010b0bb824 */ /* 0x000fe200078e0a07 */
[C---:B------:R-:W-:Y:S02]  /*6080*/  ISETP.GT.U32.AND P3, PT, R7.reuse, R14, PT ;  /* 0x0000000e0700720c */ /* 0x040fe40003f64070 */
[----:B------:R-:W-:-:S07]  /*6090*/  ISETP.GT.U32.AND P4, PT, R7, R12, PT ;  /* 0x0000000c0700720c */ /* 0x000fce0003f84070 */
[--C-:B------:R-:W-:Y:S02]  /*60a0*/  @!P6 IMAD.IADD R9, R9, 0x1, -R7.reuse ;  /* 0x000000010909e824 */ /* 0x100fe400078e0a07 */
[--C-:B------:R-:W-:Y:S01]  /*60b0*/  @!P0 IMAD.IADD R15, R15, 0x1, -R7.reuse ;  /* 0x000000010f0f8824 */ /* 0x100fe200078e0a07 */
[C---:B------:R-:W-:Y:S01]  /*60c0*/  ISETP.GT.U32.AND P0, PT, R7.reuse, R11, PT ;  /* 0x0000000b0700720c */ /* 0x040fe20003f04070 */
[----:B------:R-:W-:Y:S01]  /*60d0*/  @!P3 IMAD.IADD R14, R14, 0x1, -R7 ;  /* 0x000000010e0eb824 */ /* 0x000fe200078e0a07 */
[----:B------:R-:W-:Y:S02]  /*60e0*/  ISETP.GT.U32.AND P3, PT, R7, R10, PT ;  /* 0x0000000a0700720c */ /* 0x000fe40003f64070 */
[----:B---3--:R-:W-:Y:S02]  /*60f0*/  ISETP.GE.AND P5, PT, R21, RZ, PT ;  /* 0x000000ff1500720c */ /* 0x008fe40003fa6270 */
[----:B------:R-:W3:Y:S01]  /*6100*/  LDL.LU R21, [R1+0x3c8c] ;  /* 0x003c8c0001157983 */ /* 0x000ee20000300800 */
[----:B--2---:R-:W-:-:S03]  /*6110*/  ISETP.GE.AND P6, PT, R22, RZ, PT ;  /* 0x000000ff1600720c */ /* 0x004fc60003fc6270 */
[----:B------:R-:W2:Y:S07]  /*6120*/  LDL.LU R22, [R1+0x3c88] ;  /* 0x003c880001167983 */ /* 0x000eae0000300800 */
[----:B------:R-:W-:Y:S01]  /*6130*/  @!P5 IMAD.MOV R16, RZ, RZ, -R16 ;  /* 0x000000ffff10d224 */ /* 0x000fe200078e0a10 */
[----:B------:R-:W-:Y:S02]  /*6140*/  ISETP.GE.AND P5, PT, R4, RZ, PT ;  /* 0x000000ff0400720c */ /* 0x000fe40003fa6270 */
[----:B------:R-:W2:Y:S01]  /*6150*/  LDL.LU R4, [R1+0x3c84] ;  /* 0x003c840001047983 */ /* 0x000ea20000300800 */
[--C-:B------:R-:W-:Y:S01]  /*6160*/  @!P0 IMAD.IADD R11, R11, 0x1, -R7.reuse ;  /* 0x000000010b0b8824 */ /* 0x100fe200078e0a07 */
[----:B----4-:R-:W-:Y:S01]  /*6170*/  ISETP.GE.AND P0, PT, R29, RZ, PT ;  /* 0x000000ff1d00720c */ /* 0x010fe20003f06270 */
[----:B------:R-:W-:-:S02]  /*6180*/  @!P4 IMAD.IADD R12, R12, 0x1, -R7 ;  /* 0x000000010c0cc824 */ /* 0x000fc400078e0a07 */
[----:B------:R-:W-:Y:S01]  /*6190*/  @!P3 IMAD.IADD R10, R10, 0x1, -R7 ;  /* 0x000000010a0ab824 */ /* 0x000fe200078e0a07 */
[----:B-----5:R-:W-:Y:S02]  /*61a0*/  ISETP.GE.AND P4, PT, R25, RZ, PT ;  /* 0x000000ff1900720c */ /* 0x020fe40003f86270 */
[----:B------:R-:W-:Y:S01]  /*61b0*/  ISETP.GE.AND P3, PT, R28, RZ, PT ;  /* 0x000000ff1c00720c */ /* 0x000fe20003f66270 */
[----:B------:R-:W-:-:S06]  /*61c0*/  IMAD.MOV.U32 R28, RZ, RZ, R14 ;  /* 0x000000ffff1c7224 */ /* 0x000fcc00078e000e */
[----:B------:R-:W-:Y:S01]  /*61d0*/  @!P0 IMAD.MOV R28, RZ, RZ, -R28 ;  /* 0x000000ffff1c8224 */ /* 0x000fe200078e0a1c */
[----:B------:R-:W-:Y:S01]  /*61e0*/  ISETP.GT.U32.AND P0, PT, R2, R8, PT ;  /* 0x000000080200720c */ /* 0x000fe20003f04070 */
[----:B------:R-:W-:-:S04]  /*61f0*/  IMAD.MOV.U32 R25, RZ, RZ, R15 ;  /* 0x000000ffff197224 */ /* 0x000fc800078e000f */
[----:B------:R-:W-:Y:S01]  /*6200*/  @!P4 IMAD.MOV R25, RZ, RZ, -R25 ;  /* 0x000000ffff19c224 */ /* 0x000fe200078e0a19 */
[----:B------:R-:W-:Y:S02]  /*6210*/  ISETP.GE.AND P4, PT, R23, RZ, PT ;  /* 0x000000ff1700720c */ /* 0x000fe40003f86270 */
[----:B------:R-:W4:Y:S01]  /*6220*/  LDL.LU R23, [R1+0x3c80] ;  /* 0x003c800001177983 */ /* 0x000f220000300800 */
[----:B------:R-:W-:Y:S01]  /*6230*/  @!P3 IMAD.MOV R12, RZ, RZ, -R12 ;  /* 0x000000ffff0cb224 */ /* 0x000fe200078e0a0c */
[----:B------:R-:W-:Y:S01]  /*6240*/  ISETP.GE.AND P3, PT, R24, RZ, PT ;  /* 0x000000ff1800720c */ /* 0x000fe20003f66270 */
[----:B------:R-:W-:Y:S02]  /*6250*/  @!P6 IMAD.MOV R13, RZ, RZ, -R13 ;  /* 0x000000ffff0de224 */ /* 0x000fe400078e0a0d */
[----:B------:R-:W-:Y:S01]  /*6260*/  @!P0 IMAD.IADD R8, R8, 0x1, -R2 ;  /* 0x0000000108088824 */ /* 0x000fe200078e0a02 */
[C---:B------:R-:W-:Y:S01]  /*6270*/  ISETP.GT.U32.AND P0, PT, R2.reuse, R27, PT ;  /* 0x0000001b0200720c */ /* 0x040fe20003f04070 */
[----:B------:R-:W-:Y:S01]  /*6280*/  @!P5 IMAD.MOV R11, RZ, RZ, -R11 ;  /* 0x000000ffff0bd224 */ /* 0x000fe200078e0a0b */
[----:B------:R-:W-:Y:S01]  /*6290*/  ISETP.GT.U32.AND P6, PT, R2, R26, PT ;  /* 0x0000001a0200720c */ /* 0x000fe20003fc4070 */
[----:B------:R-:W5:Y:S02]  /*62a0*/  LDL.LU R24, [R1+0x3c7c] ;  /* 0x003c7c0001187983 */ /* 0x000f640000300800 */
[----:B------:R-:W-:-:S04]  /*62b0*/  @!P4 IMAD.MOV R10, RZ, RZ, -R10 ;  /* 0x000000ffff0ac224 */ /* 0x000fc800078e0a0a */
[----:B------:R-:W-:-:S04]  /*62c0*/  @!P3 IMAD.MOV R9, RZ, RZ, -R9 ;  /* 0x000000ffff09b224 */ /* 0x000fc800078e0a09 */
[--C-:B------:R-:W-:Y:S01]  /*62d0*/  @!P0 IMAD.IADD R27, R27, 0x1, -R2.reuse ;  /* 0x000000011b1b8824 */ /* 0x100fe200078e0a02 */
[----:B------:R-:W-:Y:S01]  /*62e0*/  ISETP.GT.U32.AND P0, PT, R2, R3, PT ;  /* 0x000000030200720c */ /* 0x000fe20003f04070 */
[----:B------:R-:W-:Y:S01]  /*62f0*/  @!P6 IMAD.IADD R26, R26, 0x1, -R2 ;  /* 0x000000011a1ae824 */ /* 0x000fe200078e0a02 */
[----:B------:R-:W-:-:S11]  /*6300*/  ISETP.GT.U32.AND P4, PT, R2, R8, PT ;  /* 0x000000080200720c */ /* 0x000fd60003f84070 */
[--C-:B------:R-:W-:Y:S01]  /*6310*/  @!P0 IMAD.IADD R3, R3, 0x1, -R2.reuse ;  /* 0x0000000103038824 */ /* 0x100fe200078e0a02 */
[----:B------:R-:W-:Y:S01]  /*6320*/  ISETP.GE.AND P0, PT, R5, RZ, PT ;  /* 0x000000ff0500720c */ /* 0x000fe20003f06270 */
[----:B------:R-:W-:-:S12]  /*6330*/  @!P4 IMAD.IADD R8, R8, 0x1, -R2 ;  /* 0x000000010808c824 */ /* 0x000fd800078e0a02 */
[----:B------:R-:W-:Y:S01]  /*6340*/  @!P0 IMAD.MOV R8, RZ, RZ, -R8 ;  /* 0x000000ffff088224 */ /* 0x000fe200078e0a08 */
[----:B------:R-:W-:-:S13]  /*6350*/  ISETP.GT.U32.AND P6, PT, R2, R27, PT ;  /* 0x0000001b0200720c */ /* 0x000fda0003fc4070 */
[----:B------:R-:W-:Y:S01]  /*6360*/  @!P6 IMAD.IADD R27, R27, 0x1, -R2 ;  /* 0x000000011b1be824 */ /* 0x000fe200078e0a02 */
[C---:B------:R-:W-:Y:S02]  /*6370*/  ISETP.GT.U32.AND P3, PT, R2.reuse, R6, PT ;  /* 0x000000060200720c */ /* 0x040fe40003f64070 */
[----:B------:R-:W-:-:S11]  /*6380*/  ISETP.GT.U32.AND P4, PT, R2, R0, PT ;  /* 0x000000000200720c */ /* 0x000fd60003f84070 */
[----:B------:R-:W-:Y:S01]  /*6390*/  @!P3 IMAD.IADD R6, R6, 0x1, -R2 ;  /* 0x000000010606b824 */ /* 0x000fe200078e0a02 */
[----:B---3--:R-:W-:-:S05]  /*63a0*/  IABS R7, R21 ;  /* 0x0000001500077213 */ /* 0x008fca0000000000 */
[----:B------:R-:W-:-:S04]  /*63b0*/  IMAD.HI.U32 R15, R18, R7, RZ ;  /* 0x00000007120f7227 */ /* 0x000fc800078e00ff */
[----:B------:R-:W-:-:S04]  /*63c0*/  IMAD.MOV R15, RZ, RZ, -R15 ;  /* 0x000000ffff0f7224 */ /* 0x000fc800078e0a0f */
[----:B------:R-:W-:Y:S01]  /*63d0*/  IMAD R7, R2, R15, R7 ;  /* 0x0000000f02077224 */ /* 0x000fe200078e0207 */
[----:B--2---:R-:W-:Y:S02]  /*63e0*/  ISETP.NE.AND P5, PT, R4, RZ, PT ;  /* 0x000000ff0400720c */ /* 0x004fe40003fa5270 */
[----:B------:R-:W-:-:S04]  /*63f0*/  LOP3.LUT R15, RZ, R4, RZ, 0x33, !PT ;  /* 0x00000004ff0f7212 */ /* 0x000fc800078e33ff */
[C---:B------:R-:W-:Y:S02]  /*6400*/  SEL R29, R15.reuse, R16, !P5 ;  /* 0x000000100f1d7207 */ /* 0x040fe40006800000 */
[C---:B------:R-:W-:Y:S02]  /*6410*/  SEL R25, R15.reuse, R25, !P5 ;  /* 0x000000190f197207 */ /* 0x040fe40006800000 */
[C---:B------:R-:W-:Y:S02]  /*6420*/  SEL R16, R15.reuse, R28, !P5 ;  /* 0x0000001c0f107207 */ /* 0x040fe40006800000 */
[C---:B------:R-:W-:Y:S02]  /*6430*/  SEL R13, R15.reuse, R13, !P5 ;  /* 0x0000000d0f0d7207 */ /* 0x040fe40006800000 */
[C---:B------:R-:W-:Y:S02]  /*6440*/  SEL R12, R15.reuse, R12, !P5 ;  /* 0x0000000c0f0c7207 */ /* 0x040fe40006800000 */
[----:B------:R-:W-:-:S02]  /*6450*/  SEL R11, R15, R11, !P5 ;  /* 0x0000000b0f0b7207 */ /* 0x000fc40006800000 */
[C---:B------:R-:W-:Y:S02]  /*6460*/  SEL R10, R15.reuse, R10, !P5 ;  /* 0x0000000a0f0a7207 */ /* 0x040fe40006800000 */
[----:B------:R-:W-:Y:S02]  /*6470*/  SEL R9, R15, R9, !P5 ;  /* 0x000000090f097207 */ /* 0x000fe40006800000 */
[----:B------:R-:W-:Y:S01]  /*6480*/  ISETP.GT.U32.AND P5, PT, R2, R26, PT ;  /* 0x0000001a0200720c */ /* 0x000fe20003fa4070 */
[----:B------:R-:W-:Y:S04]  /*6490*/  STL [R1+0x290], R29 ;  /* 0x0002901d01007387 */ /* 0x000fe80000100800 */
[----:B------:R-:W-:Y:S04]  /*64a0*/  STL [R1+0x28c], R25 ;  /* 0x00028c1901007387 */ /* 0x000fe80000100800 */
[----:B------:R-:W-:Y:S04]  /*64b0*/  STL [R1+0x288], R16 ;  /* 0x0002881001007387 */ /* 0x000fe80000100800 */
[----:B------:R-:W-:Y:S01]  /*64c0*/  @!P5 IMAD.IADD R26, R26, 0x1, -R2 ;  /* 0x000000011a1ad824 */ /* 0x000fe200078e0a02 */
[----:B------:R0:W-:Y:S03]  /*64d0*/  STL [R1+0x284], R13 ;  /* 0x0002840d01007387 */ /* 0x0001e60000100800 */
[----:B------:R-:W-:Y:S01]  /*64e0*/  IMAD.MOV.U32 R5, RZ, RZ, R26 ;  /* 0x000000ffff057224 */ /* 0x000fe200078e001a */
[----:B------:R-:W-:Y:S03]  /*64f0*/  STL [R1+0x280], R12 ;  /* 0x0002800c01007387 */ /* 0x000fe60000100800 */
[----:B------:R-:W-:Y:S01]  /*6500*/  @!P2 IMAD.MOV R5, RZ, RZ, -R5 ;  /* 0x000000ffff05a224 */ /* 0x000fe200078e0a05 */
[----:B------:R-:W-:Y:S04]  /*6510*/  STL [R1+0x27c], R11 ;  /* 0x00027c0b01007387 */ /* 0x000fe80000100800 */
[----:B0-----:R-:W2:Y:S04]  /*6520*/  LDL.LU R13, [R1] ;  /* 0x00000000010d7983 */ /* 0x001ea80000300800 */
[----:B------:R-:W-:Y:S04]  /*6530*/  STL [R1+0x278], R10 ;  /* 0x0002780a01007387 */ /* 0x000fe80000100800 */
[----:B------:R-:W-:Y:S04]  /*6540*/  STL [R1+0x274], R9 ;  /* 0x0002740901007387 */ /* 0x000fe80000100800 */
[----:B------:R-:W3:Y:S04]  /*6550*/  LDL.LU R28, [R1+0x4] ;  /* 0x00000400011c7983 */ /* 0x000ee80000300800 */
[----:B------:R0:W-:Y:S04]  /*6560*/  STL [R1+0x204], R8 ;  /* 0x0002040801007387 */ /* 0x0001e80000100800 */
[----:B------:R1:W-:Y:S04]  /*6570*/  STL [R1+0x20c], R5 ;  /* 0x00020c0501007387 */ /* 0x0003e80000100800 */
[----:B------:R-:W2:Y:S01]  /*6580*/  LDL.LU R25, [R1+0x2c] ;  /* 0x00002c0001197983 */ /* 0x000ea20000300800 */
[----:B0-----:R-:W-:-:S04]  /*6590*/  IMAD.MOV.U32 R8, RZ, RZ, R27 ;  /* 0x000000ffff087224 */ /* 0x001fc800078e001b */
[----:B------:R-:W-:-:S05]  /*65a0*/  @!P1 IMAD.MOV R8, RZ, RZ, -R8 ;  /* 0x000000ffff089224 */ /* 0x000fca00078e0a08 */
[----:B------:R-:W-:Y:S04]  /*65b0*/  STL [R1+0x208], R8 ;  /* 0x0002080801007387 */ /* 0x000fe80000100800 */
[----:B------:R-:W3:Y:S04]  /*65c0*/  LDL.LU R16, [R1+0x30] ;  /* 0x0000300001107983 */ /* 0x000ee80000300800 */
[----:B------:R-:W3:Y:S01]  /*65d0*/  LDL.LU R29, [R1+0x34] ;  /* 0x00003400011d7983 */ /* 0x000ee20000300800 */
[C---:B------:R-:W-:Y:S02]  /*65e0*/  ISETP.GT.U32.AND P6, PT, R2.reuse, R6, PT ;  /* 0x000000060200720c */ /* 0x040fe40003fc4070 */
[----:B------:R-:W-:Y:S01]  /*65f0*/  ISETP.GT.U32.AND P5, PT, R2, R7, PT ;  /* 0x000000070200720c */ /* 0x000fe20003fa4070 */
[----:B------:R-:W-:Y:S01]  /*6600*/  @!P4 IMAD.IADD R0, R0, 0x1, -R2 ;  /* 0x000000010000c824 */ /* 0x000fe200078e0a02 */
[----:B------:R-:W-:-:S09]  /*6610*/  ISETP.GE.AND P4, PT, R17, RZ, PT ;  /* 0x000000ff1100720c */ /* 0x000fd20003f86270 */
[--C-:B------:R-:W-:Y:S01]  /*6620*/  @!P6 IMAD.IADD R6, R6, 0x1, -R2.reuse ;  /* 0x000000010606e824 */ /* 0x100fe200078e0a02 */
[----:B------:R-:W-:Y:S01]  /*6630*/  ISETP.GT.U32.AND P6, PT, R2, R3, PT ;  /* 0x000000030200720c */ /* 0x000fe20003fc4070 */
[----:B------:R-:W-:Y:S01]  /*6640*/  @!P5 IMAD.IADD R7, R7, 0x1, -R2 ;  /* 0x000000010707d824 */ /* 0x000fe200078e0a02 */
[----:B------:R-:W-:Y:S01]  /*6650*/  ISETP.GE.AND P5, PT, R19, RZ, PT ;  /* 0x000000ff1300720c */ /* 0x000fe20003fa6270 */
[----:B-1----:R-:W-:-:S04]  /*6660*/  IMAD.MOV.U32 R5, RZ, RZ, R6 ;  /* 0x000000ffff057224 */ /* 0x002fc800078e0006 */
[----:B------:R-:W-:-:S06]  /*6670*/  @!P4 IMAD.MOV R5, RZ, RZ, -R5 ;  /* 0x000000ffff05c224 */ /* 0x000fcc00078e0a05 */
[----:B------:R-:W-:Y:S01]  /*6680*/  @!P6 IMAD.IADD R3, R3, 0x1, -R2 ;  /* 0x000000010303e824 */ /* 0x000fe200078e0a02 */
[----:B------:R0:W-:Y:S03]  /*6690*/  STL [R1+0x200], R5 ;  /* 0x0002000501007387 */ /* 0x0001e60000100800 */
[----:B0-----:R-:W-:-:S04]  /*66a0*/  IMAD.MOV.U32 R5, RZ, RZ, R3 ;  /* 0x000000ffff057224 */ /* 0x001fc800078e0003 */
[----:B------:R-:W-:-:S05]  /*66b0*/  @!P5 IMAD.MOV R5, RZ, RZ, -R5 ;  /* 0x000000ffff05d224 */ /* 0x000fca00078e0a05 */
[----:B------:R0:W-:Y:S04]  /*66c0*/  STL [R1+0x1fc], R5 ;  /* 0x0001fc0501007387 */ /* 0x0001e80000100800 */
[----:B0-----:R-:W3:Y:S01]  /*66d0*/  LDL.LU R5, [R1+0x8] ;  /* 0x0000080001057983 */ /* 0x001ee20000300800 */
[----:B------:R-:W-:-:S05]  /*66e0*/  IABS R14, R22 ;  /* 0x00000016000e7213 */ /* 0x000fca0000000000 */
[----:B------:R-:W-:Y:S01]  /*66f0*/  IMAD.HI.U32 R4, R18, R14, RZ ;  /* 0x0000000e12047227 */ /* 0x000fe200078e00ff */
[----:B----4-:R-:W-:-:S03]  /*6700*/  IABS R9, R23 ;  /* 0x0000001700097213 */ /* 0x010fc60000000000 */
[----:B------:R-:W-:-:S04]  /*6710*/  IMAD.MOV R4, RZ, RZ, -R4 ;  /* 0x000000ffff047224 */ /* 0x000fc800078e0a04 */
[----:B------:R-:W-:Y:S02]  /*6720*/  IMAD R14, R2, R4, R14 ;  /* 0x00000004020e7224 */ /* 0x000fe400078e020e */
[----:B------:R-:W-:-:S03]  /*6730*/  IMAD.MOV.U32 R4, RZ, RZ, R9 ;  /* 0x000000ffff047224 */ /* 0x000fc600078e0009 */
[----:B------:R-:W-:Y:S01]  /*6740*/  ISETP.GT.U32.AND P3, PT, R2, R14, PT ;  /* 0x0000000e0200720c */ /* 0x000fe20003f64070 */
[----:B------:R-:W-:-:S04]  /*6750*/  IMAD.HI.U32 R11, R18, R4, RZ ;  /* 0x00000004120b7227 */ /* 0x000fc800078e00ff */
[----:B------:R-:W-:Y:S01]  /*6760*/  IMAD.MOV R11, RZ, RZ, -R11 ;  /* 0x000000ffff0b7224 */ /* 0x000fe200078e0a0b */
[----:B------:R-:W-:-:S03]  /*6770*/  ISETP.GT.U32.AND P0, PT, R2, R0, PT ;  /* 0x000000000200720c */ /* 0x000fc60003f04070 */
[----:B------:R-:W-:-:S04]  /*6780*/  IMAD R4, R2, R11, R4 ;  /* 0x0000000b02047224 */ /* 0x000fc800078e0204 */
[--C-:B------:R-:W-:Y:S01]  /*6790*/  @!P3 IMAD.IADD R14, R14, 0x1, -R2.reuse ;  /* 0x000000010e0eb824 */ /* 0x100fe200078e0a02 */
[C---:B------:R-:W-:Y:S02]  /*67a0*/  ISETP.GT.U32.AND P3, PT, R2.reuse, R7, PT ;  /* 0x000000070200720c */ /* 0x040fe40003f64070 */
[C---:B------:R-:W-:Y:S02]  /*67b0*/  ISETP.GT.U32.AND P1, PT, R2.reuse, R4, PT ;  /* 0x000000040200720c */ /* 0x040fe40003f24070 */
[----:B------:R-:W-:Y:S01]  /*67c0*/  ISETP.GT.U32.AND P2, PT, R2, R14, PT ;  /* 0x0000000e0200720c */ /* 0x000fe20003f44070 */
[----:B------:R-:W-:Y:S01]  /*67d0*/  @!P0 IMAD.IADD R0, R0, 0x1, -R2 ;  /* 0x0000000100008824 */ /* 0x000fe200078e0a02 */
[----:B-----5:R-:W-:Y:S02]  /*67e0*/  IABS R10, R24 ;  /* 0x00000018000a7213 */ /* 0x020fe40000000000 */
[----:B------:R-:W-:Y:S02]  /*67f0*/  ISETP.GE.AND P4, PT, R20, RZ, PT ;  /* 0x000000ff1400720c */ /* 0x000fe40003f86270 */
[----:B------:R-:W-:-:S03]  /*6800*/  ISETP.GE.AND P0, PT, R21, RZ, PT ;  /* 0x000000ff1500720c */ /* 0x000fc60003f06270 */
[--C-:B------:R-:W-:Y:S01]  /*6810*/  @!P3 IMAD.IADD R7, R7, 0x1, -R2.reuse ;  /* 0x000000010707b824 */ /* 0x100fe200078e0a02 */
[----:B------:R-:W-:Y:S01]  /*6820*/  ISETP.GE.AND P3, PT, R22, RZ, PT ;  /* 0x000000ff1600720c */ /* 0x000fe20003f66270 */
[----:B------:R-:W-:Y:S02]  /*6830*/  @!P1 IMAD.IADD R4, R4, 0x1, -R2 ;  /* 0x0000000104049824 */ /* 0x000fe400078e0a02 */
[----:B------:R-:W-:Y:S02]  /*6840*/  IMAD.MOV.U32 R9, RZ, RZ, R10 ;  /* 0x000000ffff097224 */ /* 0x000fe400078e000a */
[----:B------:R-:W-:Y:S01]  /*6850*/  @!P2 IMAD.IADD R14, R14, 0x1, -R2 ;  /* 0x000000010e0ea824 */ /* 0x000fe200078e0a02 */
[----:B------:R-:W-:Y:S01]  /*6860*/  ISETP.GT.U32.AND P5, PT, R2, R4, PT ;  /* 0x000000040200720c */ /* 0x000fe20003fa4070 */
[----:B------:R-:W-:-:S04]  /*6870*/  IMAD.HI.U32 R10, R18, R9, RZ ;  /* 0x00000009120a7227 */ /* 0x000fc800078e00ff */
[----:B------:R-:W-:Y:S02]  /*6880*/  IMAD.MOV.U32 R11, RZ, RZ, R0 ;  /* 0x000000ffff0b7224 */ /* 0x000fe400078e0000 */
[----:B------:R-:W-:Y:S02]  /*6890*/  IMAD.MOV.U32 R3, RZ, RZ, R14 ;  /* 0x000000ffff037224 */ /* 0x000fe400078e000e */
[----:B------:R-:W-:Y:S02]  /*68a0*/  IMAD.MOV R10, RZ, RZ, -R10 ;  /* 0x000000ffff0a7224 */ /* 0x000fe400078e0a0a */
[----:B------:R-:W-:Y:S02]  /*68b0*/  @!P4 IMAD.MOV R11, RZ, RZ, -R11 ;  /* 0x000000ffff0bc224 */ /* 0x000fe400078e0a0b */
[----:B------:R-:W-:Y:S02]  /*68c0*/  @!P0 IMAD.MOV R7, RZ, RZ, -R7 ;  /* 0x000000ffff078224 */ /* 0x000fe400078e0a07 */
[----:B------:R-:W-:Y:S01]  /*68d0*/  @!P3 IMAD.MOV R3, RZ, RZ, -R3 ;  /* 0x000000ffff03b224 */ /* 0x000fe200078e0a03 */
[----:B------:R-:W-:Y:S01]  /*68e0*/  STL [R1+0x1f8], R11 ;  /* 0x0001f80b01007387 */ /* 0x000fe20000100800 */
[----:B------:R-:W-:-:S03]  /*68f0*/  IMAD R9, R2, R10, R9 ;  /* 0x0000000a02097224 */ /* 0x000fc600078e0209 */
[----:B------:R-:W-:Y:S01]  /*6900*/  STL [R1+0x1f4], R7 ;  /* 0x0001f40701007387 */ /* 0x000fe20000100800 */
[----:B------:R-:W-:Y:S01]  /*6910*/  @!P5 IMAD.IADD R4, R4, 0x1, -R2 ;  /* 0x000000010404d824 */ /* 0x000fe200078e0a02 */
[----:B------:R-:W-:Y:S02]  /*6920*/  ISETP.GT.U32.AND P6, PT, R2, R9, PT ;  /* 0x000000090200720c */ /* 0x000fe40003fc4070 */
[----:B------:R-:W4:Y:S04]  /*6930*/  LDL.LU R19, [R1+0xc] ;  /* 0x00000c0001137983 */ /* 0x000f280000300800 */
[----:B------:R2:W-:Y:S01]  /*6940*/  STL [R1+0x1f0], R3 ;  /* 0x0001f00301007387 */ /* 0x0005e20000100800 */
[----:B------:R-:W-:-:S06]  /*6950*/  ISETP.GE.AND P2, PT, R23, RZ, PT ;  /* 0x000000ff1700720c */ /* 0x000fcc0003f46270 */
[----:B------:R-:W-:-:S05]  /*6960*/  @!P6 IMAD.IADD R9, R9, 0x1, -R2 ;  /* 0x000000010909e824 */ /* 0x000fca00078e0a02 */
[----:B------:R-:W-:Y:S02]  /*6970*/  ISETP.GT.U32.AND P4, PT, R2, R9, PT ;  /* 0x000000090200720c */ /* 0x000fe40003f84070 */
[----:B------:R-:W-:-:S11]  /*6980*/  @!P2 IMAD.MOV R4, RZ, RZ, -R4 ;  /* 0x000000ffff04a224 */ /* 0x000fd600078e0a04 */
[----:B------:R-:W-:Y:S01]  /*6990*/  @!P4 IMAD.IADD R9, R9, 0x1, -R2 ;  /* 0x000000010909c824 */ /* 0x000fe200078e0a02 */
[----:B------:R-:W-:Y:S02]  /*69a0*/  ISETP.GE.AND P1, PT, R24, RZ, PT ;  /* 0x000000ff1800720c */ /* 0x000fe40003f26270 */
[----:B--2---:R-:W-:Y:S02]  /*69b0*/  IABS R3, R25 ;  /* 0x0000001900037213 */ /* 0x004fe40000000000 */
[----:B------:R-:W-:Y:S02]  /*69c0*/  ISETP.GE.AND P5, PT, R25, RZ, PT ;  /* 0x000000ff1900720c */ /* 0x000fe40003fa6270 */
[----:B------:R-:W2:Y:S01]  /*69d0*/  LDL.LU R25, [R1+0x10] ;  /* 0x0000100001197983 */ /* 0x000ea20000300800 */
[----:B---3--:R-:W-:-:S05]  /*69e0*/  IABS R8, R28 ;  /* 0x0000001c00087213 */ /* 0x008fca0000000000 */
[----:B------:R-:W-:-:S04]  /*69f0*/  IMAD.HI.U32 R0, R18, R8, RZ ;  /* 0x0000000812007227 */ /* 0x000fc800078e00ff */
[----:B------:R-:W-:Y:S01]  /*6a00*/  IMAD.MOV R0, RZ, RZ, -R0 ;  /* 0x000000ffff007224 */ /* 0x000fe200078e0a00 */
[----:B------:R-:W-:Y:S01]  /*6a10*/  ISETP.GE.AND P4, PT, R16, RZ, PT ;  /* 0x000000ff1000720c */ /* 0x000fe20003f86270 */
[----:B------:R0:W-:Y:S02]  /*6a20*/  STL [R1+0x1e8], R4 ;  /* 0x0001e80401007387 */ /* 0x0001e40000100800 */
[----:B------:R-:W-:Y:S02]  /*6a30*/  IMAD R8, R2, R0, R8 ;  /* 0x0000000002087224 */ /* 0x000fe400078e0208 */
[----:B------:R-:W-:Y:S01]  /*6a40*/  IMAD.MOV.U32 R0, RZ, RZ, R3 ;  /* 0x000000ffff007224 */ /* 0x000fe200078e0003 */
[----:B------:R-:W-:Y:S02]  /*6a50*/  IABS R3, R16 ;  /* 0x0000001000037213 */ /* 0x000fe40000000000 */
[----:B------:R-:W3:Y:S01]  /*6a60*/  LDL.LU R16, [R1+0x14] ;  /* 0x0000140001107983 */ /* 0x000ee20000300800 */
[----:B------:R-:W-:-:S05]  /*6a70*/  IABS R10, R13 ;  /* 0x0000000d000a7213 */ /* 0x000fca0000000000 */
[----:B------:R-:W-:-:S04]  /*6a80*/  IMAD.HI.U32 R6, R18, R10, RZ ;  /* 0x0000000a12067227 */ /* 0x000fc800078e00ff */
[----:B------:R-:W-:-:S04]  /*6a90*/  IMAD.MOV R6, RZ, RZ, -R6 ;  /* 0x000000ffff067224 */ /* 0x000fc800078e0a06 */
[----:B------:R-:W-:Y:S02]  /*6aa0*/  IMAD R6, R2, R6, R10 ;  /* 0x0000000602067224 */ /* 0x000fe400078e020a */
[----:B------:R-:W-:Y:S01]  /*6ab0*/  IMAD.MOV.U32 R10, RZ, RZ, R9 ;  /* 0x000000ffff0a7224 */ /* 0x000fe200078e0009 */
[----:B0-----:R-:W-:-:S03]  /*6ac0*/  IABS R4, R29 ;  /* 0x0000001d00047213 */ /* 0x001fc60000000000 */
[----:B------:R-:W-:Y:S01]  /*6ad0*/  @!P1 IMAD.MOV R10, RZ, RZ, -R10 ;  /* 0x000000ffff0a9224 */ /* 0x000fe200078e0a0a */
[----:B------:R-:W-:Y:S02]  /*6ae0*/  ISETP.GE.AND P1, PT, R29, RZ, PT ;  /* 0x000000ff1d00720c */ /* 0x000fe40003f26270 */
[----:B------:R-:W5:Y:S01]  /*6af0*/  LDL.LU R29, [R1+0x20] ;  /* 0x00002000011d7983 */ /* 0x000f620000300800 */
[----:B------:R-:W-:Y:S01]  /*6b00*/  ISETP.GT.U32.AND P6, PT, R2, R6, PT ;  /* 0x000000060200720c */ /* 0x000fe20003fc4070 */
[----:B------:R-:W-:Y:S02]  /*6b10*/  IMAD.HI.U32 R7, R18, R0, RZ ;  /* 0x0000000012077227 */ /* 0x000fe400078e00ff */
[----:B------:R0:W-:Y:S04]  /*6b20*/  STL [R1+0x1e4], R10 ;  /* 0x0001e40a01007387 */ /* 0x0001e80000100800 */
[----:B------:R-:W5:Y:S06]  /*6b30*/  LDL.LU R17, [R1+0x24] ;  /* 0x0000240001117983 */ /* 0x000f6c0000300800 */
[----:B------:R-:W-:Y:S01]  /*6b40*/  @!P6 IMAD.IADD R6, R6, 0x1, -R2 ;  /* 0x000000010606e824 */ /* 0x000fe200078e0a02 */
[C---:B------:R-:W-:Y:S01]  /*6b50*/  ISETP.GT.U32.AND P6, PT, R2.reuse, R8, PT ;  /* 0x000000080200720c */ /* 0x040fe20003fc4070 */
[----:B------:R-:W-:Y:S01]  /*6b60*/  IMAD.MOV R9, RZ, RZ, -R7 ;  /* 0x000000ffff097224 */ /* 0x000fe200078e0a07 */
[----:B------:R-:W-:Y:S01]  /*6b70*/  ISETP.GE.AND P0, PT, R13, RZ, PT ;  /* 0x000000ff0d00720c */ /* 0x000fe20003f06270 */
[----:B------:R-:W5:Y:S01]  /*6b80*/  LDL.LU R15, [R1+0x28] ;  /* 0x00002800010f7983 */ /* 0x000f620000300800 */
[C---:B------:R-:W-:Y:S01]  /*6b90*/  ISETP.GT.U32.AND P2, PT, R2.reuse, R6, PT ;  /* 0x000000060200720c */ /* 0x040fe20003f44070 */
[----:B------:R-:W-:-:S08]  /*6ba0*/  IMAD R0, R2, R9, R0 ;  /* 0x0000000902007224 */ /* 0x000fd000078e0200 */
[----:B------:R-:W-:-:S04]  /*6bb0*/  @!P6 IMAD.IADD R8, R8, 0x1, -R2 ;  /* 0x000000010808e824 */ /* 0x000fc800078e0a02 */
[----:B------:R-:W-:Y:S01]  /*6bc0*/  @!P2 IMAD.IADD R6, R6, 0x1, -R2 ;  /* 0x000000010606a824 */ /* 0x000fe200078e0a02 */
[C---:B------:R-:W-:Y:S02]  /*6bd0*/  ISETP.GT.U32.AND P2, PT, R2.reuse, R0, PT ;  /* 0x000000000200720c */ /* 0x040fe40003f44070 */
[----:B------:R-:W-:Y:S02]  /*6be0*/  ISETP.GT.U32.AND P6, PT, R2, R8, PT ;  /* 0x000000080200720c */ /* 0x000fe40003fc4070 */
[----:B------:R-:W-:-:S09]  /*6bf0*/  ISETP.GE.AND P3, PT, R28, RZ, PT ;  /* 0x000000ff1c00720c */ /* 0x000fd20003f66270 */
[--C-:B------:R-:W-:Y:S02]  /*6c00*/  @!P2 IMAD.IADD R0, R0, 0x1, -R2.reuse ;  /* 0x000000010000a824 */ /* 0x100fe400078e0a02 */
[----:B------:R-:W-:-:S03]  /*6c10*/  @!P6 IMAD.IADD R8, R8, 0x1, -R2 ;  /* 0x000000010808e824 */ /* 0x000fc600078e0a02 */
[----:B------:R-:W-:Y:S01]  /*6c20*/  ISETP.GT.U32.AND P2, PT, R2, R0, PT ;  /* 0x000000000200720c */ /* 0x000fe20003f44070 */
[----:B------:R-:W-:Y:S02]  /*6c30*/  IMAD.MOV.U32 R20, RZ, RZ, R6 ;  /* 0x000000ffff147224 */ /* 0x000fe400078e0006 */
[----:B------:R-:W-:Y:S02]  /*6c40*/  IMAD.MOV.U32 R14, RZ, RZ, R8 ;  /* 0x000000ffff0e7224 */ /* 0x000fe400078e0008 */
[----:B------:R-:W-:Y:S02]  /*6c50*/  @!P0 IMAD.MOV R20, RZ, RZ, -R20 ;  /* 0x000000ffff148224 */ /* 0x000fe400078e0a14 */
[----:B------:R-:W-:Y:S01]  /*6c60*/  @!P3 IMAD.MOV R14, RZ, RZ, -R14 ;  /* 0x000000ffff0eb224 */ /* 0x000fe200078e0a0e */
[----:B------:R-:W-:Y:S02]  /*6c70*/  IABS R7, R5 ;  /* 0x0000000500077213 */ /* 0x000fe40000000000 */
[----:B------:R-:W-:Y:S03]  /*6c80*/  STL [R1+0x1dc], R20 ;  /* 0x0001dc1401007387 */ /* 0x000fe60000100800 */
[----:B------:R-:W-:Y:S01]  /*6c90*/  @!P2 IMAD.IADD R0, R0, 0x1, -R2 ;  /* 0x000000010000a824 */ /* 0x000fe200078e0a02 */
[----:B------:R-:W-:Y:S01]  /*6ca0*/  ISETP.GE.AND P2, PT, R5, RZ, PT ;  /* 0x000000ff0500720c */ /* 0x000fe20003f46270 */
[----:B------:R-:W-:Y:S04]  /*6cb0*/  STL [R1+0x1d8], R14 ;  /* 0x0001d80e01007387 */ /* 0x000fe80000100800 */
[----:B------:R-:W5:Y:S01]  /*6cc0*/  LDL.LU R5, [R1+0x38] ;  /* 0x0000380001057983 */ /* 0x000f620000300800 */
[----:B------:R-:W-:-:S03]  /*6cd0*/  IMAD.HI.U32 R12, R18, R3, RZ ;  /* 0x00000003120c7227 */ /* 0x000fc600078e00ff */
[----:B------:R-:W5:Y:S01]  /*6ce0*/  LDL.LU R28, [R1+0x3c] ;  /* 0x00003c00011c7983 */ /* 0x000f620000300800 */
[----:B------:R-:W-:Y:S02]  /*6cf0*/  IMAD.MOV R12, RZ, RZ, -R12 ;  /* 0x000000ffff0c7224 */ /* 0x000fe400078e0a0c */
[----:B0-----:R-:W-:-:S04]  /*6d00*/  IMAD.HI.U32 R10, R18, R4, RZ ;  /* 0x00000004120a7227 */ /* 0x001fc800078e00ff */
[----:B------:R-:W-:Y:S02]  /*6d10*/  IMAD R3, R2, R12, R3 ;  /* 0x0000000c02037224 */ /* 0x000fe400078e0203 */
[----:B------:R-:W-:-:S03]  /*6d20*/  IMAD.MOV R10, RZ, RZ, -R10 ;  /* 0x000000ffff0a7224 */ /* 0x000fc600078e0a0a */
[C---:B------:R-:W-:Y:S01]  /*6d30*/  ISETP.GT.U32.AND P6, PT, R2.reuse, R3, PT ;  /* 0x000000030200720c */ /* 0x040fe20003fc4070 */
[----:B------:R-:W-:-:S05]  /*6d40*/  IMAD R4, R2, R10, R4 ;  /* 0x0000000a02047224 */ /* 0x000fca00078e0204 */
[----:B------:R-:W-:-:S07]  /*6d50*/  ISETP.GT.U32.AND P0, PT, R2, R4, PT ;  /* 0x000000040200720c */ /* 0x000fce0003f04070 */
[----:B------:R-:W-:-:S06]  /*6d60*/  @!P6 IMAD.IADD R3, R3, 0x1, -R2 ;  /* 0x000000010303e824 */ /* 0x000fcc00078e0a02 */
[----:B------:R-:W-:Y:S01]  /*6d70*/  @!P0 IMAD.IADD R4, R4, 0x1, -R2 ;  /* 0x0000000104048824 */ /* 0x000fe200078e0a02 */
[----:B------:R-:W-:Y:S02]  /*6d80*/  ISETP.GT.U32.AND P0, PT, R2, R3, PT ;  /* 0x000000030200720c */ /* 0x000fe40003f04070 */
[----:B----4-:R-:W-:-:S05]  /*6d90*/  IABS R9, R19 ;  /* 0x0000001300097213 */ /* 0x010fca0000000000 */
[----:B------:R-:W-:-:S04]  /*6da0*/  IMAD.HI.U32 R13, R18, R9, RZ ;  /* 0x00000009120d7227 */ /* 0x000fc800078e00ff */
[----:B------:R-:W-:Y:S02]  /*6db0*/  IMAD.MOV R13, RZ, RZ, -R13 ;  /* 0x000000ffff0d7224 */ /* 0x000fe400078e0a0d */
[----:B------:R-:W-:Y:S02]  /*6dc0*/  @!P0 IMAD.IADD R3, R3, 0x1, -R2 ;  /* 0x0000000103038824 */ /* 0x000fe400078e0a02 */
[----:B------:R-:W-:Y:S02]  /*6dd0*/  IMAD R9, R2, R13, R9 ;  /* 0x0000000d02097224 */ /* 0x000fe400078e0209 */
[----:B------:R-:W-:-:S04]  /*6de0*/  IMAD.MOV.U32 R13, RZ, RZ, R0 ;  /* 0x000000ffff0d7224 */ /* 0x000fc800078e0000 */
[----:B------:R-:W-:Y:S02]  /*6df0*/  @!P5 IMAD.MOV R13, RZ, RZ, -R13 ;  /* 0x000000ffff0dd224 */ /* 0x000fe400078e0a0d */
[----:B------:R-:W-:-:S03]  /*6e00*/  IMAD.HI.U32 R11, R18, R7, RZ ;  /* 0x00000007120b7227 */ /* 0x000fc600078e00ff */
[----:B------:R0:W-:Y:S01]  /*6e10*/  STL [R1+0x1cc], R13 ;  /* 0x0001cc0d01007387 */ /* 0x0001e20000100800 */
[----:B------:R-:W-:-:S04]  /*6e20*/  IMAD.MOV R11, RZ, RZ, -R11 ;  /* 0x000000ffff0b7224 */ /* 0x000fc800078e0a0b */
[----:B------:R-:W-:-:S05]  /*6e30*/  IMAD R7, R2, R11, R7 ;  /* 0x0000000b02077224 */ /* 0x000fca00078e0207 */
[C---:B------:R-:W-:Y:S02]  /*6e40*/  ISETP.GT.U32.AND P3, PT, R2.reuse, R7, PT ;  /* 0x000000070200720c */ /* 0x040fe40003f64070 */
[----:B------:R-:W-:-:S11]  /*6e50*/  ISETP.GT.U32.AND P6, PT, R2, R9, PT ;  /* 0x000000090200720c */ /* 0x000fd60003fc4070 */
[--C-:B------:R-:W-:Y:S01]  /*6e60*/  @!P3 IMAD.IADD R7, R7, 0x1, -R2.reuse ;  /* 0x000000010707b824 */ /* 0x100fe200078e0a02 */
[----:B------:R-:W-:Y:S01]  /*6e70*/  ISETP.GT.U32.AND P3, PT, R2, R4, PT ;  /* 0x000000040200720c */ /* 0x000fe20003f64070 */
[----:B------:R-:W-:-:S03]  /*6e80*/  @!P6 IMAD.IADD R9, R9, 0x1, -R2 ;  /* 0x000000010909e824 */ /* 0x000fc600078e0a02 */
[C---:B------:R-:W-:Y:S02]  /*6e90*/  ISETP.GT.U32.AND P6, PT, R2.reuse, R7, PT ;  /* 0x000000070200720c */ /* 0x040fe40003fc4070 */
[----:B------:R-:W-:-:S07]  /*6ea0*/  ISETP.GT.U32.AND P5, PT, R2, R9, PT ;  /* 0x000000090200720c */ /* 0x000fce0003fa4070 */
[--C-:B------:R-:W-:Y:S01]  /*6eb0*/  @!P3 IMAD.IADD R4, R4, 0x1, -R2.reuse ;  /* 0x000000010404b824 */ /* 0x100fe200078e0a02 */
[----:B------:R-:W-:Y:S01]  /*6ec0*/  ISETP.GE.AND P3, PT, R19, RZ, PT ;  /* 0x000000ff1300720c */ /* 0x000fe20003f66270 */
[----:B------:R-:W-:Y:S02]  /*6ed0*/  IMAD.MOV.U32 R19, RZ, RZ, R3 ;  /* 0x000000ffff137224 */ /* 0x000fe400078e0003 */
[----:B------:R-:W-:Y:S02]  /*6ee0*/  @!P6 IMAD.IADD R7, R7, 0x1, -R2 ;  /* 0x000000010707e824 */ /* 0x000fe400078e0a02 */
[----:B------:R-:W-:Y:S02]  /*6ef0*/  @!P4 IMAD.MOV R19, RZ, RZ, -R19 ;  /* 0x000000ffff13c224 */ /* 0x000fe400078e0a13 */
[----:B------:R-:W-:Y:S01]  /*6f00*/  @!P1 IMAD.MOV R4, RZ, RZ, -R4 ;  /* 0x000000ffff049224 */ /* 0x000fe200078e0a04 */
[----:B--2---:R-:W-:-:S05]  /*6f10*/  IABS R12, R25 ;  /* 0x00000019000c7213 */ /* 0x004fca0000000000 */
[----:B------:R-:W-:-:S04]  /*6f20*/  IMAD.HI.U32 R6, R18, R12, RZ ;  /* 0x0000000c12067227 */ /* 0x000fc800078e00ff */
[----:B------:R-:W-:-:S04]  /*6f30*/  IMAD.MOV R6, RZ, RZ, -R6 ;  /* 0x000000ffff067224 */ /* 0x000fc800078e0a06 */
[----:B------:R-:W-:-:S05]  /*6f40*/  IMAD R12, R2, R6, R12 ;  /* 0x00000006020c7224 */ /* 0x000fca00078e020c */
[----:B------:R-:W-:Y:S02]  /*6f50*/  ISETP.GT.U32.AND P0, PT, R2, R12, PT ;  /* 0x0000000c0200720c */ /* 0x000fe40003f04070 */
[----:B---3--:R-:W-:-:S11]  /*6f60*/  IABS R6, R16 ;  /* 0x0000001000067213 */ /* 0x008fd60000000000 */
[--C-:B------:R-:W-:Y:S01]  /*6f70*/  @!P0 IMAD.IADD R12, R12, 0x1, -R2.reuse ;  /* 0x000000010c0c8824 */ /* 0x100fe200078e0a02 */
[----:B------:R-:W-:Y:S02]  /*6f80*/  ISETP.GE.AND P0, PT, R16, RZ, PT ;  /* 0x000000ff1000720c */ /* 0x000fe40003f06270 */
[----:B------:R-:W2:Y:S01]  /*6f90*/  LDL.LU R16, [R1+0x40] ;  /* 0x0000400001107983 */ /* 0x000ea20000300800 */
[----:B------:R-:W-:Y:S01]  /*6fa0*/  @!P5 IMAD.IADD R9, R9, 0x1, -R2 ;  /* 0x000000010909d824 */ /* 0x000fe200078e0a02 */
[----:B------:R-:W-:Y:S01]  /*6fb0*/  ISETP.GE.AND P5, PT, R25, RZ, PT ;  /* 0x000000ff1900720c */ /* 0x000fe20003fa6270 */
[----:B------:R-:W-:Y:S01]  /*6fc0*/  @!P2 IMAD.MOV R7, RZ, RZ, -R7 ;  /* 0x000000ffff07a224 */ /* 0x000fe200078e0a07 */
[----:B------:R-:W3:Y:S01]  /*6fd0*/  LDL.LU R25, [R1+0x44] ;  /* 0x0000440001197983 */ /* 0x000ee20000300800 */
[----:B------:R-:W-:-:S03]  /*6fe0*/  @!P3 IMAD.MOV R9, RZ, RZ, -R9 ;  /* 0x000000ffff09b224 */ /* 0x000fc600078e0a09 */
[----:B------:R-:W-:Y:S01]  /*6ff0*/  STL [R1+0x1c0], R19 ;  /* 0x0001c01301007387 */ /* 0x000fe20000100800 */
[----:B-----5:R-:W-:Y:S02]  /*7000*/  IABS R11, R29 ;  /* 0x0000001d000b7213 */ /* 0x020fe40000000000 */
[----:B------:R-:W-:Y:S01]  /*7010*/  ISETP.GE.AND P3, PT, R29, RZ, PT ;  /* 0x000000ff1d00720c */ /* 0x000fe20003f66270 */
[----:B------:R1:W-:Y:S04]  /*7020*/  STL [R1+0x1bc], R4 ;  /* 0x0001bc0401007387 */ /* 0x0003e80000100800 */
[----:B------:R4:W-:Y:S04]  /*7030*/  STL [R1+0x1b8], R7 ;  /* 0x0001b80701007387 */ /* 0x0009e80000100800 */
[----:B------:R-:W5:Y:S01]  /*7040*/  LDL.LU R29, [R1+0x48] ;  /* 0x00004800011d7983 */ /* 0x000f620000300800 */
[----:B------:R-:W-:-:S04]  /*7050*/  IMAD.HI.U32 R0, R18, R6, RZ ;  /* 0x0000000612007227 */ /* 0x000fc800078e00ff */
[----:B------:R-:W-:Y:S01]  /*7060*/  IMAD.MOV R0, RZ, RZ, -R0 ;  /* 0x000000ffff007224 */ /* 0x000fe200078e0a00 */
[----:B------:R-:W-:-:S03]  /*7070*/  IABS R10, R17 ;  /* 0x00000011000a7213 */ /* 0x000fc60000000000 */
[----:B------:R-:W-:Y:S02]  /*7080*/  IMAD R6, R2, R0, R6 ;  /* 0x0000000002067224 */ /* 0x000fe400078e0206 */
[----:B------:R-:W-:-:S03]  /*7090*/  IMAD.HI.U32 R0, R18, R11, RZ ;  /* 0x0000000b12007227 */ /* 0x000fc600078e00ff */
[----:B------:R-:W-:Y:S01]  /*70a0*/  ISETP.GT.U32.AND P6, PT, R2, R6, PT ;  /* 0x000000060200720c */ /* 0x000fe20003fc4070 */
[----:B0-----:R-:W-:-:S04]  /*70b0*/  IMAD.HI.U32 R13, R18, R10, RZ ;  /* 0x0000000a120d7227 */ /* 0x001fc800078e00ff */
[----:B------:R-:W-:Y:S02]  /*70c0*/  IMAD.MOV R0, RZ, RZ, -R0 ;  /* 0x000000ffff007224 */ /* 0x000fe400078e0a00 */
[----:B------:R-:W-:Y:S02]  /*70d0*/  IMAD.MOV R13, RZ, RZ, -R13 ;  /* 0x000000ffff0d7224 */ /* 0x000fe400078e0a0d */
[C---:B------:R-:W-:Y:S02]  /*70e0*/  IMAD R0, R2.reuse, R0, R11 ;  /* 0x0000000002007224 */ /* 0x040fe400078e020b */
[----:B------:R-:W-:-:S03]  /*70f0*/  IMAD R10, R2, R13, R10 ;  /* 0x0000000d020a7224 */ /* 0x000fc600078e020a */
[----:B------:R-:W-:Y:S01]  /*7100*/  ISETP.GT.U32.AND P4, PT, R2, R0, PT ;  /* 0x000000000200720c */ /* 0x000fe20003f84070 */
[----:B------:R-:W-:Y:S01]  /*7110*/  @!P6 IMAD.IADD R6, R6, 0x1, -R2 ;  /* 0x000000010606e824 */ /* 0x000fe200078e0a02 */
[C---:B------:R-:W-:Y:S02]  /*7120*/  ISETP.GT.U32.AND P2, PT, R2.reuse, R10, PT ;  /* 0x0000000a0200720c */ /* 0x040fe40003f44070 */
[C---:B------:R-:W-:Y:S02]  /*7130*/  ISETP.GT.U32.AND P6, PT, R2.reuse, R12, PT ;  /* 0x0000000c0200720c */ /* 0x040fe40003fc4070 */
[----:B------:R-:W-:Y:S02]  /*7140*/  ISETP.GT.U32.AND P1, PT, R2, R6, PT ;  /* 0x000000060200720c */ /* 0x000fe40003f24070 */
[----:B------:R-:W-:-:S05]  /*7150*/  IABS R8, R15 ;  /* 0x0000000f00087213 */ /* 0x000fca0000000000 */
[--C-:B------:R-:W-:Y:S02]  /*7160*/  @!P4 IMAD.IADD R0, R0, 0x1, -R2.reuse ;  /* 0x000000010000c824 */ /* 0x100fe400078e0a02 */
[--C-:B------:R-:W-:Y:S02]  /*7170*/  @!P2 IMAD.IADD R10, R10, 0x1, -R2.reuse ;  /* 0x000000010a0aa824 */ /* 0x100fe400078e0a02 */
[----:B------:R-:W-:Y:S01]  /*7180*/  @!P6 IMAD.IADD R12, R12, 0x1, -R2 ;  /* 0x000000010c0ce824 */ /* 0x000fe200078e0a02 */
[----:B------:R-:W-:Y:S01]  /*7190*/  ISETP.GT.U32.AND P2, PT, R2, R0, PT ;  /* 0x000000000200720c */ /* 0x000fe20003f44070 */
[----:B------:R-:W-:-:S04]  /*71a0*/  IMAD.HI.U32 R14, R18, R8, RZ ;  /* 0x00000008120e7227 */ /* 0x000fc800078e00ff */
[----:B------:R-:W-:Y:S02]  /*71b0*/  IMAD.MOV.U32 R11, RZ, RZ, R12 ;  /* 0x000000ffff0b7224 */ /* 0x000fe400078e000c */
[----:B------:R-:W-:Y:S02]  /*71c0*/  @!P1 IMAD.IADD R6, R6, 0x1, -R2 ;  /* 0x0000000106069824 */ /* 0x000fe400078e0a02 */
[----:B------:R-:W-:Y:S02]  /*71d0*/  @!P5 IMAD.MOV R11, RZ, RZ, -R11 ;  /* 0x000000ffff0bd224 */ /* 0x000fe400078e0a0b */
[----:B------:R-:W-:Y:S02]  /*71e0*/  IMAD.MOV R14, RZ, RZ, -R14 ;  /* 0x000000ffff0e7224 */ /* 0x000fe400078e0a0e */
[----:B------:R-:W-:Y:S01]  /*71f0*/  @!P0 IMAD.MOV R6, RZ, RZ, -R6 ;  /* 0x000000ffff068224 */ /* 0x000fe200078e0a06 */
[----:B------:R0:W-:Y:S01]  /*7200*/  STL [R1+0x1b4], R9 ;  /* 0x0001b40901007387 */ /* 0x0001e20000100800 */
[----:B------:R-:W-:Y:S01]  /*7210*/  ISETP.GE.AND P4, PT, R15, RZ, PT ;  /* 0x000000ff0f00720c */ /* 0x000fe20003f86270 */
[----:B------:R-:W-:-:S02]  /*7220*/  IMAD R14, R2, R14, R8 ;  /* 0x0000000e020e7224 */ /* 0x000fc400078e0208 */
[----:B------:R-:W5:Y:S01]  /*7230*/  LDL.LU R15, [R1+0x4c] ;  /* 0x00004c00010f7983 */ /* 0x000f620000300800 */
[----:B------:R-:W-:Y:S01]  /*7240*/  @!P2 IMAD.IADD R0, R0, 0x1, -R2 ;  /* 0x000000010000a824 */ /* 0x000fe200078e0a02 */
[----:B------:R-:W-:Y:S02]  /*7250*/  IABS R8, R5 ;  /* 0x0000000500087213 */ /* 0x000fe40000000000 */
[----:B------:R-:W-:Y:S01]  /*7260*/  STL [R1+0x1b0], R11 ;  /* 0x0001b00b01007387 */ /* 0x000fe20000100800 */
[----:B------:R-:W-:-:S03]  /*7270*/  ISETP.GE.AND P2, PT, R5, RZ, PT ;  /* 0x000000ff0500720c */ /* 0x000fc60003f46270 */
[----:B------:R2:W-:Y:S04]  /*7280*/  STL [R1+0x1ac], R6 ;  /* 0x0001ac0601007387 */ /* 0x0005e80000100800 */
[----:B------:R-:W5:Y:S01]  /*7290*/  LDL.LU R5, [R1+0x50] ;  /* 0x0000500001057983 */ /* 0x000f620000300800 */
[----:B-1----:R-:W-:-:S04]  /*72a0*/  IMAD.HI.U32 R4, R18, R8, RZ ;  /* 0x0000000812047227 */ /* 0x002fc800078e00ff */
[----:B------:R-:W-:-:S04]  /*72b0*/  IMAD.MOV R4, RZ, RZ, -R4 ;  /* 0x000000ffff047224 */ /* 0x000fc800078e0a04 */
[C---:B------:R-:W-:Y:S01]  /*72c0*/  IMAD R8, R2.reuse, R4, R8 ;  /* 0x0000000402087224 */ /* 0x040fe200078e0208 */
[----:B------:R-:W-:-:S04]  /*72d0*/  ISETP.GT.U32.AND P6, PT, R2, R14, PT ;  /* 0x0000000e0200720c */ /* 0x000fc80003fc4070 */
[C---:B------:R-:W-:Y:S02]  /*72e0*/  ISETP.GT.U32.AND P0, PT, R2.reuse, R8, PT ;  /* 0x000000080200720c */ /* 0x040fe40003f04070 */
[----:B------:R-:W-:Y:S02]  /*72f0*/  IABS R3, R28 ;  /* 0x0000001c00037213 */ /* 0x000fe40000000000 */
[----:B------:R-:W-:-:S05]  /*7300*/  ISETP.GT.U32.AND P5, PT, R2, R10, PT ;  /* 0x0000000a0200720c */ /* 0x000fca0003fa4070 */
[----:B------:R-:W-:-:S04]  /*7310*/  @!P6 IMAD.IADD R14, R14, 0x1, -R2 ;  /* 0x000000010e0ee824 */ /* 0x000fc800078e0a02 */
[----:B------:R-:W-:Y:S02]  /*7320*/  @!P0 IMAD.IADD R8, R8, 0x1, -R2 ;  /* 0x0000000108088824 */ /* 0x000fe400078e0a02 */
[----:B----4-:R-:W-:Y:S01]  /*7330*/  IMAD.HI.U32 R7, R18, R3, RZ ;  /* 0x0000000312077227 */ /* 0x010fe200078e00ff */
[----:B------:R-:W-:-:S03]  /*7340*/  ISETP.GT.U32.AND P6, PT, R2, R14, PT ;  /* 0x0000000e0200720c */ /* 0x000fc60003fc4070 */
[----:B0-----:R-:W-:-:S04]  /*7350*/  IMAD.MOV R9, RZ, RZ, -R7 ;  /* 0x000000ffff097224 */ /* 0x001fc800078e0a07 */
[----:B------:R-:W-:Y:S02]  /*7360*/  IMAD R3, R2, R9, R3 ;  /* 0x0000000902037224 */ /* 0x000fe400078e0203 */
[----:B------:R-:W-:-:S03]  /*7370*/  @!P5 IMAD.IADD R10, R10, 0x1, -R2 ;  /* 0x000000010a0ad824 */ /* 0x000fc600078e0a02 */
[----:B------:R-:W-:Y:S01]  /*7380*/  ISETP.GT.U32.AND P5, PT, R2, R3, PT ;  /* 0x000000030200720c */ /* 0x000fe20003fa4070 */
[----:B------:R-:W-:Y:S01]  /*7390*/  @!P6 IMAD.IADD R14, R14, 0x1, -R2 ;  /* 0x000000010e0ee824 */ /* 0x000fe200078e0a02 */
[----:B------:R-:W-:Y:S02]  /*73a0*/  ISETP.GE.AND P6, PT, R28, RZ, PT ;  /* 0x000000ff1c00720c */ /* 0x000fe40003fc6270 */
[----:B------:R-:W-:Y:S01]  /*73b0*/  ISETP.GE.AND P1, PT, R17, RZ, PT ;  /* 0x000000ff1100720c */ /* 0x000fe20003f26270 */
[----:B------:R-:W-:-:S08]  /*73c0*/  IMAD.MOV.U32 R12, RZ, RZ, R0 ;  /* 0x000000ffff0c7224 */ /* 0x000fd000078e0000 */
[----:B------:R-:W-:Y:S01]  /*73d0*/  @!P5 IMAD.IADD R3, R3, 0x1, -R2 ;  /* 0x000000010303d824 */ /* 0x000fe200078e0a02 */
[----:B------:R-:W-:Y:S01]  /*73e0*/  ISETP.GT.U32.AND P5, PT, R2, R8, PT ;  /* 0x000000080200720c */ /* 0x000fe20003fa4070 */
[----:B------:R-:W-:Y:S02]  /*73f0*/  @!P3 IMAD.MOV R12, RZ, RZ, -R12 ;  /* 0x000000ffff0cb224 */ /* 0x000fe400078e0a0c */
[----:B------:R-:W-:-:S10]  /*7400*/  @!P1 IMAD.MOV R10, RZ, RZ, -R10 ;  /* 0x000000ffff0a9224 */ /* 0x000fd400078e0a0a */
[----:B------:R-:W-:-:S04]  /*7410*/  @!P5 IMAD.IADD R8, R8, 0x1, -R2 ;  /* 0x000000010808d824 */ /* 0x000fc800078e0a02 */
[----:B------:R-:W-:Y:S01]  /*7420*/  @!P2 IMAD.MOV R8, RZ, RZ, -R8 ;  /* 0x000000ffff08a224 */ /* 0x000fe200078e0a08 */
[----:B------:R-:W-:-:S13]  /*7430*/  ISETP.GT.U32.AND P3, PT, R2, R3, PT ;  /* 0x000000030200720c */ /* 0x000fda0003f64070 */
[----:B------:R-:W-:Y:S01]  /*7440*/  @!P3 IMAD.IADD R3, R3, 0x1, -R2 ;  /* 0x000000010303b824 */ /* 0x000fe200078e0a02 */
[----:B--2---:R-:W-:Y:S02]  /*7450*/  IABS R4, R16 ;  /* 0x0000001000047213 */ /* 0x004fe40000000000 */
[----:B------:R-:W-:Y:S02]  /*7460*/  ISETP.GE.AND P0, PT, R16, RZ, PT ;  /* 0x000000ff1000720c */ /* 0x000fe40003f06270 */
[----:B------:R-:W2:Y:S04]  /*7470*/  LDL.LU R16, [R1+0x54] ;  /* 0x0000540001107983 */ /* 0x000ea80000300800 */
[----:B------:R-:W4:Y:S01]  /*7480*/  LDL.LU R28, [R1+0x58] ;  /* 0x00005800011c7983 */ /* 0x000f220000300800 */
[----:B------:R-:W-:-:S04]  /*7490*/  IMAD.HI.U32 R6, R18, R4, RZ ;  /* 0x0000000412067227 */ /* 0x000fc800078e00ff */
[----:B------:R-:W-:-:S04]  /*74a0*/  IMAD.MOV R6, RZ, RZ, -R6 ;  /* 0x000000ffff067224 */ /* 0x000fc800078e0a06 */
[C---:B------:R-:W-:Y:S01]  /*74b0*/  IMAD R4, R2.reuse, R6, R4 ;  /* 0x0000000602047224 */ /* 0x040fe200078e0204 */
[----:B------:R-:W-:Y:S04]  /*74c0*/  STL [R1+0x1a0], R12 ;  /* 0x0001a00c01007387 */ /* 0x000fe80000100800 */
[----:B------:R-:W-:Y:S01]  /*74d0*/  ISETP.GT.U32.AND P1, PT, R2, R4, PT ;  /* 0x000000040200720c */ /* 0x000fe20003f24070 */
[----:B------:R0:W-:Y:S01]  /*74e0*/  STL [R1+0x19c], R10 ;  /* 0x00019c0a01007387 */ /* 0x0001e20000100800 */
[----:B---3--:R-:W-:Y:S01]  /*74f0*/  IABS R7, R25 ;  /* 0x0000001900077213 */ /* 0x008fe20000000000 */
[----:B0-----:R-:W-:-:S04]  /*7500*/  IMAD.MOV.U32 R10, RZ, RZ, R14 ;  /* 0x000000ffff0a7224 */ /* 0x001fc800078e000e */
[----:B------:R-:W-:Y:S01]  /*7510*/  @!P4 IMAD.MOV R10, RZ, RZ, -R10 ;  /* 0x000000ffff0ac224 */ /* 0x000fe200078e0a0a */
[----:B------:R-:W-:-:S05]  /*7520*/  ISETP.GE.AND P5, PT, R25, RZ, PT ;  /* 0x000000ff1900720c */ /* 0x000fca0003fa6270 */
[----:B------:R-:W-:Y:S01]  /*7530*/  @!P1 IMAD.IADD R4, R4, 0x1, -R2 ;  /* 0x0000000104049824 */ /* 0x000fe200078e0a02 */
[----:B-----5:R-:W-:Y:S01]  /*7540*/  IABS R11, R29 ;  /* 0x0000001d000b7213 */ /* 0x020fe20000000000 */
[----:B------:R2:W-:Y:S01]  /*7550*/  STL [R1+0x198], R10 ;  /* 0x0001980a01007387 */ /* 0x0005e20000100800 */
[----:B------:R-:W-:-:S03]  /*7560*/  ISETP.GE.AND P1, PT, R29, RZ, PT ;  /* 0x000000ff1d00720c */ /* 0x000fc60003f26270 */
[----:B------:R-:W3:Y:S04]  /*7570*/  LDL.LU R25, [R1+0x5c] ;  /* 0x00005c0001197983 */ /* 0x000ee80000300800 */
[----:B------:R4:W-:Y:S04]  /*7580*/  STL [R1+0x194], R8 ;  /* 0x0001940801007387 */ /* 0x0009e80000100800 */
[----:B------:R-:W5:Y:S01]  /*7590*/  LDL.LU R29, [R1+0x60] ;  /* 0x00006000011d7983 */ /* 0x000f620000300800 */
[----:B------:R-:W-:-:S04]  /*75a0*/  IMAD.HI.U32 R0, R18, R11, RZ ;  /* 0x0000000b12007227 */ /* 0x000fc800078e00ff */
[----:B------:R-:W-:-:S04]  /*75b0*/  IMAD.MOV R0, RZ, RZ, -R0 ;  /* 0x000000ffff007224 */ /* 0x000fc800078e0a00 */
[----:B------:R-:W-:-:S05]  /*75c0*/  IMAD R11, R2, R0, R11 ;  /* 0x00000000020b7224 */ /* 0x000fca00078e020b */
[----:B------:R-:W-:Y:S01]  /*75d0*/  ISETP.GT.U32.AND P3, PT, R2, R11, PT ;  /* 0x0000000b0200720c */ /* 0x000fe20003f64070 */
[----:B------:R-:W-:-:S12]  /*75e0*/  IMAD.HI.U32 R9, R18, R7, RZ ;  /* 0x0000000712097227 */ /* 0x000fd800078e00ff */
[----:B------:R-:W-:-:S05]  /*75f0*/  @!P3 IMAD.IADD R11, R11, 0x1, -R2 ;  /* 0x000000010b0bb824 */ /* 0x000fca00078e0a02 */
[C---:B------:R-:W-:Y:S01]  /*7600*/  ISETP.GT.U32.AND P3, PT, R2.reuse, R11, PT ;  /* 0x0000000b0200720c */ /* 0x040fe20003f64070 */
[----:B------:R-:W-:Y:S02]  /*7610*/  IMAD.MOV R9, RZ, RZ, -R9 ;  /* 0x000000ffff097224 */ /* 0x000fe400078e0a09 */
[----:B------:R-:W-:Y:S02]  /*7620*/  @!P6 IMAD.MOV R3, RZ, RZ, -R3 ;  /* 0x000000ffff03e224 */ /* 0x000fe400078e0a03 */
[----:B------:R-:W-:-:S03]  /*7630*/  IMAD R7, R2, R9, R7 ;  /* 0x0000000902077224 */ /* 0x000fc600078e0207 */
[----:B------:R0:W-:Y:S01]  /*7640*/  STL [R1+0xd4], R3 ;  /* 0x0000d40301007387 */ /* 0x0001e20000100800 */
[----:B------:R-:W-:-:S04]  /*7650*/  IABS R9, R5 ;  /* 0x0000000500097213 */ /* 0x000fc80000000000 */
[----:B------:R-:W-:Y:S01]  /*7660*/  @!P3 IMAD.IADD R11, R11, 0x1, -R2 ;  /* 0x000000010b0bb824 */ /* 0x000fe200078e0a02 */
[----:B------:R-:W-:Y:S02]  /*7670*/  ISETP.GE.AND P3, PT, R5, RZ, PT ;  /* 0x000000ff0500720c */ /* 0x000fe40003f66270 */
[----:B------:R-:W3:Y:S01]  /*7680*/  LDL.LU R5, [R1+0x64] ;  /* 0x0000640001057983 */ /* 0x000ee20000300800 */
[----:B------:R-:W-:Y:S02]  /*7690*/  IABS R6, R15 ;  /* 0x0000000f00067213 */ /* 0x000fe40000000000 */
[----:B------:R-:W-:-:S03]  /*76a0*/  ISETP.GT.U32.AND P4, PT, R2, R7, PT ;  /* 0x000000070200720c */ /* 0x000fc60003f84070 */
[----:B------:R-:W-:-:S04]  /*76b0*/  IMAD.HI.U32 R0, R18, R6, RZ ;  /* 0x0000000612007227 */ /* 0x000fc800078e00ff */
[----:B------:R-:W-:-:S04]  /*76c0*/  IMAD.MOV R0, RZ, RZ, -R0 ;  /* 0x000000ffff007224 */ /* 0x000fc800078e0a00 */
[C---:B------:R-:W-:Y:S01]  /*76d0*/  IMAD R0, R2.reuse, R0, R6 ;  /* 0x0000000002007224 */ /* 0x040fe200078e0206 */
[----:B------:R-:W-:Y:S01]  /*76e0*/  ISETP.GT.U32.AND P2, PT, R2, R4, PT ;  /* 0x000000040200720c */ /* 0x000fe20003f44070 */
[----:B------:R-:W-:-:S03]  /*76f0*/  @!P4 IMAD.IADD R7, R7, 0x1, -R2 ;  /* 0x000000010707c824 */ /* 0x000fc600078e0a02 */
[C---:B------:R-:W-:Y:S02]  /*7700*/  ISETP.GT.U32.AND P6, PT, R2.reuse, R0, PT ;  /* 0x000000000200720c */ /* 0x040fe40003fc4070 */
[----:B------:R-:W-:-:S07]  /*7710*/  ISETP.GT.U32.AND P4, PT, R2, R7, PT ;  /* 0x000000070200720c */ /* 0x000fce0003f84070 */
[----:B------:R-:W-:-:S04]  /*7720*/  @!P2 IMAD.IADD R4, R4, 0x1, -R2 ;  /* 0x000000010404a824 */ /* 0x000fc800078e0a02 */
[--C-:B------:R-:W-:Y:S02]  /*7730*/  @!P6 IMAD.IADD R0, R0, 0x1, -R2.reuse ;  /* 0x000000010000e824 */ /* 0x100fe400078e0a02 */
[----:B------:R-:W-:-:S04]  /*7740*/  @!P4 IMAD.IADD R7, R7, 0x1, -R2 ;  /* 0x000000010707c824 */ /* 0x000fc800078e0a02 */
[----:B------:R-:W-:Y:S01]  /*7750*/  @!P5 IMAD.MOV R7, RZ, RZ, -R7 ;  /* 0x000000ffff07d224 */ /* 0x000fe200078e0a07 */
[----:B------:R-:W-:Y:S01]  /*7760*/  ISETP.GE.AND P2, PT, R15, RZ, PT ;  /* 0x000000ff0f00720c */ /* 0x000fe20003f46270 */
[----:B------:R-:W-:-:S04]  /*7770*/  IMAD.HI.U32 R6, R18, R9, RZ ;  /* 0x0000000912067227 */ /* 0x000fc800078e00ff */
[----:B------:R-:W-:-:S04]  /*7780*/  IMAD.MOV R6, RZ, RZ, -R6 ;  /* 0x000000ffff067224 */ /* 0x000fc800078e0a06 */
[----:B------:R-:W-:-:S05]  /*7790*/  IMAD R6, R2, R6, R9 ;  /* 0x0000000602067224 */ /* 0x000fca00078e0209 */
[----:B------:R-:W-:-:S13]  /*77a0*/  ISETP.GT.U32.AND P4, PT, R2, R6, PT ;  /* 0x000000060200720c */ /* 0x000fda0003f84070 */
[----:B------:R-:W-:Y:S01]  /*77b0*/  @!P4 IMAD.IADD R6, R6, 0x1, -R2 ;  /* 0x000000010606c824 */ /* 0x000fe200078e0a02 */
[----:B--2---:R-:W-:-:S05]  /*77c0*/  IABS R10, R16 ;  /* 0x00000010000a7213 */ /* 0x004fca0000000000 */
[----:B------:R-:W-:-:S04]  /*77d0*/  IMAD.HI.U32 R12, R18, R10, RZ ;  /* 0x0000000a120c7227 */ /* 0x000fc800078e00ff */
[----:B------:R-:W-:-:S04]  /*77e0*/  IMAD.MOV R12, RZ, RZ, -R12 ;  /* 0x000000ffff0c7224 */ /* 0x000fc800078e0a0c */
[----:B------:R-:W-:Y:S01]  /*77f0*/  IMAD R10, R2, R12, R10 ;  /* 0x0000000c020a7224 */ /* 0x000fe200078e020a */
[----:B----4-:R-:W-:-:S04]  /*7800*/  IABS R8, R28 ;  /* 0x0000001c00087213 */ /* 0x010fc80000000000 */
[----:B------:R-:W-:Y:S01]  /*7810*/  ISETP.GT.U32.AND P6, PT, R2, R10, PT ;  /* 0x0000000a0200720c */ /* 0x000fe20003fc4070 */
[----:B------:R-:W-:Y:S02]  /*7820*/  IMAD.MOV.U32 R12, RZ, RZ, R4 ;  /* 0x000000ffff0c7224 */ /* 0x000fe400078e0004 */
[----:B0-----:R-:W-:-:S04]  /*7830*/  IMAD.HI.U32 R3, R18, R8, RZ ;  /* 0x0000000812037227 */ /* 0x001fc800078e00ff */
[----:B------:R-:W-:Y:S01]  /*7840*/  @!P0 IMAD.MOV R12, RZ, RZ, -R12 ;  /* 0x000000ffff0c8224 */ /* 0x000fe200078e0a0c */
[----:B------:R-:W-:Y:S01]  /*7850*/  ISETP.GT.U32.AND P0, PT, R2, R0, PT ;  /* 0x000000000200720c */ /* 0x000fe20003f04070 */
[----:B------:R-:W-:-:S03]  /*7860*/  IMAD.MOV R3, RZ, RZ, -R3 ;  /* 0x000000ffff037224 */ /* 0x000fc600078e0a03 */
[----:B------:R-:W-:Y:S01]  /*7870*/  STL [R1+0x15c], R12 ;  /* 0x00015c0c01007387 */ /* 0x000fe20000100800 */
[----:B------:R-:W-:Y:S01]  /*7880*/  @!P6 IMAD.IADD R10, R10, 0x1, -R2 ;  /* 0x000000010a0ae824 */ /* 0x000fe200078e0a02 */
[----:B------:R-:W-:Y:S02]  /*7890*/  ISETP.GE.AND P6, PT, R16, RZ, PT ;  /* 0x000000ff1000720c */ /* 0x000fe40003fc6270 */
[----:B------:R5:W-:Y:S01]  /*78a0*/  STL [R1+0x168], R7 ;  /* 0x0001680701007387 */ /* 0x000be20000100800 */
[----:B------:R-:W-:-:S03]  /*78b0*/  IMAD R3, R2, R3, R8 ;  /* 0x0000000302037224 */ /* 0x000fc600078e0208 */
[----:B------:R-:W2:Y:S01]  /*78c0*/  LDL.LU R16, [R1+0x78] ;  /* 0x0000780001107983 */ /* 0x000ea20000300800 */
[----:B------:R-:W-:Y:S02]  /*78d0*/  IMAD.MOV.U32 R8, RZ, RZ, R11 ;  /* 0x000000ffff087224 */ /* 0x000fe400078e000b */
[----:B------:R-:W-:Y:S02]  /*78e0*/  @!P0 IMAD.IADD R0, R0, 0x1, -R2 ;  /* 0x0000000100008824 */ /* 0x000fe400078e0a02 */
[----:B------:R-:W-:Y:S01]  /*78f0*/  @!P1 IMAD.MOV R8, RZ, RZ, -R8 ;  /* 0x000000ffff089224 */ /* 0x000fe200078e0a08 */
[----:B------:R-:W-:-:S04]  /*7900*/  ISETP.GT.U32.AND P1, PT, R2, R10, PT ;  /* 0x0000000a0200720c */ /* 0x000fc80003f24070 */
[----:B------:R0:W-:Y:S01]  /*7910*/  STL [R1+0x184], R8 ;  /* 0x0001840801007387 */ /* 0x0001e20000100800 */
[----:B------:R-:W-:Y:S02]  /*7920*/  ISETP.GE.AND P0, PT, R28, RZ, PT ;  /* 0x000000ff1c00720c */ /* 0x000fe40003f06270 */
[----:B-----5:R-:W-:Y:S01]  /*7930*/  IABS R7, R29 ;  /* 0x0000001d00077213 */ /* 0x020fe20000000000 */
[----:B------:R-:W4:Y:S01]  /*7940*/  LDL.LU R28, [R1+0x7c] ;  /* 0x00007c00011c7983 */ /* 0x000f220000300800 */
[----:B0-----:R-:W-:-:S04]  /*7950*/  IMAD.MOV.U32 R8, RZ, RZ, R0 ;  /* 0x000000ffff087224 */ /* 0x001fc800078e0000 */
[----:B------:R-:W-:Y:S02]  /*7960*/  @!P2 IMAD.MOV R8, RZ, RZ, -R8 ;  /* 0x000000ffff08a224 */ /* 0x000fe400078e0a08 */
[----:B------:R-:W-:Y:S01]  /*7970*/  @!P1 IMAD.IADD R10, R10, 0x1, -R2 ;  /* 0x000000010a0a9824 */ /* 0x000fe200078e0a02 */
[----:B------:R-:W-:Y:S02]  /*7980*/  ISETP.GE.AND P1, PT, R29, RZ, PT ;  /* 0x000000ff1d00720c */ /* 0x000fe40003f26270 */
[----:B------:R3:W-:Y:S04]  /*7990*/  STL [R1+0x18c], R8 ;  /* 0x00018c0801007387 */ /* 0x0007e80000100800 */
[----:B------:R-:W5:Y:S01]  /*79a0*/  LDL.LU R29, [R1+0x80] ;  /* 0x00008000011d7983 */ /* 0x000f620000300800 */
[----:B------:R-:W-:-:S13]  /*79b0*/  ISETP.GT.U32.AND P4, PT, R2, R6, PT ;  /* 0x000000060200720c */ /* 0x000fda0003f84070 */
[----:B------:R-:W-:-:S04]  /*79c0*/  @!P4 IMAD.IADD R6, R6, 0x1, -R2 ;  /* 0x000000010606c824 */ /* 0x000fc800078e0a02 */
[----:B------:R-:W-:Y:S01]  /*79d0*/  @!P3 IMAD.MOV R6, RZ, RZ, -R6 ;  /* 0x000000ffff06b224 */ /* 0x000fe200078e0a06 */
[----:B---3--:R-:W-:Y:S02]  /*79e0*/  IABS R8, R5 ;  /* 0x0000000500087213 */ /* 0x008fe40000000000 */
[----:B------:R-:W-:Y:S02]  /*79f0*/  ISETP.GE.AND P3, PT, R5, RZ, PT ;  /* 0x000000ff0500720c */ /* 0x000fe40003f66270 */
[----:B------:R-:W3:Y:S01]  /*7a00*/  LDL.LU R5, [R1+0x68] ;  /* 0x0000680001057983 */ /* 0x000ee20000300800 */
[----:B------:R-:W-:Y:S02]  /*7a10*/  IABS R9, R25 ;  /* 0x0000001900097213 */ /* 0x000fe40000000000 */
[----:B------:R-:W-:-:S03]  /*7a20*/  ISETP.GT.U32.AND P5, PT, R2, R3, PT ;  /* 0x000000030200720c */ /* 0x000fc60003fa4070 */
[----:B------:R-:W-:-:S04]  /*7a30*/  IMAD.HI.U32 R4, R18, R9, RZ ;  /* 0x0000000912047227 */ /* 0x000fc800078e00ff */
[----:B------:R-:W-:-:S04]  /*7a40*/  IMAD.MOV R4, RZ, RZ, -R4 ;  /* 0x000000ffff047224 */ /* 0x000fc800078e0a04 */
[----:B------:R-:W-:Y:S02]  /*7a50*/  IMAD R4, R2, R4, R9 ;  /* 0x0000000402047224 */ /* 0x000fe400078e0209 */
[----:B------:R-:W-:-:S03]  /*7a60*/  @!P5 IMAD.IADD R3, R3, 0x1, -R2 ;  /* 0x000000010303d824 */ /* 0x000fc600078e0a02 */
[----:B------:R-:W-:Y:S01]  /*7a70*/  ISETP.GT.U32.AND P4, PT, R2, R4, PT ;  /* 0x000000040200720c */ /* 0x000fe20003f84070 */
[----:B------:R-:W-:Y:S01]  /*7a80*/  IMAD.HI.U32 R0, R18, R7, RZ ;  /* 0x0000000712007227 */ /* 0x000fe200078e00ff */
[----:B------:R-:W-:-:S03]  /*7a90*/  ISETP.GT.U32.AND P2, PT, R2, R3, PT ;  /* 0x000000030200720c */ /* 0x000fc60003f44070 */
[----:B------:R-:W-:-:S04]  /*7aa0*/  IMAD.MOV R0, RZ, RZ, -R0 ;  /* 0x000000ffff007224 */ /* 0x000fc800078e0a00 */
[----:B------:R-:W-:Y:S02]  /*7ab0*/  IMAD R7, R2, R0, R7 ;  /* 0x0000000002077224 */ /* 0x000fe400078e0207 */
[----:B------:R-:W-:Y:S01]  /*7ac0*/  IMAD.HI.U32 R0, R18, R8, RZ ;  /* 0x0000000812007227 */ /* 0x000fe200078e00ff */
[----:B------:R0:W-:Y:S03]  /*7ad0*/  STL [R1+0x190], R6 ;  /* 0x0001900601007387 */ /* 0x0001e60000100800 */
[----:B------:R-:W-:Y:S01]  /*7ae0*/  @!P4 IMAD.IADD R4, R4, 0x1, -R2 ;  /* 0x000000010404c824 */ /* 0x000fe200078e0a02 */
[----:B------:R-:W-:Y:S01]  /*7af0*/  ISETP.GE.AND P5, PT, R25, RZ, PT ;  /* 0x000000ff1900720c */ /* 0x000fe20003fa6270 */
[----:B------:R-:W-:Y:S01]  /*7b00*/  @!P6 IMAD.MOV R10, RZ, RZ, -R10 ;  /* 0x000000ffff0ae224 */ /* 0x000fe200078e0a0a */
[----:B------:R-:W3:Y:S02]  /*7b10*/  LDL.LU R25, [R1+0x6c] ;  /* 0x00006c0001197983 */ /* 0x000ee40000300800 */
[----:B------:R-:W-:Y:S01]  /*7b20*/  ISETP.GT.U32.AND P4, PT, R2, R4, PT ;  /* 0x000000040200720c */ /* 0x000fe20003f84070 */
[----:B0-----:R-:W-:-:S02]  /*7b30*/  IMAD.MOV R6, RZ, RZ, -R0 ;  /* 0x000000ffff067224 */ /* 0x001fc400078e0a00 */
[----:B------:R-:W-:-:S04]  /*7b40*/  @!P2 IMAD.IADD R3, R3, 0x1, -R2 ;  /* 0x000000010303a824 */ /* 0x000fc800078e0a02 */
[----:B------:R-:W-:-:S04]  /*7b50*/  IMAD.MOV.U32 R9, RZ, RZ, R3 ;  /* 0x000000ffff097224 */ /* 0x000fc800078e0003 */
[----:B------:R-:W-:Y:S02]  /*7b60*/  @!P0 IMAD.MOV R9, RZ, RZ, -R9 ;  /* 0x000000ffff098224 */ /* 0x000fe400078e0a09 */
[----:B------:R-:W-:Y:S01]  /*7b70*/  @!P4 IMAD.IADD R4, R4, 0x1, -R2 ;  /* 0x000000010404c824 */ /* 0x000fe200078e0a02 */
[C---:B------:R-:W-:Y:S01]  /*7b80*/  ISETP.GT.U32.AND P2, PT, R2.reuse, R7, PT ;  /* 0x000000070200720c */ /* 0x040fe20003f44070 */
[----:B------:R-:W-:-:S12]  /*7b90*/  IMAD R8, R2, R6, R8 ;  /* 0x0000000602087224 */ /* 0x000fd800078e0208 */
[----:B------:R-:W-:-:S05]  /*7ba0*/  @!P2 IMAD.IADD R7, R7, 0x1, -R2 ;  /* 0x000000010707a824 */ /* 0x000fca00078e0a02 */
[C---:B------:R-:W-:Y:S02]  /*7bb0*/  ISETP.GT.U32.AND P2, PT, R2.reuse, R7, PT ;  /* 0x000000070200720c */ /* 0x040fe40003f44070 */
[----:B------:R-:W-:-:S11]  /*7bc0*/  ISETP.GT.U32.AND P4, PT, R2, R8, PT ;  /* 0x000000080200720c */ /* 0x000fd60003f84070 */
[--C-:B------:R-:W-:Y:S02]  /*7bd0*/  @!P2 IMAD.IADD R7, R7, 0x1, -R2.reuse ;  /* 0x000000010707a824 */ /* 0x100fe400078e0a02 */
[----:B------:R-:W-:-:S05]  /*7be0*/  @!P4 IMAD.IADD R8, R8, 0x1, -R2 ;  /* 0x000000010808c824 */ /* 0x000fca00078e0a02 */
[----:B------:R-:W-:Y:S01]  /*7bf0*/  ISETP.GT.U32.AND P4, PT, R2, R8, PT ;  /* 0x000000080200720c */ /* 0x000fe20003f84070 */
[----:B------:R-:W-:-:S12]  /*7c00*/  IMAD.MOV.U32 R14, RZ, RZ, R7 ;  /* 0x000000ffff0e7224 */ /* 0x000fd800078e0007 */
[----:B------:R-:W-:-:S04]  /*7c10*/  @!P4 IMAD.IADD R8, R8, 0x1, -R2 ;  /* 0x000000010808c824 */ /* 0x000fc800078e0a02 */
[----:B------:R-:W-:Y:S02]  /*7c20*/  IMAD.MOV.U32 R13, RZ, RZ, R8 ;  /* 0x000000ffff0d7224 */ /* 0x000fe400078e0008 */
[----:B------:R-:W-:Y:S02]  /*7c30*/  @!P1 IMAD.MOV R14, RZ, RZ, -R14 ;  /* 0x000000ffff0e9224 */ /* 0x000fe400078e0a0e */
[----:B------:R-:W-:Y:S01]  /*7c40*/  @!P3 IMAD.MOV R13, RZ, RZ, -R13 ;  /* 0x000000ffff0db224 */ /* 0x000fe200078e0a0d */
[----:B--2---:R-:W-:Y:S02]  /*7c50*/  IABS R0, R16 ;  /* 0x0000001000007213 */ /* 0x004fe40000000000 */
[----:B------:R-:W-:Y:S02]  /*7c60*/  ISETP.GE.AND P6, PT, R16, RZ, PT ;  /* 0x000000ff1000720c */ /* 0x000fe40003fc6270 */
[----:B------:R-:W2:Y:S04]  /*7c70*/  LDL.LU R16, [R1+0x70] ;  /* 0x0000700001107983 */ /* 0x000ea80000300800 */
[----:B------:R-:W-:Y:S04]  /*7c80*/  STL [R1+0x188], R10 ;  /* 0x0001880a01007387 */ /* 0x000fe80000100800 */
[----:B------:R0:W-:Y:S02]  /*7c90*/  STL [R1+0x180], R9 ;  /* 0x0001800901007387 */ /* 0x0001e40000100800 */
[----:B0-----:R-:W-:-:S04]  /*7ca0*/  IMAD.MOV.U32 R9, RZ, RZ, R4 ;  /* 0x000000ffff097224 */ /* 0x001fc800078e0004 */
[----:B------:R-:W-:Y:S01]  /*7cb0*/  @!P5 IMAD.MOV R9, RZ, RZ, -R9 ;  /* 0x000000ffff09d224 */ /* 0x000fe200078e0a09 */
[----:B-----5:R-:W-:Y:S02]  /*7cc0*/  IABS R4, R29 ;  /* 0x0000001d00047213 */ /* 0x020fe40000000000 */
[----:B------:R-:W-:Y:S02]  /*7cd0*/  ISETP.GE.AND P5, PT, R29, RZ, PT ;  /* 0x000000ff1d00720c */ /* 0x000fe40003fa6270 */
[----:B------:R-:W5:Y:S04]  /*7ce0*/  LDL.LU R29, [R1+0x74] ;  /* 0x00007400011d7983 */ /* 0x000f680000300800 */
[----:B------:R-:W5:Y:S04]  /*7cf0*/  LDL.LU R22, [R1+0x84] ;  /* 0x0000840001167983 */ /* 0x000f680000300800 */
[----:B------:R-:W-:Y:S04]  /*7d00*/  STL [R1+0x17c], R9 ;  /* 0x00017c0901007387 */ /* 0x000fe80000100800 */
[----:B------:R-:W5:Y:S01]  /*7d10*/  LDL.LU R21, [R1+0x88] ;  /* 0x0000880001157983 */ /* 0x000f620000300800 */
[----:B------:R-:W-:-:S04]  /*7d20*/  IMAD.MOV.U32 R10, RZ, RZ, R0 ;  /* 0x000000ffff0a7224 */ /* 0x000fc800078e0000 */
[----:B------:R-:W-:-:S04]  /*7d30*/  IMAD.HI.U32 R0, R18, R10, RZ ;  /* 0x0000000a12007227 */ /* 0x000fc800078e00ff */
[----:B------:R-:W-:-:S04]  /*7d40*/  IMAD.MOV R6, RZ, RZ, -R0 ;  /* 0x000000ffff067224 */ /* 0x000fc800078e0a00 */
[----:B------:R-:W-:-:S05]  /*7d50*/  IMAD R10, R2, R6, R10 ;  /* 0x00000006020a7224 */ /* 0x000fca00078e020a */
[----:B------:R-:W-:-:S13]  /*7d60*/  ISETP.GT.U32.AND P2, PT, R2, R10, PT ;  /* 0x0000000a0200720c */ /* 0x000fda0003f44070 */
[----:B------:R-:W-:-:S05]  /*7d70*/  @!P2 IMAD.IADD R10, R10, 0x1, -R2 ;  /* 0x000000010a0aa824 */ /* 0x000fca00078e0a02 */
[----:B------:R-:W-:Y:S02]  /*7d80*/  ISETP.GT.U32.AND P2, PT, R2, R10, PT ;  /* 0x0000000a0200720c */ /* 0x000fe40003f44070 */
[----:B----4-:R-:W-:Y:S02]  /*7d90*/  IABS R3, R28 ;  /* 0x0000001c00037213 */ /* 0x010fe40000000000 */
[----:B---3--:R-:W-:-:S03]  /*7da0*/  ISETP.GE.AND P3, PT, R5, RZ, PT ;  /* 0x000000ff0500720c */ /* 0x008fc60003f66270 */
[----:B------:R-:W-:Y:S02]  /*7db0*/  IMAD.MOV.U32 R0, RZ, RZ, R3 ;  /* 0x000000ffff007224 */ /* 0x000fe400078e0003 */
[----:B------:R-:W-:Y:S01]  /*7dc0*/  IMAD.MOV.U32 R3, RZ, RZ, R4 ;  /* 0x000000ffff037224 */ /* 0x000fe200078e0004 */
[----:B------:R-:W-:-:S03]  /*7dd0*/  IABS R4, R5 ;  /* 0x0000000500047213 */ /* 0x000fc60000000000 */
[----:B------:R-:W-:-:S04]  /*7de0*/  @!P2 IMAD.IADD R10, R10, 0x1, -R2 ;  /* 0x000000010a0aa824 */ /* 0x000fc800078e0a02 */
[----:B------:R-:W-:Y:S01]  /*7df0*/  IMAD.MOV.U32 R5, RZ, RZ, R10 ;  /* 0x000000ffff057224 */ /* 0x000fe200078e000a */
[----:B------:R-:W-:Y:S03]  /*7e00*/  STL [R1+0x178], R14 ;  /* 0x0001780e01007387 */ /* 0x000fe60000100800 */
[----:B------:R-:W-:Y:S01]  /*7e10*/  @!P6 IMAD.MOV R5, RZ, RZ, -R5 ;  /* 0x000000ffff05e224 */ /* 0x000fe200078e0a05 */
[----:B------:R-:W3:Y:S01]  /*7e20*/  LDL.LU R20, [R1+0x8c] ;  /* 0x00008c0001147983 */ /* 0x000ee20000300800 */
[----:B------:R-:W-:-:S03]  /*7e30*/  ISETP.GE.AND P0, PT, R28, RZ, PT ;  /* 0x000000ff1c00720c */ /* 0x000fc60003f06270 */
[----:B------:R-:W-:Y:S04]  /*7e40*/  STL [R1+0x174], R13 ;  /* 0x0001740d01007387 */ /* 0x000fe80000100800 */
[----:B------:R-:W4:Y:S04]  /*7e50*/  LDL.LU R28, [R1+0x90] ;  /* 0x00009000011c7983 */ /* 0x000f280000300800 */
[----:B------:R0:W-:Y:S04]  /*7e60*/  STL [R1+0x170], R5 ;  /* 0x0001700501007387 */ /* 0x0001e80000100800 */
[----:B0-----:R-:W3:Y:S01]  /*7e70*/  LDL.LU R5, [R1+0x94] ;  /* 0x0000940001057983 */ /* 0x001ee20000300800 */
[----:B------:R-:W-:Y:S01]  /*7e80*/  IMAD.HI.U32 R12, R18, R0, RZ ;  /* 0x00000000120c7227 */ /* 0x000fe200078e00ff */
[----:B------:R-:W-:-:S02]  /*7e90*/  IABS R6, R25 ;  /* 0x0000001900067213 */ /* 0x000fc40000000000 */
[----:B------:R-:W3:Y:S01]  /*7ea0*/  LDL.LU R27, [R1+0x98] ;  /* 0x00009800011b7983 */ /* 0x000ee20000300800 */
[----:B------:R-:W-:Y:S02]  /*7eb0*/  IMAD.MOV R12, RZ, RZ, -R12 ;  /* 0x000000ffff0c7224 */ /* 0x000fe400078e0a0c */
[----:B------:R-:W-:Y:S01]  /*7ec0*/  IMAD.HI.U32 R11, R18, R3, RZ ;  /* 0x00000003120b7227 */ /* 0x000fe200078e00ff */
[----:B------:R-:W3:Y:S03]  /*7ed0*/  LDL.LU R26, [R1+0x9c] ;  /* 0x00009c00011a7983 */ /* 0x000ee60000300800 */
[----:B------:R-:W-:-:S05]  /*7ee0*/  IMAD R0, R2, R12, R0 ;  /* 0x0000000c02007224 */ /* 0x000fca00078e0200 */
[----:B------:R-:W-:-:S13]  /*7ef0*/  ISETP.GT.U32.AND P4, PT, R2, R0, PT ;  /* 0x000000000200720c */ /* 0x000fda0003f84070 */
[----:B------:R-:W-:-:S05]  /*7f00*/  @!P4 IMAD.IADD R0, R0, 0x1, -R2 ;  /* 0x000000010000c824 */ /* 0x000fca00078e0a02 */
[----:B------:R-:W-:Y:S01]  /*7f10*/  ISETP.GT.U32.AND P4, PT, R2, R0, PT ;  /* 0x000000000200720c */ /* 0x000fe20003f84070 */
[----:B------:R-:W-:-:S04]  /*7f20*/  IMAD.HI.U32 R12, R18, R6, RZ ;  /* 0x00000006120c7227 */ /* 0x000fc800078e00ff */
[----:B------:R-:W-:Y:S02]  /*7f30*/  IMAD.MOV R11, RZ, RZ, -R11 ;  /* 0x000000ffff0b7224 */ /* 0x000fe400078e0a0b */
[----:B------:R-:W-:-:S06]  /*7f40*/  IMAD.MOV R12, RZ, RZ, -R12 ;  /* 0x000000ffff0c7224 */ /* 0x000fcc00078e0a0c */
[----:B------:R-:W-:Y:S02]  /*7f50*/  @!P4 IMAD.IADD R0, R0, 0x1, -R2 ;  /* 0x000000010000c824 */ /* 0x000fe400078e0a02 */
[C---:B------:R-:W-:Y:S02]  /*7f60*/  IMAD R3, R2.reuse, R11, R3 ;  /* 0x0000000b02037224 */ /* 0x040fe400078e0203 */
[----:B------:R-:W-:Y:S02]  /*7f70*/  IMAD R6, R2, R12, R6 ;  /* 0x0000000c02067224 */ /* 0x000fe400078e0206 */
[----:B------:R-:W-:-:S04]  /*7f80*/  IMAD.HI.U32 R11, R18, R4, RZ ;  /* 0x00000004120b7227 */ /* 0x000fc800078e00ff */
[----:B------:R-:W-:-:S04]  /*7f90*/  IMAD.MOV R11, RZ, RZ, -R11 ;  /* 0x000000ffff0b7224 */ /* 0x000fc800078e0a0b */
[----:B------:R-:W-:-:S05]  /*7fa0*/  IMAD R4, R2, R11, R4 ;  /* 0x0000000b02047224 */ /* 0x000fca00078e0204 */
[C---:B------:R-:W-:Y:S02]  /*7fb0*/  ISETP.GT.U32.AND P2, PT, R2.reuse, R4, PT ;  /* 0x000000040200720c */ /* 0x040fe40003f44070 */
[C---:B------:R-:W-:Y:S02]  /*7fc0*/  ISETP.GT.U32.AND P1, PT, R2.reuse, R3, PT ;  /* 0x000000030200720c */ /* 0x040fe40003f24070 */
[----:B------:R-:W-:Y:S02]  /*7fd0*/  ISETP.GT.U32.AND P6, PT, R2, R6, PT ;  /* 0x000000060200720c */ /* 0x000fe40003fc4070 */
[----:B--2---:R-:W-:-:S05]  /*7fe0*/  IABS R9, R16 ;  /* 0x0000001000097213 */ /* 0x004fca0000000000 */
[----:B------:R-:W-:-:S04]  /*7ff0*/  IMAD.HI.U32 R7, R18, R9, RZ ;  /* 0x0000000912077227 */ /* 0x000fc800078e00ff */
[----:B------:R-:W-:-:S04]  /*8000*/  IMAD.MOV R7, RZ, RZ, -R7 ;  /* 0x000000ffff077224 */ /* 0x000fc800078e0a07 */
[----:B------:R-:W-:-:S05]  /*8010*/  IMAD R7, R2, R7, R9 ;  /* 0x0000000702077224 */ /* 0x000fca00078e0209 */
[----:B------:R-:W-:Y:S02]  /*8020*/  ISETP.GT.U32.AND P4, PT, R2, R7, PT ;  /* 0x000000070200720c */ /* 0x000fe40003f84070 */
[----:B-----5:R-:W-:-:S11]  /*8030*/  IABS R12, R29 ;  /* 0x0000001d000c7213 */ /* 0x020fd60000000000 */
[----:B------:R-:W-:Y:S02]  /*8040*/  @!P4 IMAD.IADD R7, R7, 0x1, -R2 ;  /* 0x000000010707c824 */ /* 0x000fe400078e0a02 */
[----:B------:R-:W-:-:S04]  /*8050*/  IMAD.HI.U32 R9, R18, R12, RZ ;  /* 0x0000000c12097227 */ /* 0x000fc800078e00ff */
[----:B------:R-:W-:Y:S01]  /*8060*/  IMAD.MOV R9, RZ, RZ, -R9 ;  /* 0x000000ffff097224 */ /* 0x000fe200078e0a09 */
[----:B------:R-:W-:-:S03]  /*8070*/  IABS R11, R21 ;  /* 0x00000015000b7213 */ /* 0x000fc60000000000 */
[C---:B------:R-:W-:Y:S01]  /*8080*/  IMAD R12, R2.reuse, R9, R12 ;  /* 0x00000009020c7224 */ /* 0x040fe200078e020c */
[----:B------:R-:W-:Y:S01]  /*8090*/  ISETP.GT.U32.AND P4, PT, R2, R7, PT ;  /* 0x000000070200720c */ /* 0x000fe20003f84070 */
[----:B------:R-:W-:-:S04]  /*80a0*/  IMAD.HI.U32 R9, R18, R11, RZ ;  /* 0x0000000b12097227 */ /* 0x000fc800078e00ff */
[----:B------:R-:W-:-:S04]  /*80b0*/  IMAD.MOV R9, RZ, RZ, -R9 ;  /* 0x000000ffff097224 */ /* 0x000fc800078e0a09 */
[----:B------:R-:W-:-:S04]  /*80c0*/  IMAD R11, R2, R9, R11 ;  /* 0x00000009020b7224 */ /* 0x000fc800078e020b */
[----:B------:R-:W-:Y:S01]  /*80d0*/  @!P4 IMAD.IADD R7, R7, 0x1, -R2 ;  /* 0x000000010707c824 */ /* 0x000fe200078e0a02 */
[----:B------:R-:W-:-:S13]  /*80e0*/  ISETP.GT.U32.AND P4, PT, R2, R11, PT ;  /* 0x0000000b0200720c */ /* 0x000fda0003f84070 */
[--C-:B------:R-:W-:Y:S01]  /*80f0*/  @!P4 IMAD.IADD R11, R11, 0x1, -R2.reuse ;  /* 0x000000010b0bc824 */ /* 0x100fe200078e0a02 */
[----:B------:R-:W-:Y:S02]  /*8100*/  ISETP.GE.AND P4, PT, R29, RZ, PT ;  /* 0x000000ff1d00720c */ /* 0x000fe40003f86270 */
[----:B------:R-:W2:Y:S01]  /*8110*/  LDL.LU R29, [R1+0xa0] ;  /* 0x0000a000011d7983 */ /* 0x000ea20000300800 */
[----:B------:R-:W-:-:S05]  /*8120*/  @!P2 IMAD.IADD R4, R4, 0x1, -R2 ;  /* 0x000000010404a824 */ /* 0x000fca00078e0a02 */
[----:B------:R-:W-:Y:S01]  /*8130*/  ISETP.GT.U32.AND P2, PT, R2, R4, PT ;  /* 0x000000040200720c */ /* 0x000fe20003f44070 */
[----:B------:R-:W-:Y:S01]  /*8140*/  @!P1 IMAD.IADD R3, R3, 0x1, -R2 ;  /* 0x0000000103039824 */ /* 0x000fe200078e0a02 */
[----:B------:R-:W-:-:S04]  /*8150*/  IABS R8, R22 ;  /* 0x0000001600087213 */ /* 0x000fc80000000000 */
[----:B------:R-:W-:Y:S01]  /*8160*/  ISETP.GT.U32.AND P1, PT, R2, R3, PT ;  /* 0x000000030200720c */ /* 0x000fe20003f24070 */
[----:B------:R-:W-:Y:S02]  /*8170*/  @!P6 IMAD.IADD R6, R6, 0x1, -R2 ;  /* 0x000000010606e824 */ /* 0x000fe400078e0a02 */
[----:B------:R-:W-:-:S04]  /*8180*/  IMAD.HI.U32 R10, R18, R8, RZ ;  /* 0x00000008120a7227 */ /* 0x000fc800078e00ff */
[----:B------:R-:W-:Y:S01]  /*8190*/  @!P2 IMAD.IADD R4, R4, 0x1, -R2 ;  /* 0x000000010404a824 */ /* 0x000fe200078e0a02 */
[C---:B------:R-:W-:Y:S01]  /*81a0*/  ISETP.GT.U32.AND P2, PT, R2.reuse, R12, PT ;  /* 0x0000000c0200720c */ /* 0x040fe20003f44070 */
[----:B------:R-:W-:Y:S01]  /*81b0*/  IMAD.MOV R10, RZ, RZ, -R10 ;  /* 0x000000ffff0a7224 */ /* 0x000fe200078e0a0a */
[C---:B------:R-:W-:Y:S01]  /*81c0*/  ISETP.GT.U32.AND P6, PT, R2.reuse, R6, PT ;  /* 0x000000060200720c */ /* 0x040fe20003fc4070 */
[----:B------:R-:W-:Y:S02]  /*81d0*/  @!P0 IMAD.MOV R0, RZ, RZ, -R0 ;  /* 0x000000ffff008224 */ /* 0x000fe400078e0a00 */
[----:B------:R-:W-:Y:S02]  /*81e0*/  IMAD R8, R2, R10, R8 ;  /* 0x0000000a02087224 */ /* 0x000fe400078e0208 */
[----:B------:R-:W-:Y:S01]  /*81f0*/  @!P1 IMAD.IADD R3, R3, 0x1, -R2 ;  /* 0x0000000103039824 */ /* 0x000fe200078e0a02 */
[----:B------:R-:W-:Y:S02]  /*8200*/  ISETP.GE.AND P1, PT, R25, RZ, PT ;  /* 0x000000ff1900720c */ /* 0x000fe40003f26270 */
[----:B------:R-:W5:Y:S01]  /*8210*/  LDL.LU R25, [R1+0xa4] ;  /* 0x0000a40001197983 */ /* 0x000f620000300800 */
[----:B----4-:R-:W-:-:S02]  /*8220*/  IABS R10, R28 ;  /* 0x0000001c000a7213 */ /* 0x010fc40000000000 */
[----:B------:R-:W-:Y:S01]  /*8230*/  @!P2 IMAD.IADD R12, R12, 0x1, -R2 ;  /* 0x000000010c0ca824 */ /* 0x000fe200078e0a02 */
[----:B------:R0:W-:Y:S01]  /*8240*/  STL [R1+0x16c], R0 ;  /* 0x00016c0001007387 */ /* 0x0001e20000100800 */
[----:B------:R-:W-:Y:S01]  /*8250*/  ISETP.GE.AND P2, PT, R16, RZ, PT ;  /* 0x000000ff1000720c */ /* 0x000fe20003f46270 */
[----:B------:R-:W-:Y:S01]  /*8260*/  IMAD.HI.U32 R16, R18, R10, RZ ;  /* 0x0000000a12107227 */ /* 0x000fe200078e00ff */
[----:B---3--:R-:W-:-:S03]  /*8270*/  IABS R9, R5 ;  /* 0x0000000500097213 */ /* 0x008fc60000000000 */
[----:B0-----:R-:W-:Y:S02]  /*8280*/  IMAD.MOV.U32 R0, RZ, RZ, R4 ;  /* 0x000000ffff007224 */ /* 0x001fe400078e0004 */
[----:B------:R-:W-:Y:S02]  /*8290*/  @!P5 IMAD.MOV R3, RZ, RZ, -R3 ;  /* 0x000000ffff03d224 */ /* 0x000fe400078e0a03 */
[----:B------:R-:W-:-:S04]  /*82a0*/  IMAD.HI.U32 R15, R18, R9, RZ ;  /* 0x00000009120f7227 */ /* 0x000fc800078e00ff */
[----:B------:R-:W-:Y:S02]  /*82b0*/  @!P3 IMAD.MOV R0, RZ, RZ, -R0 ;  /* 0x000000ffff00b224 */ /* 0x000fe400078e0a00 */
[----:B------:R-:W-:Y:S02]  /*82c0*/  @!P6 IMAD.IADD R6, R6, 0x1, -R2 ;  /* 0x000000010606e824 */ /* 0x000fe400078e0a02 */
[----:B------:R-:W-:Y:S02]  /*82d0*/  IMAD.MOV R16, RZ, RZ, -R16 ;  /* 0x000000ffff107224 */ /* 0x000fe400078e0a10 */
[----:B------:R-:W-:Y:S01]  /*82e0*/  IMAD.MOV R15, RZ, RZ, -R15 ;  /* 0x000000ffff0f7224 */ /* 0x000fe200078e0a0f */
[----:B------:R0:W-:Y:S01]  /*82f0*/  STL [R1+0x164], R3 ;  /* 0x0001640301007387 */ /* 0x0001e20000100800 */
[C---:B------:R-:W-:Y:S02]  /*8300*/  IMAD R10, R2.reuse, R16, R10 ;  /* 0x00000010020a7224 */ /* 0x040fe400078e020a */
[----:B------:R-:W-:Y:S01]  /*8310*/  IMAD R9, R2, R15, R9 ;  /* 0x0000000f02097224 */ /* 0x000fe200078e0209 */
[----:B------:R1:W-:Y:S01]  /*8320*/  STL [R1+0x160], R0 ;  /* 0x0001600001007387 */ /* 0x0003e20000100800 */
[----:B0-----:R-:W-:-:S02]  /*8330*/  IMAD.MOV.U32 R3, RZ, RZ, R6 ;  /* 0x000000ffff037224 */ /* 0x001fc400078e0006 */
[----:B-1----:R-:W-:Y:S02]  /*8340*/  IMAD.MOV.U32 R0, RZ, RZ, R7 ;  /* 0x000000ffff007224 */ /* 0x002fe400078e0007 */
[----:B------:R-:W-:Y:S01]  /*8350*/  @!P1 IMAD.MOV R3, RZ, RZ, -R3 ;  /* 0x000000ffff039224 */ /* 0x000fe200078e0a03 */
[C---:B------:R-:W-:Y:S01]  /*8360*/  ISETP.GT.U32.AND P1, PT, R2.reuse, R10, PT ;  /* 0x0000000a0200720c */ /* 0x040fe20003f24070 */
[----:B------:R-:W-:Y:S01]  /*8370*/  @!P2 IMAD.MOV R0, RZ, RZ, -R0 ;  /* 0x000000ffff00a224 */ /* 0x000fe200078e0a00 */
[----:B------:R-:W-:Y:S02]  /*8380*/  ISETP.GT.U32.AND P2, PT, R2, R9, PT ;  /* 0x000000090200720c */ /* 0x000fe40003f44070 */
[----:B------:R-:W-:Y:S04]  /*8390*/  STL [R1+0x158], R3 ;  /* 0x0001580301007387 */ /* 0x000fe80000100800 */
[----:B------:R-:W-:Y:S05]  /*83a0*/  STL [R1+0x154], R0 ;  /* 0x0001540001007387 */ /* 0x000fea0000100800 */
[--C-:B------:R-:W-:Y:S01]  /*83b0*/  @!P1 IMAD.IADD R10, R10, 0x1, -R2.reuse ;  /* 0x000000010a0a9824 */ /* 0x100fe200078e0a02 */
[----:B------:R-:W-:Y:S01]  /*83c0*/  ISETP.GE.AND P1, PT, R28, RZ, PT ;  /* 0x000000ff1c00720c */ /* 0x000fe20003f26270 */
[----:B------:R-:W-:Y:S01]  /*83d0*/  @!P2 IMAD.IADD R9, R9, 0x1, -R2 ;  /* 0x000000010909a824 */ /* 0x000fe200078e0a02 */
[----:B------:R-:W-:Y:S01]  /*83e0*/  ISETP.GE.AND P2, PT, R5, RZ, PT ;  /* 0x000000ff0500720c */ /* 0x000fe20003f46270 */
[----:B------:R-:W3:Y:S04]  /*83f0*/  LDL.LU R28, [R1+0xa8] ;  /* 0x0000a800011c7983 */ /* 0x000ee80000300800 */
[----:B------:R-:W4:Y:S01]  /*8400*/  LDL.LU R5, [R1+0xac] ;  /* 0x0000ac0001057983 */ /* 0x000f220000300800 */
[----:B------:R-:W-:-:S02]  /*8410*/  IABS R13, R20 ;  /* 0x00000014000d7213 */ /* 0x000fc40000000000 */
[----:B------:R-:W-:-:S03]  /*8420*/  ISETP.GT.U32.AND P6, PT, R2, R8, PT ;  /* 0x000000080200720c */ /* 0x000fc60003fc4070 */
[----:B------:R-:W-:-:S04]  /*8430*/  IMAD.HI.U32 R14, R18, R13, RZ ;  /* 0x0000000d120e7227 */ /* 0x000fc800078e00ff */
[----:B------:R-:W-:-:S04]  /*8440*/  IMAD.MOV R14, RZ, RZ, -R14 ;  /* 0x000000ffff0e7224 */ /* 0x000fc800078e0a0e */
[----:B------:R-:W-:Y:S02]  /*8450*/  IMAD R13, R2, R14, R13 ;  /* 0x0000000e020d7224 */ /* 0x000fe400078e020d */
[----:B------:R-:W-:-:S03]  /*8460*/  @!P6 IMAD.IADD R8, R8, 0x1, -R2 ;  /* 0x000000010808e824 */ /* 0x000fc600078e0a02 */
[C---:B------:R-:W-:Y:S02]  /*8470*/  ISETP.GT.U32.AND P6, PT, R2.reuse, R13, PT ;  /* 0x0000000d0200720c */ /* 0x040fe40003fc4070 */
[----:B------:R-:W-:-:S11]  /*8480*/  ISETP.GT.U32.AND P0, PT, R2, R12, PT ;  /* 0x0000000c0200720c */ /* 0x000fd60003f04070 */
[----:B------:R-:W-:Y:S01]  /*8490*/  @!P6 IMAD.IADD R13, R13, 0x1, -R2 ;  /* 0x000000010d0de824 */ /* 0x000fe200078e0a02 */
[----:B------:R-:W-:-:S04]  /*84a0*/  ISETP.GT.U32.AND P6, PT, R2, R8, PT ;  /* 0x000000080200720c */ /* 0x000fc80003fc4070 */
[C---:B------:R-:W-:Y:S02]  /*84b0*/  ISETP.GT.U32.AND P3, PT, R2.reuse, R13, PT ;  /* 0x0000000d0200720c */ /* 0x040fe40003f64070 */
[----:B------:R-:W-:Y:S01]  /*84c0*/  ISETP.GT.U32.AND P5, PT, R2, R11, PT ;  /* 0x0000000b0200720c */ /* 0x000fe20003fa4070 */
[----:B------:R-:W-:Y:S01]  /*84d0*/  @!P0 IMAD.IADD R12, R12, 0x1, -R2 ;  /* 0x000000010c0c8824 */ /* 0x000fe200078e0a02 */
[----:B------:R-:W-:-:S03]  /*84e0*/  ISETP.GE.AND P0, PT, R22, RZ, PT ;  /* 0x000000ff1600720c */ /* 0x000fc60003f06270 */
[----:B------:R-:W-:Y:S02]  /*84f0*/  IMAD.MOV.U32 R7, RZ, RZ, R12 ;  /* 0x000000ffff077224 */ /* 0x000fe400078e000c */
[----:B------:R-:W-:Y:S01]  /*8500*/  @!P6 IMAD.IADD R8, R8, 0x1, -R2 ;  /* 0x000000010808e824 */ /* 0x000fe200078e0a02 */
[----:B------:R-:W-:-:S03]  /*8510*/  ISETP.GE.AND P6, PT, R21, RZ, PT ;  /* 0x000000ff1500720c */ /* 0x000fc60003fc6270 */
[--C-:B------:R-:W-:Y:S01]  /*8520*/  @!P3 IMAD.IADD R13, R13, 0x1, -R2.reuse ;  /* 0x000000010d0db824 */ /* 0x100fe200078e0a02 */
[----:B------:R-:W-:Y:S01]  /*8530*/  ISETP.GE.AND P3, PT, R20, RZ, PT ;  /* 0x000000ff1400720c */ /* 0x000fe20003f66270 */
[----:B------:R-:W-:Y:S01]  /*8540*/  @!P4 IMAD.MOV R7, RZ, RZ, -R7 ;  /* 0x000000ffff07c224 */ /* 0x000fe200078e0a07 */
[----:B------:R-:W-:Y:S01]  /*8550*/  ISETP.GT.U32.AND P4, PT, R2, R9, PT ;  /* 0x000000090200720c */ /* 0x000fe20003f84070 */
[----:B------:R-:W-:Y:S02]  /*8560*/  @!P5 IMAD.IADD R11, R11, 0x1, -R2 ;  /* 0x000000010b0bd824 */ /* 0x000fe400078e0a02 */
[----:B------:R-:W-:Y:S01]  /*8570*/  IMAD.MOV.U32 R6, RZ, RZ, R8 ;  /* 0x000000ffff067224 */ /* 0x000fe200078e0008 */
[----:B------:R0:W-:Y:S01]  /*8580*/  STL [R1+0x150], R7 ;  /* 0x0001500701007387 */ /* 0x0001e20000100800 */
[----:B------:R-:W-:Y:S02]  /*8590*/  IMAD.MOV.U32 R8, RZ, RZ, R11 ;  /* 0x000000ffff087224 */ /* 0x000fe400078e000b */
[----:B------:R-:W-:-:S02]  /*85a0*/  @!P0 IMAD.MOV R6, RZ, RZ, -R6 ;  /* 0x000000ffff068224 */ /* 0x000fc400078e0a06 */
[----:B------:R-:W-:Y:S02]  /*85b0*/  @!P6 IMAD.MOV R8, RZ, RZ, -R8 ;  /* 0x000000ffff08e224 */ /* 0x000fe400078e0a08 */
[----:B0-----:R-:W-:Y:S01]  /*85c0*/  IMAD.MOV.U32 R7, RZ, RZ, R13 ;  /* 0x000000ffff077224 */ /* 0x001fe200078e000d */
[----:B------:R0:W-:Y:S03]  /*85d0*/  STL [R1+0x14c], R6 ;  /* 0x00014c0601007387 */ /* 0x0001e60000100800 */
[----:B------:R-:W-:Y:S01]  /*85e0*/  @!P3 IMAD.MOV R7, RZ, RZ, -R7 ;  /* 0x000000ffff07b224 */ /* 0x000fe200078e0a07 */
[----:B------:R-:W-:Y:S01]  /*85f0*/  STL [R1+0x148], R8 ;  /* 0x0001480801007387 */ /* 0x000fe20000100800 */
[----:B------:R-:W-:-:S03]  /*8600*/  @!P4 IMAD.IADD R9, R9, 0x1, -R2 ;  /* 0x000000010909c824 */ /* 0x000fc600078e0a02 */
[----:B------:R-:W-:Y:S01]  /*8610*/  STL [R1+0x144], R7 ;  /* 0x0001440701007387 */ /* 0x000fe20000100800 */
[----:B------:R-:W-:Y:S02]  /*8620*/  IABS R14, R27 ;  /* 0x0000001b000e7213 */ /* 0x000fe40000000000 */
[----:B------:R-:W-:-:S03]  /*8630*/  IABS R17, R26 ;  /* 0x0000001a00117213 */ /* 0x000fc60000000000 */
[----:B------:R-:W-:-:S04]  /*8640*/  IMAD.HI.U32 R19, R18, R14, RZ ;  /* 0x0000000e12137227 */ /* 0x000fc800078e00ff */
[----:B------:R-:W-:-:S04]  /*8650*/  IMAD.HI.U32 R0, R18, R17, RZ ;  /* 0x0000001112007227 */ /* 0x000fc800078e00ff */
[----:B------:R-:W-:Y:S02]  /*8660*/  IMAD.MOV R19, RZ, RZ, -R19 ;  /* 0x000000ffff137224 */ /* 0x000fe400078e0a13 */
[----:B------:R-:W-:Y:S02]  /*8670*/  IMAD.MOV R0, RZ, RZ, -R0 ;  /* 0x000000ffff007224 */ /* 0x000fe400078e0a00 */
[C---:B------:R-:W-:Y:S02]  /*8680*/  IMAD R14, R2.reuse, R19, R14 ;  /* 0x00000013020e7224 */ /* 0x040fe400078e020e */
[----:B------:R-:W-:-:S03]  /*8690*/  IMAD R0, R2, R0, R17 ;  /* 0x0000000002007224 */ /* 0x000fc600078e0211 */
[C---:B------:R-:W-:Y:S02]  /*86a0*/  ISETP.GT.U32.AND P5, PT, R2.reuse, R14, PT ;  /* 0x0000000e0200720c */ /* 0x040fe40003fa4070 */
[----:B------:R-:W-:Y:S02]  /*86b0*/  ISETP.GT.U32.AND P3, PT, R2, R0, PT ;  /* 0x000000000200720c */ /* 0x000fe40003f64070 */
[----:B------:R-:W-:-:S09]  /*86c0*/  ISETP.GE.AND P6, PT, R27, RZ, PT ;  /* 0x000000ff1b00720c */ /* 0x000fd20003fc6270 */
[--C-:B------:R-:W-:Y:S01]  /*86d0*/  @!P5 IMAD.IADD R14, R14, 0x1, -R2.reuse ;  /* 0x000000010e0ed824 */ /* 0x100fe200078e0a02 */
[----:B------:R-:W-:Y:S01]  /*86e0*/  ISETP.GT.U32.AND P5, PT, R2, R10, PT ;  /* 0x0000000a0200720c */ /* 0x000fe20003fa4070 */
[----:B------:R-:W-:-:S03]  /*86f0*/  @!P3 IMAD.IADD R0, R0, 0x1, -R2 ;  /* 0x000000010000b824 */ /* 0x000fc600078e0a02 */
[----:B------:R-:W-:Y:S02]  /*8700*/  ISETP.GT.U32.AND P0, PT, R2, R14, PT ;  /* 0x0000000e0200720c */ /* 0x000fe40003f04070 */
[----:B--2---:R-:W-:Y:S02]  /*8710*/  IABS R3, R29 ;  /* 0x0000001d00037213 */ /* 0x004fe40000000000 */
[----:B------:R-:W-:Y:S02]  /*8720*/  ISETP.GE.AND P4, PT, R29, RZ, PT ;  /* 0x000000ff1d00720c */ /* 0x000fe40003f86270 */
[----:B------:R-:W2:Y:S04]  /*8730*/  LDL.LU R29, [R1+0xb0] ;  /* 0x0000b000011d7983 */ /* 0x000ea80000300800 */
[----:B------:R-:W2:Y:S01]  /*8740*/  LDL.LU R27, [R1+0xb4] ;  /* 0x0000b400011b7983 */ /* 0x000ea20000300800 */
[----:B------:R-:W-:-:S02]  /*8750*/  @!P5 IMAD.IADD R10, R10, 0x1, -R2 ;  /* 0x000000010a0ad824 */ /* 0x000fc400078e0a02 */
[----:B------:R-:W-:Y:S02]  /*8760*/  @!P0 IMAD.IADD R14, R14, 0x1, -R2 ;  /* 0x000000010e0e8824 */ /* 0x000fe400078e0a02 */
[----:B------:R-:W-:Y:S01]  /*8770*/  @!P1 IMAD.MOV R10, RZ, RZ, -R10 ;  /* 0x000000ffff0a9224 */ /* 0x000fe200078e0a0a */
[----:B-----5:R-:W-:Y:S02]  /*8780*/  IABS R4, R25 ;  /* 0x0000001900047213 */ /* 0x020fe40000000000 */
[----:B------:R-:W-:Y:S02]  /*8790*/  ISETP.GE.AND P3, PT, R25, RZ, PT ;  /* 0x000000ff1900720c */ /* 0x000fe40003f66270 */
[----:B------:R-:W5:Y:S01]  /*87a0*/  LDL.LU R25, [R1+0xb8] ;  /* 0x0000b80001197983 */ /* 0x000f620000300800 */
[----:B------:R-:W-:Y:S01]  /*87b0*/  ISETP.GT.U32.AND P1, PT, R2, R0, PT ;  /* 0x000000000200720c */ /* 0x000fe20003f24070 */
[----:B------:R-:W-:Y:S02]  /*87c0*/  IMAD.MOV.U32 R11, RZ, RZ, R9 ;  /* 0x000000ffff0b7224 */ /* 0x000fe400078e0009 */
[----:B------:R1:W-:Y:S01]  /*87d0*/  STL [R1+0x140], R10 ;  /* 0x0001400a01007387 */ /* 0x0003e20000100800 */
[----:B0-----:R-:W-:-:S04]  /*87e0*/  IMAD.HI.U32 R6, R18, R3, RZ ;  /* 0x0000000312067227 */ /* 0x001fc800078e00ff */
[----:B------:R-:W-:Y:S02]  /*87f0*/  @!P2 IMAD.MOV R11, RZ, RZ, -R11 ;  /* 0x000000ffff0ba224 */ /* 0x000fe400078e0a0b */
[----:B-1----:R-:W-:Y:S02]  /*8800*/  IMAD.MOV.U32 R10, RZ, RZ, R14 ;  /* 0x000000ffff0a7224 */ /* 0x002fe400078e000e */
[----:B------:R-:W-:Y:S02]  /*8810*/  IMAD.MOV R6, RZ, RZ, -R6 ;  /* 0x000000ffff067224 */ /* 0x000fe400078e0a06 */
[----:B------:R-:W-:Y:S01]  /*8820*/  @!P6 IMAD.MOV R10, RZ, RZ, -R10 ;  /* 0x000000ffff0ae224 */ /* 0x000fe200078e0a0a */
[----:B------:R0:W-:Y:S01]  /*8830*/  STL [R1+0x130], R11 ;  /* 0x0001300b01007387 */ /* 0x0001e20000100800 */
[----:B------:R-:W-:Y:S02]  /*8840*/  IMAD R3, R2, R6, R3 ;  /* 0x0000000602037224 */ /* 0x000fe400078e0203 */
[----:B------:R-:W-:Y:S01]  /*8850*/  @!P1 IMAD.IADD R0, R0, 0x1, -R2 ;  /* 0x0000000100009824 */ /* 0x000fe200078e0a02 */
[----:B------:R-:W-:Y:S01]  /*8860*/  STL [R1+0x12c], R10 ;  /* 0x00012c0a01007387 */ /* 0x000fe20000100800 */
[----:B----4-:R-:W-:-:S02]  /*8870*/  IABS R6, R5 ;  /* 0x0000000500067213 */ /* 0x010fc40000000000 */
[----:B------:R-:W-:Y:S02]  /*8880*/  ISETP.GE.AND P1, PT, R5, RZ, PT ;  /* 0x000000ff0500720c */ /* 0x000fe40003f26270 */
[----:B------:R-:W4:Y:S01]  /*8890*/  LDL.LU R5, [R1+0xbc] ;  /* 0x0000bc0001057983 */ /* 0x000f220000300800 */
[----:B------:R-:W-:Y:S02]  /*88a0*/  ISETP.GT.U32.AND P0, PT, R2, R3, PT ;  /* 0x000000030200720c */ /* 0x000fe40003f04070 */
[----:B------:R-:W-:Y:S01]  /*88b0*/  ISETP.GE.AND P5, PT, R26, RZ, PT ;  /* 0x000000ff1a00720c */ /* 0x000fe20003fa6270 */
[----:B0-----:R-:W-:Y:S01]  /*88c0*/  IMAD.MOV.U32 R11, RZ, RZ, R0 ;  /* 0x000000ffff0b7224 */ /* 0x001fe200078e0000 */
[----:B------:R-:W4:Y:S09]  /*88d0*/  LDL.LU R26, [R1+0xc0] ;  /* 0x0000c000011a7983 */ /* 0x000f320000300800 */
[----:B------:R-:W-:-:S05]  /*88e0*/  @!P0 IMAD.IADD R3, R3, 0x1, -R2 ;  /* 0x0000000103038824 */ /* 0x000fca00078e0a02 */
[----:B------:R-:W-:Y:S01]  /*88f0*/  ISETP.GT.U32.AND P0, PT, R2, R3, PT ;  /* 0x000000030200720c */ /* 0x000fe20003f04070 */
[----:B------:R-:W-:-:S05]  /*8900*/  @!P5 IMAD.MOV R11, RZ, RZ, -R11 ;  /* 0x000000ffff0bd224 */ /* 0x000fca00078e0a0b */
[----:B------:R0:W-:Y:S07]  /*8910*/  STL [R1+0x128], R11 ;  /* 0x0001280b01007387 */ /* 0x0001ee0000100800 */
[----:B------:R-:W-:-:S04]  /*8920*/  @!P0 IMAD.IADD R3, R3, 0x1, -R2 ;  /* 0x0000000103038824 */ /* 0x000fc800078e0a02 */
[----:B0-----:R-:W-:-:S04]  /*8930*/  IMAD.MOV.U32 R11, RZ, RZ, R3 ;  /* 0x000000ffff0b7224 */ /* 0x001fc800078e0003 */
[----:B------:R-:W-:Y:S02]  /*8940*/  @!P4 IMAD.MOV R11, RZ, RZ, -R11 ;  /* 0x000000ffff0bc224 */ /* 0x000fe400078e0a0b */
[----:B------:R-:W-:-:S04]  /*8950*/  IMAD.HI.U32 R8, R18, R4, RZ ;  /* 0x0000000412087227 */ /* 0x000fc800078e00ff */
[----:B------:R-:W-:Y:S01]  /*8960*/  IMAD.MOV R8, RZ, RZ, -R8 ;  /* 0x000000ffff087224 */ /* 0x000fe200078e0a08 */
[----:B---3--:R-:W-:-:S03]  /*8970*/  IABS R7, R28 ;  /* 0x0000001c00077213 */ /* 0x008fc60000000000 */
[----:B------:R-:W-:Y:S02]  /*8980*/  IMAD R4, R2, R8, R4 ;  /* 0x0000000802047224 */ /* 0x000fe400078e0204 */
[----:B------:R-:W-:-:S03]  /*8990*/  IMAD.HI.U32 R9, R18, R6, RZ ;  /* 0x0000000612097227 */ /* 0x000fc600078e00ff */
[----:B------:R-:W-:Y:S01]  /*89a0*/  ISETP.GT.U32.AND P6, PT, R2, R4, PT ;  /* 0x000000040200720c */ /* 0x000fe20003fc4070 */
[----:B------:R-:W-:-:S04]  /*89b0*/  IMAD.HI.U32 R8, R18, R7, RZ ;  /* 0x0000000712087227 */ /* 0x000fc800078e00ff */
[----:B------:R-:W-:Y:S02]  /*89c0*/  IMAD.MOV R9, RZ, RZ, -R9 ;  /* 0x000000ffff097224 */ /* 0x000fe400078e0a09 */
[----:B------:R-:W-:Y:S01]  /*89d0*/  IMAD.MOV R8, RZ, RZ, -R8 ;  /* 0x000000ffff087224 */ /* 0x000fe200078e0a08 */
[----:B------:R-:W-:Y:S01]  /*89e0*/  ISETP.GE.AND P2, PT, R28, RZ, PT ;  /* 0x000000ff1c00720c */ /* 0x000fe20003f46270 */
[C---:B------:R-:W-:Y:S02]  /*89f0*/  IMAD R6, R2.reuse, R9, R6 ;  /* 0x0000000902067224 */ /* 0x040fe400078e0206 */
[----:B------:R-:W-:Y:S02]  /*8a00*/  IMAD R7, R2, R8, R7 ;  /* 0x0000000802077224 */ /* 0x000fe400078e0207 */
[----:B------:R-:W-:Y:S01]  /*8a10*/  @!P6 IMAD.IADD R4, R4, 0x1, -R2 ;  /* 0x000000010404e824 */ /* 0x000fe200078e0a02 */
[C---:B------:R-:W-:Y:S02]  /*8a20*/  ISETP.GT.U32.AND P6, PT, R2.reuse, R6, PT ;  /* 0x000000060200720c */ /* 0x040fe40003fc4070 */
[----:B------:R-:W-:-:S02]  /*8a30*/  ISETP.GT.U32.AND P0, PT, R2, R7, PT ;  /* 0x000000070200720c */ /* 0x000fc40003f04070 */
[----:B------:R-:W-:-:S09]  /*8a40*/  ISETP.GT.U32.AND P5, PT, R2, R4, PT ;  /* 0x000000040200720c */ /* 0x000fd20003fa4070 */
[--C-:B------:R-:W-:Y:S02]  /*8a50*/  @!P6 IMAD.IADD R6, R6, 0x1, -R2.reuse ;  /* 0x000000010606e824 */ /* 0x100fe400078e0a02 */
[----:B------:R-:W-:-:S03]  /*8a60*/  @!P0 IMAD.IADD R7, R7, 0x1, -R2 ;  /* 0x0000000107078824 */ /* 0x000fc600078e0a02 */
[C---:B------:R-:W-:Y:S02]  /*8a70*/  ISETP.GT.U32.AND P6, PT, R2.reuse, R6, PT ;  /* 0x000000060200720c */ /* 0x040fe40003fc4070 */
[----:B------:R-:W-:Y:S01]  /*8a80*/  ISETP.GT.U32.AND P0, PT, R2, R7, PT ;  /* 0x000000070200720c */ /* 0x000fe20003f04070 */
[----:B------:R-:W-:-:S10]  /*8a90*/  @!P5 IMAD.IADD R4, R4, 0x1, -R2 ;  /* 0x000000010404d824 */ /* 0x000fd400078e0a02 */
[--C-:B------:R-:W-:Y:S02]  /*8aa0*/  @!P6 IMAD.IADD R6, R6, 0x1, -R2.reuse ;  /* 0x000000010606e824 */ /* 0x100fe400078e0a02 */
[----:B------:R-:W-:Y:S01]  /*8ab0*/  @!P0 IMAD.IADD R7, R7, 0x1, -R2 ;  /* 0x0000000107078824 */ /* 0x000fe200078e0a02 */
[----:B--2---:R-:W-:Y:S02]  /*8ac0*/  IABS R10, R29 ;  /* 0x0000001d000a7213 */ /* 0x004fe40000000000 */
[----:B------:R-:W-:Y:S02]  /*8ad0*/  ISETP.GE.AND P4, PT, R29, RZ, PT ;  /* 0x000000ff1d00720c */ /* 0x000fe40003f86270 */
[----:B------:R-:W2:Y:S04]  /*8ae0*/  LDL.LU R29, [R1+0xc4] ;  /* 0x0000c400011d7983 */ /* 0x000ea80000300800 */
[----:B------:R0:W-:Y:S04]  /*8af0*/  STL [R1+0x124], R11 ;  /* 0x0001240b01007387 */ /* 0x0001e80000100800 */
[----:B------:R-:W3:Y:S01]  /*8b00*/  LDL.LU R28, [R1+0xc8] ;  /* 0x0000c800011c7983 */ /* 0x000ee20000300800 */
[----:B------:R-:W-:Y:S01]  /*8b10*/  IMAD.MOV.U32 R8, RZ, RZ, R10 ;  /* 0x000000ffff087224 */ /* 0x000fe200078e000a */
[----:B------:R-:W-:-:S03]  /*8b20*/  IABS R9, R27 ;  /* 0x0000001b00097213 */ /* 0x000fc60000000000 */
[----:B------:R-:W-:-:S04]  /*8b30*/  IMAD.HI.U32 R0, R18, R8, RZ ;  /* 0x0000000812007227 */ /* 0x000fc800078e00ff */
[----:B------:R-:W-:Y:S02]  /*8b40*/  IMAD.MOV R10, RZ, RZ, -R0 ;  /* 0x000000ffff0a7224 */ /* 0x000fe400078e0a00 */
[----:B------:R-:W-:Y:S01]  /*8b50*/  IMAD.HI.U32 R0, R18, R9, RZ ;  /* 0x0000000912007227 */ /* 0x000fe200078e00ff */
[----:B-----5:R-:W-:-:S03]  /*8b60*/  IABS R3, R25 ;  /* 0x0000001900037213 */ /* 0x020fc60000000000 */
[----:B------:R-:W-:Y:S02]  /*8b70*/  IMAD R8, R2, R10, R8 ;  /* 0x0000000a02087224 */ /* 0x000fe400078e0208 */
[----:B------:R-:W-:-:S04]  /*8b80*/  IMAD.HI.U32 R10, R18, R3, RZ ;  /* 0x00000003120a7227 */ /* 0x000fc800078e00ff */
[----:B------:R-:W-:Y:S02]  /*8b90*/  IMAD.MOV R0, RZ, RZ, -R0 ;  /* 0x000000ffff007224 */ /* 0x000fe400078e0a00 */
[----:B------:R-:W-:Y:S02]  /*8ba0*/  IMAD.MOV R10, RZ, RZ, -R10 ;  /* 0x000000ffff0a7224 */ /* 0x000fe400078e0a0a */
[C---:B------:R-:W-:Y:S02]  /*8bb0*/  IMAD R9, R2.reuse, R0, R9 ;  /* 0x0000000002097224 */ /* 0x040fe400078e0209 */
[----:B0-----:R-:W-:Y:S02]  /*8bc0*/  IMAD.MOV.U32 R11, RZ, RZ, R4 ;  /* 0x000000ffff0b7224 */ /* 0x001fe400078e0004 */
[C---:B------:R-:W-:Y:S02]  /*8bd0*/  IMAD R3, R2.reuse, R10, R3 ;  /* 0x0000000a02037224 */ /* 0x040fe400078e0203 */
[----:B------:R-:W-:Y:S01]  /*8be0*/  @!P3 IMAD.MOV R11, RZ, RZ, -R11 ;  /* 0x000000ffff0bb224 */ /* 0x000fe200078e0a0b */
[----:B------:R-:W-:-:S02]  /*8bf0*/  ISETP.GT.U32.AND P3, PT, R2, R9, PT ;  /* 0x000000090200720c */ /* 0x000fc40003f64070 */
[----:B------:R-:W-:Y:S02]  /*8c00*/  ISETP.GT.U32.AND P6, PT, R2, R3, PT ;  /* 0x000000030200720c */ /* 0x000fe40003fc4070 */
[----:B------:R0:W-:Y:S02]  /*8c10*/  STL [R1+0x120], R11 ;  /* 0x0001200b01007387 */ /* 0x0001e40000100800 */
[----:B0-----:R-:W-:-:S04]  /*8c20*/  IMAD.MOV.U32 R11, RZ, RZ, R7 ;  /* 0x000000ffff0b7224 */ /* 0x001fc800078e0007 */
[----:B------:R-:W-:-:S03]  /*8c30*/  @!P2 IMAD.MOV R11, RZ, RZ, -R11 ;  /* 0x000000ffff0ba224 */ /* 0x000fc600078e0a0b */
[--C-:B------:R-:W-:Y:S01]  /*8c40*/  @!P3 IMAD.IADD R9, R9, 0x1, -R2.reuse ;  /* 0x000000010909b824 */ /* 0x100fe200078e0a02 */
[----:B------:R-:W-:Y:S01]  /*8c50*/  ISETP.GE.AND P3, PT, R25, RZ, PT ;  /* 0x000000ff1900720c */ /* 0x000fe20003f66270 */
[----:B------:R-:W-:Y:S01]  /*8c60*/  @!P6 IMAD.IADD R3, R3, 0x1, -R2 ;  /* 0x000000010303e824 */ /* 0x000fe200078e0a02 */
[----:B------:R-:W-:Y:S04]  /*8c70*/  STL [R1+0x11c], R11 ;  /* 0x00011c0b01007387 */ /* 0x000fe80000100800 */
[----:B------:R-:W5:Y:S01]  /*8c80*/  LDL.LU R25, [R1+0xcc] ;  /* 0x0000cc0001197983 */ /* 0x000f620000300800 */
[----:B----4-:R-:W-:Y:S02]  /*8c90*/  IABS R0, R5 ;  /* 0x0000000500007213 */ /* 0x010fe40000000000 */
[----:B------:R-:W-:-:S02]  /*8ca0*/  ISETP.GE.AND P6, PT, R5, RZ, PT ;  /* 0x000000ff0500720c */ /* 0x000fc40003fc6270 */
[----:B------:R-:W4:Y:S01]  /*8cb0*/  LDL.LU R5, [R1+0xd0] ;  /* 0x0000d00001057983 */ /* 0x000f220000300800 */
[----:B------:R-:W-:Y:S01]  /*8cc0*/  ISETP.GT.U32.AND P5, PT, R2, R8, PT ;  /* 0x000000080200720c */ /* 0x000fe20003fa4070 */
[----:B------:R-:W-:-:S12]  /*8cd0*/  @!P1 IMAD.MOV R6, RZ, RZ, -R6 ;  /* 0x000000ffff069224 */ /* 0x000fd800078e0a06 */
[----:B------:R-:W-:-:S05]  /*8ce0*/  @!P5 IMAD.IADD R8, R8, 0x1, -R2 ;  /* 0x000000010808d824 */ /* 0x000fca00078e0a02 */
[----:B------:R-:W-:Y:S01]  /*8cf0*/  ISETP.GT.U32.AND P5, PT, R2, R8, PT ;  /* 0x000000080200720c */ /* 0x000fe20003fa4070 */
[----:B------:R-:W-:Y:S01]  /*8d00*/  IMAD.HI.U32 R4, R18, R0, RZ ;  /* 0x0000000012047227 */ /* 0x000fe200078e00ff */
[----:B------:R-:W-:-:S03]  /*8d10*/  ISETP.GT.U32.AND P1, PT, R2, R3, PT ;  /* 0x000000030200720c */ /* 0x000fc60003f24070 */
[----:B------:R-:W-:Y:S01]  /*8d20*/  IMAD.MOV R7, RZ, RZ, -R4 ;  /* 0x000000ffff077224 */ /* 0x000fe200078e0a04 */
[----:B------:R-:W-:-:S03]  /*8d30*/  ISETP.GT.U32.AND P2, PT, R2, R9, PT ;  /* 0x000000090200720c */ /* 0x000fc60003f44070 */
[----:B------:R-:W-:-:S04]  /*8d40*/  IMAD R0, R2, R7, R0 ;  /* 0x0000000702007224 */ /* 0x000fc800078e0200 */
[----:B------:R-:W-:Y:S01]  /*8d50*/  @!P5 IMAD.IADD R8, R8, 0x1, -R2 ;  /* 0x000000010808d824 */ /* 0x000fe200078e0a02 */
[----:B------:R-:W-:-:S03]  /*8d60*/  ISETP.GE.AND P0, PT, R27, RZ, PT ;  /* 0x000000ff1b00720c */ /* 0x000fc60003f06270 */
[----:B------:R-:W-:Y:S01]  /*8d70*/  @!P4 IMAD.MOV R8, RZ, RZ, -R8 ;  /* 0x000000ffff08c224 */ /* 0x000fe200078e0a08 */
[----:B------:R-:W-:Y:S01]  /*8d80*/  ISETP.GT.U32.AND P5, PT, R2, R0, PT ;  /* 0x000000000200720c */ /* 0x000fe20003fa4070 */
[----:B------:R-:W-:Y:S01]  /*8d90*/  STL [R1+0x118], R6 ;  /* 0x0001180601007387 */ /* 0x000fe20000100800 */
[----:B------:R-:W-:-:S03]  /*8da0*/  @!P1 IMAD.IADD R3, R3, 0x1, -R2 ;  /* 0x0000000103039824 */ /* 0x000fc600078e0a02 */
[----:B------:R-:W-:Y:S01]  /*8db0*/  STL [R1+0x114], R8 ;  /* 0x0001140801007387 */ /* 0x000fe20000100800 */
[----:B------:R-:W-:-:S04]  /*8dc0*/  @!P2 IMAD.IADD R9, R9, 0x1, -R2 ;  /* 0x000000010909a824 */ /* 0x000fc800078e0a02 */
[----:B------:R-:W-:Y:S01]  /*8dd0*/  @!P0 IMAD.MOV R9, RZ, RZ, -R9 ;  /* 0x000000ffff098224 */ /* 0x000fe200078e0a09 */
[----:B------:R-:W-:Y:S02]  /*8de0*/  IABS R16, R26 ;  /* 0x0000001a00107213 */ /* 0x000fe40000000000 */
[----:B------:R-:W-:-:S03]  /*8df0*/  @!P5 IMAD.IADD R0, R0, 0x1, -R2 ;  /* 0x000000010000d824 */ /* 0x000fc600078e0a02 */
[----:B------:R-:W-:Y:S02]  /*8e00*/  IMAD.HI.U32 R4, R18, R16, RZ ;  /* 0x0000001012047227 */ /* 0x000fe400078e00ff */
[----:B------:R-:W-:Y:S02]  /*8e10*/  ISETP.GT.U32.AND P5, PT, R2, R0, PT ;  /* 0x000000000200720c */ /* 0x000fe40003fa4070 */
[----:B------:R-:W-:-:S04]  /*8e20*/  IMAD.MOV R4, RZ, RZ, -R4 ;  /* 0x000000ffff047224 */ /* 0x000fc800078e0a04 */
[----:B------:R-:W-:-:S05]  /*8e30*/  IMAD R16, R2, R4, R16 ;  /* 0x0000000402107224 */ /* 0x000fca00078e0210 */
[----:B------:R-:W-:Y:S02]  /*8e40*/  ISETP.GT.U32.AND P2, PT, R2, R16, PT ;  /* 0x000000100200720c */ /* 0x000fe40003f44070 */
[----:B------:R-:W-:Y:S02]  /*8e50*/  @!P5 IMAD.IADD R0, R0, 0x1, -R2 ;  /* 0x000000010000d824 */ /* 0x000fe400078e0a02 */
[----:B------:R-:W-:Y:S01]  /*8e60*/  @!P3 IMAD.MOV R3, RZ, RZ, -R3 ;  /* 0x000000ffff03b224 */ /* 0x000fe200078e0a03 */
[----:B------:R-:W-:-:S08]  /*8e70*/  ISETP.GE.AND P4, PT, R26, RZ, PT ;  /* 0x000000ff1a00720c */ /* 0x000fd00003f86270 */
[----:B------:R-:W-:-:S05]  /*8e80*/  @!P2 IMAD.IADD R16, R16, 0x1, -R2 ;  /* 0x000000011010a824 */ /* 0x000fca00078e0a02 */
[----:B------:R-:W-:-:S13]  /*8e90*/  ISETP.GT.U32.AND P0, PT, R2, R16, PT ;  /* 0x000000100200720c */ /* 0x000fda0003f04070 */
[----:B------:R-:W-:Y:S01]  /*8ea0*/  @!P0 IMAD.IADD R16, R16, 0x1, -R2 ;  /* 0x0000000110108824 */ /* 0x000fe200078e0a02 */
[----:B--2---:R-:W-:Y:S02]  /*8eb0*/  IABS R7, R29 ;  /* 0x0000001d00077213 */ /* 0x004fe40000000000 */
[----:B------:R-:W-:Y:S02]  /*8ec0*/  ISETP.GE.AND P1, PT, R29, RZ, PT ;  /* 0x000000ff1d00720c */ /* 0x000fe40003f26270 */
[----:B------:R-:W2:Y:S04]  /*8ed0*/  LDL.LU R29, [R1+0xd8] ;  /* 0x0000d800011d7983 */ /* 0x000ea80000300800 */
[----:B------:R-:W2:Y:S04]  /*8ee0*/  LDL.LU R22, [R1+0xdc] ;  /* 0x0000dc0001167983 */ /* 0x000ea80000300800 */
[----:B------:R0:W-:Y:S04]  /*8ef0*/  STL [R1+0x134], R9 ;  /* 0x0001340901007387 */ /* 0x0001e80000100800 */
[----:B------:R-:W2:Y:S01]  /*8f00*/  LDL.LU R21, [R1+0xe0] ;  /* 0x0000e00001157983 */ /* 0x000ea20000300800 */
[----:B0-----:R-:W-:-:S04]  /*8f10*/  IMAD.MOV.U32 R9, RZ, RZ, R0 ;  /* 0x000000ffff097224 */ /* 0x001fc800078e0000 */
[----:B------:R-:W-:Y:S01]  /*8f20*/  @!P6 IMAD.MOV R9, RZ, RZ, -R9 ;  /* 0x000000ffff09e224 */ /* 0x000fe200078e0a09 */
[----:B------:R0:W-:Y:S01]  /*8f30*/  STL [R1+0x138], R3 ;  /* 0x0001380301007387 */ /* 0x0001e20000100800 */
[----:B---3--:R-:W-:-:S03]  /*8f40*/  IABS R6, R28 ;  /* 0x0000001c00067213 */ /* 0x008fc60000000000 */
[----:B------:R2:W-:Y:S01]  /*8f50*/  STL [R1+0x13c], R9 ;  /* 0x00013c0901007387 */ /* 0x0005e20000100800 */
[----:B------:R-:W-:-:S03]  /*8f60*/  ISETP.GE.AND P2, PT, R28, RZ, PT ;  /* 0x000000ff1c00720c */ /* 0x000fc60003f46270 */
[----:B------:R-:W3:Y:S04]  /*8f70*/  LDL.LU R26, [R1+0xe4] ;  /* 0x0000e400011a7983 */ /* 0x000ee80000300800 */
[----:B------:R-:W3:Y:S04]  /*8f80*/  LDL.LU R20, [R1+0xe8] ;  /* 0x0000e80001147983 */ /* 0x000ee80000300800 */
[----:B------:R-:W3:Y:S04]  /*8f90*/  LDL.LU R28, [R1+0xec] ;  /* 0x0000ec00011c7983 */ /* 0x000ee80000300800 */
[----:B------:R-:W3:Y:S01]  /*8fa0*/  LDL.LU R27, [R1+0xf0] ;  /* 0x0000f000011b7983 */ /* 0x000ee20000300800 */
[----:B----4-:R-:W-:-:S02]  /*8fb0*/  IABS R12, R5 ;  /* 0x00000005000c7213 */ /* 0x010fc40000000000 */
[----:B------:R-:W-:Y:S02]  /*8fc0*/  ISETP.GE.AND P0, PT, R5, RZ, PT ;  /* 0x000000ff0500720c */ /* 0x000fe40003f06270 */
[----:B------:R-:W4:Y:S01]  /*8fd0*/  LDL.LU R5, [R1+0x1a4] ;  /* 0x0001a40001057983 */ /* 0x000f220000300800 */
[----:B------:R-:W-:-:S04]  /*8fe0*/  IMAD.HI.U32 R8, R18, R7, RZ ;  /* 0x0000000712087227 */ /* 0x000fc800078e00ff */
[----:B------:R-:W-:-:S04]  /*8ff0*/  IMAD.MOV R8, RZ, RZ, -R8 ;  /* 0x000000ffff087224 */ /* 0x000fc800078e0a08 */
[----:B------:R-:W-:-:S05]  /*9000*/  IMAD R7, R2, R8, R7 ;  /* 0x0000000802077224 */ /* 0x000fca00078e0207 */
[----:B------:R-:W-:Y:S01]  /*9010*/  ISETP.GT.U32.AND P5, PT, R2, R7, PT ;  /* 0x000000070200720c */ /* 0x000fe20003fa4070 */
[----:B------:R-:W-:-:S04]  /*9020*/  IMAD.HI.U32 R4, R18, R6, RZ ;  /* 0x0000000612047227 */ /* 0x000fc800078e00ff */
[----:B------:R-:W-:Y:S01]  /*9030*/  IMAD.MOV R4, RZ, RZ, -R4 ;  /* 0x000000ffff047224 */ /* 0x000fe200078e0a04 */
[----:B-----5:R-:W-:-:S03]  /*9040*/  IABS R14, R25 ;  /* 0x00000019000e7213 */ /* 0x020fc60000000000 */
[----:B------:R-:W-:-:S04]  /*9050*/  IMAD R6, R2, R4, R6 ;  /* 0x0000000402067224 */ /* 0x000fc800078e0206 */
[----:B------:R-:W-:Y:S01]  /*9060*/  @!P5 IMAD.IADD R7, R7, 0x1, -R2 ;  /* 0x000000010707d824 */ /* 0x000fe200078e0a02 */
[----:B------:R-:W-:Y:S01]  /*9070*/  ISETP.GT.U32.AND P6, PT, R2, R6, PT ;  /* 0x000000060200720c */ /* 0x000fe20003fc4070 */
[----:B------:R-:W-:-:S03]  /*9080*/  IMAD.HI.U32 R0, R18, R14, RZ ;  /* 0x0000000e12007227 */ /* 0x000fc600078e00ff */
[----:B------:R-:W-:Y:S01]  /*9090*/  ISETP.GT.U32.AND P5, PT, R2, R7, PT ;  /* 0x000000070200720c */ /* 0x000fe20003fa4070 */
[----:B------:R-:W-:-:S04]  /*90a0*/  IMAD.MOV R0, RZ, RZ, -R0 ;  /* 0x000000ffff007224 */ /* 0x000fc800078e0a00 */
[----:B------:R-:W-:-:S04]  /*90b0*/  IMAD R14, R2, R0, R14 ;  /* 0x00000000020e7224 */ /* 0x000fc800078e020e */
[----:B------:R-:W-:Y:S02]  /*90c0*/  @!P6 IMAD.IADD R6, R6, 0x1, -R2 ;  /* 0x000000010606e824 */ /* 0x000fe400078e0a02 */
[----:B0-----:R-:W-:-:S04]  /*90d0*/  IMAD.HI.U32 R3, R18, R12, RZ ;  /* 0x0000000c12037227 */ /* 0x001fc800078e00ff */
[----:B------:R-:W-:Y:S01]  /*90e0*/  @!P5 IMAD.IADD R7, R7, 0x1, -R2 ;  /* 0x000000010707d824 */ /* 0x000fe200078e0a02 */
[C---:B------:R-:W-:Y:S02]  /*90f0*/  ISETP.GT.U32.AND P5, PT, R2.reuse, R14, PT ;  /* 0x0000000e0200720c */ /* 0x040fe40003fa4070 */
[----:B------:R-:W-:Y:S01]  /*9100*/  ISETP.GT.U32.AND P6, PT, R2, R6, PT ;  /* 0x000000060200720c */ /* 0x000fe20003fc4070 */
[----:B------:R-:W-:-:S04]  /*9110*/  IMAD.MOV R3, RZ, RZ, -R3 ;  /* 0x000000ffff037224 */ /* 0x000fc800078e0a03 */
[----:B------:R-:W-:-:S06]  /*9120*/  IMAD R12, R2, R3, R12 ;  /* 0x00000003020c7224 */ /* 0x000fcc00078e020c */
[--C-:B------:R-:W-:Y:S02]  /*9130*/  @!P5 IMAD.IADD R14, R14, 0x1, -R2.reuse ;  /* 0x000000010e0ed824 */ /* 0x100fe400078e0a02 */
[----:B------:R-:W-:Y:S01]  /*9140*/  @!P6 IMAD.IADD R6, R6, 0x1, -R2 ;  /* 0x000000010606e824 */ /* 0x000fe200078e0a02 */
[----:B------:R-:W-:-:S13]  /*9150*/  ISETP.GT.U32.AND P6, PT, R2, R12, PT ;  /* 0x0000000c0200720c */ /* 0x000fda0003fc4070 */
[----:B------:R-:W-:Y:S01]  /*9160*/  @!P6 IMAD.IADD R12, R12, 0x1, -R2 ;  /* 0x000000010c0ce824 */ /* 0x000fe200078e0a02 */
[----:B------:R-:W-:Y:S01]  /*9170*/  ISETP.GE.AND P3, PT, R25, RZ, PT ;  /* 0x000000ff1900720c */ /* 0x000fe20003f66270 */
[----:B------:R-:W-:Y:S01]  /*9180*/  @!P4 IMAD.MOV R16, RZ, RZ, -R16 ;  /* 0x000000ffff10c224 */ /* 0x000fe200078e0a10 */
[----:B------:R-:W5:Y:S01]  /*9190*/  LDL.LU R25, [R1+0x1a8] ;  /* 0x0001a80001197983 */ /* 0x000f620000300800 */
[----:B------:R-:W-:Y:S01]  /*91a0*/  ISETP.GT.U32.AND P4, PT, R2, R14, PT ;  /* 0x0000000e0200720c */ /* 0x000fe20003f84070 */
[----:B------:R-:W-:Y:S02]  /*91b0*/  @!P2 IMAD.MOV R6, RZ, RZ, -R6 ;  /* 0x000000ffff06a224 */ /* 0x000fe400078e0a06 */
[----:B------:R-:W-:Y:S01]  /*91c0*/  @!P1 IMAD.MOV R7, RZ, RZ, -R7 ;  /* 0x000000ffff079224 */ /* 0x000fe200078e0a07 */
[----:B------:R-:W-:Y:S09]  /*91d0*/  STL [R1+0x110], R16 ;  /* 0x0001101001007387 */ /* 0x000ff20000100800 */
[----:B------:R-:W-:Y:S01]  /*91e0*/  @!P4 IMAD.IADD R14, R14, 0x1, -R2 ;  /* 0x000000010e0ec824 */ /* 0x000fe200078e0a02 */
[----:B------:R4:W-:Y:S04]  /*91f0*/  STL [R1+0x10c], R7 ;  /* 0x00010c0701007387 */ /* 0x0009e80000100800 */
[----:B------:R5:W-:Y:S01]  /*9200*/  STL [R1+0x108], R6 ;  /* 0x0001080601007387 */ /* 0x000be20000100800 */
[----:B------:R-:W-:Y:S01]  /*9210*/  @!P3 IMAD.MOV R14, RZ, RZ, -R14 ;  /* 0x000000ffff0eb224 */ /* 0x000fe200078e0a0e */
[----:B--2---:R-:W-:-:S02]  /*9220*/  IABS R9, R29 ;  /* 0x0000001d00097213 */ /* 0x004fc40000000000 */
[----:B------:R-:W-:-:S03]  /*9230*/  IABS R4, R22 ;  /* 0x0000001600047213 */ /* 0x000fc60000000000 */
[----:B------:R-:W-:-:S04]  /*9240*/  IMAD.HI.U32 R8, R18, R9, RZ ;  /* 0x0000000912087227 */ /* 0x000fc800078e00ff */
[----:B------:R-:W-:Y:S02]  /*9250*/  IMAD.MOV R8, RZ, RZ, -R8 ;  /* 0x000000ffff087224 */ /* 0x000fe400078e0a08 */
[----:B------:R-:W-:Y:S01]  /*9260*/  IMAD.HI.U32 R0, R18, R4, RZ ;  /* 0x0000000412007227 */ /* 0x000fe200078e00ff */
[----:B------:R-:W-:-:S03]  /*9270*/  IABS R3, R21 ;  /* 0x0000001500037213 */ /* 0x000fc60000000000 */
[----:B------:R-:W-:Y:S02]  /*9280*/  IMAD R9, R2, R8, R9 ;  /* 0x0000000802097224 */ /* 0x000fe400078e0209 */
[----:B------:R-:W-:-:S03]  /*9290*/  IMAD.MOV R0, RZ, RZ, -R0 ;  /* 0x000000ffff007224 */ /* 0x000fc600078e0a00 */
[C---:B------:R-:W-:Y:S01]  /*92a0*/  ISETP.GT.U32.AND P5, PT, R2.reuse, R9, PT ;  /* 0x000000090200720c */ /* 0x040fe20003fa4070 */
[----:B------:R-:W-:Y:S02]  /*92b0*/  IMAD R4, R2, R0, R4 ;  /* 0x0000000002047224 */ /* 0x000fe400078e0204 */
[----:B------:R-:W-:-:S04]  /*92c0*/  IMAD.HI.U32 R0, R18, R3, RZ ;  /* 0x0000000312007227 */ /* 0x000fc800078e00ff */
[----:B------:R-:W-:-:S04]  /*92d0*/  IMAD.MOV R0, RZ, RZ, -R0 ;  /* 0x000000ffff007224 */ /* 0x000fc800078e0a00 */
[----:B------:R-:W-:Y:S02]  /*92e0*/  IMAD R3, R2, R0, R3 ;  /* 0x0000000002037224 */ /* 0x000fe400078e0203 */
[----:B------:R-:W-:-:S03]  /*92f0*/  @!P5 IMAD.IADD R9, R9, 0x1, -R2 ;  /* 0x000000010909d824 */ /* 0x000fc600078e0a02 */
[C---:B------:R-:W-:Y:S02]  /*9300*/  ISETP.GT.U32.AND P5, PT, R2.reuse, R3, PT ;  /* 0x000000030200720c */ /* 0x040fe40003fa4070 */
[----:B------:R-:W-:Y:S02]  /*9310*/  ISETP.GT.U32.AND P6, PT, R2, R4, PT ;  /* 0x000000040200720c */ /* 0x000fe40003fc4070 */
[----:B---3--:R-:W-:Y:S02]  /*9320*/  IABS R11, R26 ;  /* 0x0000001a000b7213 */ /* 0x008fe40000000000 */
[----:B------:R-:W-:Y:S02]  /*9330*/  IABS R10, R20 ;  /* 0x00000014000a7213 */ /* 0x000fe40000000000 */
[----:B------:R-:W-:Y:S01]  /*9340*/  IABS R0, R27 ;  /* 0x0000001b00007213 */ /* 0x000fe20000000000 */
[----:B------:R-:W-:-:S04]  /*9350*/  IMAD.HI.U32 R19, R18, R11, RZ ;  /* 0x0000000b12137227 */ /* 0x000fc800078e00ff */
[--C-:B------:R-:W-:Y:S02]  /*9360*/  @!P5 IMAD.IADD R3, R3, 0x1, -R2.reuse ;  /* 0x000000010303d824 */ /* 0x100fe400078e0a02 */
[----:B------:R-:W-:Y:S01]  /*9370*/  @!P6 IMAD.IADD R4, R4, 0x1, -R2 ;  /* 0x000000010404e824 */ /* 0x000fe200078e0a02 */
[----:B------:R-:W-:Y:S01]  /*9380*/  ISETP.GT.U32.AND P6, PT, R2, R12, PT ;  /* 0x0000000c0200720c */ /* 0x000fe20003fc4070 */
[----:B------:R-:W-:Y:S01]  /*9390*/  IMAD.HI.U32 R17, R18, R10, RZ ;  /* 0x0000000a12117227 */ /* 0x000fe200078e00ff */
[----:B------:R-:W-:-:S03]  /*93a0*/  ISETP.GT.U32.AND P2, PT, R2, R3, PT ;  /* 0x000000030200720c */ /* 0x000fc60003f44070 */
[----:B------:R-:W-:-:S04]  /*93b0*/  IMAD.HI.U32 R13, R18, R0, RZ ;  /* 0x00000000120d7227 */ /* 0x000fc800078e00ff */
[----:B------:R-:W-:Y:S02]  /*93c0*/  IMAD.MOV R19, RZ, RZ, -R19 ;  /* 0x000000ffff137224 */ /* 0x000fe400078e0a13 */
[----:B------:R-:W-:Y:S02]  /*93d0*/  IMAD.MOV R17, RZ, RZ, -R17 ;  /* 0x000000ffff117224 */ /* 0x000fe400078e0a11 */
[----:B------:R-:W-:Y:S01]  /*93e0*/  IMAD.MOV R13, RZ, RZ, -R13 ;  /* 0x000000ffff0d7224 */ /* 0x000fe200078e0a0d */
[----:B------:R-:W-:Y:S01]  /*93f0*/  IABS R8, R28 ;  /* 0x0000001c00087213 */ /* 0x000fe20000000000 */
[C---:B------:R-:W-:Y:S01]  /*9400*/  IMAD R11, R2.reuse, R19, R11 ;  /* 0x00000013020b7224 */ /* 0x040fe200078e020b */
[C---:B------:R-:W-:Y:S01]  /*9410*/  ISETP.GT.U32.AND P5, PT, R2.reuse, R4, PT ;  /* 0x000000040200720c */ /* 0x040fe20003fa4070 */
[C---:B------:R-:W-:Y:S02]  /*9420*/  IMAD R10, R2.reuse, R17, R10 ;  /* 0x00000011020a7224 */ /* 0x040fe400078e020a */
[C---:B------:R-:W-:Y:S01]  /*9430*/  IMAD R0, R2.reuse, R13, R0 ;  /* 0x0000000d02007224 */ /* 0x040fe200078e0200 */
[----:B------:R-:W-:Y:S01]  /*9440*/  ISETP.GT.U32.AND P1, PT, R2, R9, PT ;  /* 0x000000090200720c */ /* 0x000fe20003f24070 */
[----:B------:R-:W-:Y:S01]  /*9450*/  IMAD.HI.U32 R15, R18, R8, RZ ;  /* 0x00000008120f7227 */ /* 0x000fe200078e00ff */
[----:B------:R-:W-:-:S03]  /*9460*/  ISETP.GT.U32.AND P4, PT, R2, R11, PT ;  /* 0x0000000b0200720c */ /* 0x000fc60003f84070 */
[--C-:B------:R-:W-:Y:S01]  /*9470*/  @!P6 IMAD.IADD R12, R12, 0x1, -R2.reuse ;  /* 0x000000010c0ce824 */ /* 0x100fe200078e0a02 */
[C---:B------:R-:W-:Y:S01]  /*9480*/  ISETP.GT.U32.AND P6, PT, R2.reuse, R10, PT ;  /* 0x0000000a0200720c */ /* 0x040fe20003fc4070 */
[--C-:B------:R-:W-:Y:S01]  /*9490*/  @!P2 IMAD.IADD R3, R3, 0x1, -R2.reuse ;  /* 0x000000010303a824 */ /* 0x100fe200078e0a02 */
[----:B------:R-:W-:Y:S01]  /*94a0*/  ISETP.GT.U32.AND P2, PT, R2, R0, PT ;  /* 0x000000000200720c */ /* 0x000fe20003f44070 */
[----:B------:R-:W-:Y:S02]  /*94b0*/  IMAD.MOV R15, RZ, RZ, -R15 ;  /* 0x000000ffff0f7224 */ /* 0x000fe400078e0a0f */
[----:B------:R-:W-:Y:S01]  /*94c0*/  @!P5 IMAD.IADD R4, R4, 0x1, -R2 ;  /* 0x000000010404d824 */ /* 0x000fe200078e0a02 */
[----:B------:R-:W-:Y:S01]  /*94d0*/  ISETP.GE.AND P5, PT, R29, RZ, PT ;  /* 0x000000ff1d00720c */ /* 0x000fe20003fa6270 */
[----:B------:R-:W-:Y:S01]  /*94e0*/  IMAD R8, R2, R15, R8 ;  /* 0x0000000f02087224 */ /* 0x000fe200078e0208 */
[----:B------:R-:W2:Y:S01]  /*94f0*/  LDL.LU R29, [R1+0x1c4] ;  /* 0x0001c400011d7983 */ /* 0x000ea20000300800 */
[----:B------:R-:W-:-:S02]  /*9500*/  @!P1 IMAD.IADD R9, R9, 0x1, -R2 ;  /* 0x0000000109099824 */ /* 0x000fc400078e0a02 */
[--C-:B------:R-:W-:Y:S01]  /*9510*/  @!P4 IMAD.IADD R11, R11, 0x1, -R2.reuse ;  /* 0x000000010b0bc824 */ /* 0x100fe200078e0a02 */
[----:B------:R-:W-:Y:S01]  /*9520*/  ISETP.GT.U32.AND P1, PT, R2, R8, PT ;  /* 0x000000080200720c */ /* 0x000fe20003f24070 */
[--C-:B------:R-:W-:Y:S01]  /*9530*/  @!P6 IMAD.IADD R10, R10, 0x1, -R2.reuse ;  /* 0x000000010a0ae824 */ /* 0x100fe200078e0a02 */
[----:B------:R-:W-:Y:S01]  /*9540*/  ISETP.GE.AND P4, PT, R22, RZ, PT ;  /* 0x000000ff1600720c */ /* 0x000fe20003f86270 */
[----:B------:R-:W-:Y:S01]  /*9550*/  @!P2 IMAD.IADD R0, R0, 0x1, -R2 ;  /* 0x000000010000a824 */ /* 0x000fe200078e0a02 */
[----:B------:R-:W-:Y:S01]  /*9560*/  ISETP.GE.AND P6, PT, R21, RZ, PT ;  /* 0x000000ff1500720c */ /* 0x000fe20003fc6270 */
[----:B------:R-:W-:Y:S01]  /*9570*/  @!P0 IMAD.MOV R12, RZ, RZ, -R12 ;  /* 0x000000ffff0c8224 */ /* 0x000fe200078e0a0c */
[C---:B------:R-:W-:Y:S02]  /*9580*/  ISETP.GT.U32.AND P0, PT, R2.reuse, R10, PT ;  /* 0x0000000a0200720c */ /* 0x040fe40003f04070 */
[----:B------:R-:W-:Y:S01]  /*9590*/  ISETP.GT.U32.AND P3, PT, R2, R0, PT ;  /* 0x000000000200720c */ /* 0x000fe20003f64070 */
[----:B------:R-:W-:-:S04]  /*95a0*/  @!P5 IMAD.MOV R9, RZ, RZ, -R9 ;  /* 0x000000ffff09d224 */ /* 0x000fc800078e0a09 */
[----:B------:R-:W-:Y:S01]  /*95b0*/  @!P1 IMAD.IADD R8, R8, 0x1, -R2 ;  /* 0x0000000108089824 */ /* 0x000fe200078e0a02 */
[----:B------:R-:W-:Y:S01]  /*95c0*/  ISETP.GE.AND P1, PT, R26, RZ, PT ;  /* 0x000000ff1a00720c */ /* 0x000fe20003f26270 */
[----:B------:R-:W-:Y:S01]  /*95d0*/  @!P4 IMAD.MOV R4, RZ, RZ, -R4 ;  /* 0x000000ffff04c224 */ /* 0x000fe200078e0a04 */
[----:B------:R-:W3:Y:S01]  /*95e0*/  LDL.LU R26, [R1+0x1c8] ;  /* 0x0001c800011a7983 */ /* 0x000ee20000300800 */
[----:B------:R-:W-:-:S03]  /*95f0*/  @!P6 IMAD.MOV R3, RZ, RZ, -R3 ;  /* 0x000000ffff03e224 */ /* 0x000fc600078e0a03 */
[----:B------:R-:W-:Y:S01]  /*9600*/  STL [R1+0x104], R14 ;  /* 0x0001040e01007387 */ /* 0x000fe20000100800 */
[----:B------:R-:W-:-:S03]  /*9610*/  @!P0 IMAD.IADD R10, R10, 0x1, -R2 ;  /* 0x000000010a0a8824 */ /* 0x000fc600078e0a02 */
[----:B------:R-:W-:Y:S01]  /*9620*/  STL [R1+0x100], R12 ;  /* 0x0001000c01007387 */ /* 0x000fe20000100800 */
[----:B------:R-:W-:Y:S01]  /*9630*/  ISETP.GE.AND P0, PT, R28, RZ, PT ;  /* 0x000000ff1c00720c */ /* 0x000fe20003f06270 */
[----:B------:R-:W-:Y:S02]  /*9640*/  @!P3 IMAD.IADD R0, R0, 0x1, -R2 ;  /* 0x000000010000b824 */ /* 0x000fe400078e0a02 */
[----:B------:R-:W-:Y:S01]  /*9650*/  STL [R1+0xfc], R9 ;  /* 0x0000fc0901007387 */ /* 0x000fe20000100800 */
[----:B----4-:R-:W-:-:S03]  /*9660*/  IABS R7, R5 ;  /* 0x0000000500077213 */ /* 0x010fc60000000000 */
[----:B------:R2:W-:Y:S01]  /*9670*/  STL [R1+0xf8], R4 ;  /* 0x0000f80401007387 */ /* 0x0005e20000100800 */
[----:B------:R-:W-:-:S03]  /*9680*/  ISETP.GE.AND P3, PT, R5, RZ, PT ;  /* 0x000000ff0500720c */ /* 0x000fc60003f66270 */
[----:B------:R3:W-:Y:S04]  /*9690*/  STL [R1+0xf4], R3 ;  /* 0x0000f40301007387 */ /* 0x0007e80000100800 */
[----:B------:R-:W4:Y:S04]  /*96a0*/  LDL.LU R28, [R1+0x1d0] ;  /* 0x0001d000011c7983 */ /* 0x000f280000300800 */
[----:B------:R-:W3:Y:S01]  /*96b0*/  LDL.LU R5, [R1+0x1e0] ;  /* 0x0001e00001057983 */ /* 0x000ee20000300800 */
[----:B------:R-:W-:Y:S01]  /*96c0*/  ISETP.GT.U32.AND P2, PT, R2, R11, PT ;  /* 0x0000000b0200720c */ /* 0x000fe20003f44070 */
[----:B------:R-:W-:Y:S01]  /*96d0*/  IMAD.HI.U32 R15, R18, R7, RZ ;  /* 0x00000007120f7227 */ /* 0x000fe200078e00ff */
[----:B------:R-:W-:-:S03]  /*96e0*/  ISETP.GT.U32.AND P5, PT, R2, R8, PT ;  /* 0x000000080200720c */ /* 0x000fc60003fa4070 */
[----:B------:R-:W-:-:S08]  /*96f0*/  IMAD.MOV R15, RZ, RZ, -R15 ;  /* 0x000000ffff0f7224 */ /* 0x000fd000078e0a0f */
[----:B------:R-:W-:Y:S02]  /*9700*/  @!P2 IMAD.IADD R11, R11, 0x1, -R2 ;  /* 0x000000010b0ba824 */ /* 0x000fe400078e0a02 */
[----:B------:R-:W-:Y:S01]  /*9710*/  IMAD R7, R2, R15, R7 ;  /* 0x0000000f02077224 */ /* 0x000fe200078e0207 */
[----:B------:R-:W-:Y:S02]  /*9720*/  ISETP.GE.AND P6, PT, R20, RZ, PT ;  /* 0x000000ff1400720c */ /* 0x000fe40003fc6270 */
[----:B-----5:R-:W-:-:S05]  /*9730*/  IABS R6, R25 ;  /* 0x0000001900067213 */ /* 0x020fca0000000000 */
[----:B------:R-:W-:-:S04]  /*9740*/  IMAD.HI.U32 R13, R18, R6, RZ ;  /* 0x00000006120d7227 */ /* 0x000fc800078e00ff */
[----:B------:R-:W-:-:S04]  /*9750*/  IMAD.MOV R13, RZ, RZ, -R13 ;  /* 0x000000ffff0d7224 */ /* 0x000fc800078e0a0d */
[----:B------:R-:W-:-:S05]  /*9760*/  IMAD R6, R2, R13, R6 ;  /* 0x0000000d02067224 */ /* 0x000fca00078e0206 */
[----:B------:R-:W-:Y:S01]  /*9770*/  ISETP.GT.U32.AND P2, PT, R2, R6, PT ;  /* 0x000000060200720c */ /* 0x000fe20003f44070 */
[----:B------:R-:W-:Y:S01]  /*9780*/  @!P5 IMAD.IADD R8, R8, 0x1, -R2 ;  /* 0x000000010808d824 */ /* 0x000fe200078e0a02 */
[----:B------:R-:W-:Y:S02]  /*9790*/  ISETP.GT.U32.AND P4, PT, R2, R7, PT ;  /* 0x000000070200720c */ /* 0x000fe40003f84070 */
[----:B------:R-:W-:-:S09]  /*97a0*/  ISETP.GE.AND P5, PT, R27, RZ, PT ;  /* 0x000000ff1b00720c */ /* 0x000fd20003fa6270 */
[----:B------:R-:W-:-:S05]  /*97b0*/  @!P2 IMAD.IADD R6, R6, 0x1, -R2 ;  /* 0x000000010606a824 */ /* 0x000fca00078e0a02 */
[----:B------:R-:W-:Y:S01]  /*97c0*/  ISETP.GT.U32.AND P2, PT, R2, R6, PT ;  /* 0x000000060200720c */ /* 0x000fe20003f44070 */
[----:B------:R-:W-:Y:S02]  /*97d0*/  @!P1 IMAD.MOV R11, RZ, RZ, -R11 ;  /* 0x000000ffff0b9224 */ /* 0x000fe400078e0a0b */
[----:B------:R-:W-:Y:S02]  /*97e0*/  @!P6 IMAD.MOV R10, RZ, RZ, -R10 ;  /* 0x000000ffff0ae224 */ /* 0x000fe400078e0a0a */
[----:B------:R-:W-:Y:S01]  /*97f0*/  @!P4 IMAD.IADD R7, R7, 0x1, -R2 ;  /* 0x000000010707c824 */ /* 0x000fe200078e0a02 */
[----:B------:R-:W-:Y:S01]  /*9800*/  ISETP.GE.AND P4, PT, R25, RZ, PT ;  /* 0x000000ff1900720c */ /* 0x000fe20003f86270 */
[----:B------:R-:W-:Y:S01]  /*9810*/  @!P5 IMAD.MOV R0, RZ, RZ, -R0 ;  /* 0x000000ffff00d224 */ /* 0x000fe200078e0a00 */
[----:B------:R-:W5:Y:S04]  /*9820*/  LDL.LU R25, [R1+0x1d4] ;  /* 0x0001d40001197983 */ /* 0x000f680000300800 */
[----:B------:R-:W-:Y:S01]  /*9830*/  STL [R1+0xf0], R11 ;  /* 0x0000f00b01007387 */ /* 0x000fe20000100800 */
[----:B------:R-:W-:-:S03]  /*9840*/  @!P2 IMAD.IADD R6, R6, 0x1, -R2 ;  /* 0x000000010606a824 */ /* 0x000fc600078e0a02 */
[----:B------:R-:W-:Y:S01]  /*9850*/  STL [R1+0xec], R10 ;  /* 0x0000ec0a01007387 */ /* 0x000fe20000100800 */
[----:B--2---:R-:W-:-:S05]  /*9860*/  IABS R4, R29 ;  /* 0x0000001d00047213 */ /* 0x004fca0000000000 */
[----:B------:R-:W-:-:S04]  /*9870*/  IMAD.HI.U32 R9, R18, R4, RZ ;  /* 0x0000000412097227 */ /* 0x000fc800078e00ff */
[----:B------:R-:W-:-:S04]  /*9880*/  IMAD.MOV R9, RZ, RZ, -R9 ;  /* 0x000000ffff097224 */ /* 0x000fc800078e0a09 */
[----:B------:R-:W-:Y:S02]  /*9890*/  IMAD R4, R2, R9, R4 ;  /* 0x0000000902047224 */ /* 0x000fe400078e0204 */
[----:B------:R-:W-:Y:S01]  /*98a0*/  IMAD.MOV.U32 R9, RZ, RZ, R8 ;  /* 0x000000ffff097224 */ /* 0x000fe200078e0008 */
[----:B------:R-:W-:Y:S02]  /*98b0*/  ISETP.GE.AND P6, PT, R29, RZ, PT ;  /* 0x000000ff1d00720c */ /* 0x000fe40003fc6270 */
[----:B------:R-:W2:Y:S01]  /*98c0*/  LDL.LU R29, [R1+0x1ec] ;  /* 0x0001ec00011d7983 */ /* 0x000ea20000300800 */
[----:B------:R-:W-:-:S05]  /*98d0*/  @!P0 IMAD.MOV R9, RZ, RZ, -R9 ;  /* 0x000000ffff098224 */ /* 0x000fca00078e0a09 */
[----:B------:R0:W-:Y:S04]  /*98e0*/  STL [R1+0xe8], R9 ;  /* 0x0000e80901007387 */ /* 0x0001e80000100800 */
[----:B------:R4:W-:Y:S04]  /*98f0*/  STL [R1+0xe4], R0 ;  /* 0x0000e40001007387 */ /* 0x0009e80000100800 */
[----:B------:R-:W2:Y:S01]  /*9900*/  LDL.LU R14, [R1+0x210] ;  /* 0x00021000010e7983 */ /* 0x000ea20000300800 */
[----:B---3--:R-:W-:Y:S02]  /*9910*/  ISETP.GE.AND P2, PT, R5, RZ, PT ;  /* 0x000000ff0500720c */ /* 0x008fe40003f46270 */
[----:B------:R-:W-:-:S02]  /*9920*/  IABS R12, R5 ;  /* 0x00000005000c7213 */ /* 0x000fc40000000000 */
[----:B------:R-:W3:Y:S01]  /*9930*/  LDL R5, [R1+0x21c] ;  /* 0x00021c0001057983 */ /* 0x000ee20000100800 */
[C---:B------:R-:W-:Y:S02]  /*9940*/  ISETP.GT.U32.AND P1, PT, R2.reuse, R7, PT ;  /* 0x000000070200720c */ /* 0x040fe40003f24070 */
[----:B------:R-:W-:Y:S02]  /*9950*/  IABS R3, R26 ;  /* 0x0000001a00037213 */ /* 0x000fe40000000000 */
[----:B------:R-:W-:Y:S01]  /*9960*/  ISETP.GT.U32.AND P0, PT, R2, R4, PT ;  /* 0x000000040200720c */ /* 0x000fe20003f04070 */
[----:B0-----:R-:W-:Y:S01]  /*9970*/  IMAD.MOV.U32 R9, RZ, RZ, R6 ;  /* 0x000000ffff097224 */ /* 0x001fe200078e0006 */
[----:B----4-:R-:W-:Y:S01]  /*9980*/  IABS R0, R28 ;  /* 0x0000001c00007213 */ /* 0x010fe20000000000 */
[----:B------:R-:W-:Y:S01]  /*9990*/  IMAD.HI.U32 R8, R18, R3, RZ ;  /* 0x0000000312087227 */ /* 0x000fe200078e00ff */
[----:B------:R-:W-:Y:S01]  /*99a0*/  ISETP.GE.AND P5, PT, R26, RZ, PT ;  /* 0x000000ff1a00720c */ /* 0x000fe20003fa6270 */
[----:B------:R-:W4:Y:S02]  /*99b0*/  LDL.LU R20, [R1+0x214] ;  /* 0x0002140001147983 */ /* 0x000f240000300800 */
[----:B------:R-:W-:-:S02]  /*99c0*/  IMAD.MOV R8, RZ, RZ, -R8 ;  /* 0x000000ffff087224 */ /* 0x000fc400078e0a08 */
[--C-:B------:R-:W-:Y:S01]  /*99d0*/  @!P1 IMAD.IADD R7, R7, 0x1, -R2.reuse ;  /* 0x0000000107079824 */ /* 0x100fe200078e0a02 */
[----:B------:R-:W4:Y:S01]  /*99e0*/  LDL.LU R16, [R1+0x218] ;  /* 0x0002180001107983 */ /* 0x000f220000300800 */
[----:B------:R-:W-:Y:S02]  /*99f0*/  IMAD R3, R2, R8, R3 ;  /* 0x0000000802037224 */ /* 0x000fe400078e0203 */
[----:B------:R-:W-:Y:S02]  /*9a00*/  IMAD.MOV.U32 R11, RZ, RZ, R7 ;  /* 0x000000ffff0b7224 */ /* 0x000fe400078e0007 */
[----:B------:R-:W-:Y:S02]  /*9a10*/  @!P0 IMAD.IADD R4, R4, 0x1, -R2 ;  /* 0x0000000104048824 */ /* 0x000fe400078e0a02 */
[----:B------:R-:W-:Y:S01]  /*9a20*/  @!P3 IMAD.MOV R11, RZ, RZ, -R11 ;  /* 0x000000ffff0bb224 */ /* 0x000fe200078e0a0b */
[C---:B------:R-:W-:Y:S02]  /*9a30*/  ISETP.GT.U32.AND P3, PT, R2.reuse, R3, PT ;  /* 0x000000030200720c */ /* 0x040fe40003f64070 */
[----:B------:R-:W-:-:S11]  /*9a40*/  ISETP.GT.U32.AND P0, PT, R2, R4, PT ;  /* 0x000000040200720c */ /* 0x000fd60003f04070 */
[--C-:B------:R-:W-:Y:S02]  /*9a50*/  @!P3 IMAD.IADD R3, R3, 0x1, -R2.reuse ;  /* 0x000000010303b824 */ /* 0x100fe400078e0a02 */
[----:B------:R-:W-:-:S03]  /*9a60*/  @!P0 IMAD.IADD R4, R4, 0x1, -R2 ;  /* 0x0000000104048824 */ /* 0x000fc600078e0a02 */
[----:B------:R-:W-:Y:S01]  /*9a70*/  ISETP.GT.U32.AND P3, PT, R2, R3, PT ;  /* 0x000000030200720c */ /* 0x000fe20003f64070 */
[----:B------:R-:W-:Y:S02]  /*9a80*/  IMAD.MOV.U32 R15, RZ, RZ, R4 ;  /* 0x000000ffff0f7224 */ /* 0x000fe400078e0004 */
[----:B------:R-:W-:Y:S02]  /*9a90*/  @!P4 IMAD.MOV R9, RZ, RZ, -R9 ;  /* 0x000000ffff09c224 */ /* 0x000fe400078e0a09 */
[----:B------:R-:W-:Y:S01]  /*9aa0*/  IMAD.HI.U32 R8, R18, R0, RZ ;  /* 0x0000000012087227 */ /* 0x000fe200078e00ff */
[----:B------:R-:W-:Y:S03]  /*9ab0*/  STL [R1+0xe0], R11 ;  /* 0x0000e00b01007387 */ /* 0x000fe60000100800 */
[----:B------:R-:W-:Y:S01]  /*9ac0*/  @!P6 IMAD.MOV R15, RZ, RZ, -R15 ;  /* 0x000000ffff0fe224 */ /* 0x000fe200078e0a0f */
[----:B------:R2:W-:Y:S01]  /*9ad0*/  STL [R1+0xdc], R9 ;  /* 0x0000dc0901007387 */ /* 0x0005e20000100800 */
[----:B------:R-:W-:Y:S01]  /*9ae0*/  ISETP.GE.AND P1, PT, R28, RZ, PT ;  /* 0x000000ff1c00720c */ /* 0x000fe20003f26270 */
[----:B------:R-:W-:-:S02]  /*9af0*/  IMAD.MOV R8, RZ, RZ, -R8 ;  /* 0x000000ffff087224 */ /* 0x000fc400078e0a08 */
[----:B------:R-:W4:Y:S01]  /*9b00*/  LDL R26, [R1+0x220] ;  /* 0x00022000011a7983 */ /* 0x000f220000100800 */
[----:B------:R-:W-:-:S03]  /*9b10*/  @!P3 IMAD.IADD R3, R3, 0x1, -R2 ;  /* 0x000000010303b824 */ /* 0x000fc600078e0a02 */
[----:B------:R-:W-:Y:S01]  /*9b20*/  STL [R1+0xd8], R15 ;  /* 0x0000d80f01007387 */ /* 0x000fe20000100800 */
[----:B------:R-:W-:Y:S02]  /*9b30*/  IMAD R0, R2, R8, R0 ;  /* 0x0000000802007224 */ /* 0x000fe400078e0200 */
[----:B------:R-:W-:-:S04]  /*9b40*/  IMAD.MOV.U32 R8, RZ, RZ, R3 ;  /* 0x000000ffff087224 */ /* 0x000fc800078e0003 */
[----:B------:R-:W-:Y:S01]  /*9b50*/  @!P5 IMAD.MOV R8, RZ, RZ, -R8 ;  /* 0x000000ffff08d224 */ /* 0x000fe200078e0a08 */
[----:B-----5:R-:W-:Y:S02]  /*9b60*/  IABS R10, R25 ;  /* 0x00000019000a7213 */ /* 0x020fe40000000000 */
[----:B------:R-:W-:Y:S02]  /*9b70*/  ISETP.GE.AND P4, PT, R25, RZ, PT ;  /* 0x000000ff1900720c */ /* 0x000fe40003f86270 */
[----:B------:R-:W5:Y:S01]  /*9b80*/  LDL R25, [R1+0x228] ;  /* 0x0002280001197983 */ /* 0x000f620000100800 */
[----:B---3--:R-:W-:-:S03]  /*9b90*/  IABS R28, R5 ;  /* 0x00000005001c7213 */ /* 0x008fc60000000000 */
[----:B------:R-:W3:Y:S04]  /*9ba0*/  LDL R5, [R1+0x224] ;  /* 0x0002240001057983 */ /* 0x000ee80000100800 */
[----:B------:R0:W-:Y:S04]  /*9bb0*/  STL [R1+0xcc], R8 ;  /* 0x0000cc0801007387 */ /* 0x0001e80000100800 */
[----:B------:R-:W5:Y:S01]  /*9bc0*/  LDL R21, [R1+0x22c] ;  /* 0x00022c0001157983 */ /* 0x000f620000100800 */
[----:B------:R-:W-:Y:S01]  /*9bd0*/  ISETP.GT.U32.AND P6, PT, R2, R0, PT ;  /* 0x000000000200720c */ /* 0x000fe20003fc4070 */
[----:B------:R-:W-:Y:S01]  /*9be0*/  IMAD.HI.U32 R7, R18, R12, RZ ;  /* 0x0000000c12077227 */ /* 0x000fe200078e00ff */
[----:B--2---:R-:W-:Y:S01]  /*9bf0*/  IABS R9, R29 ;  /* 0x0000001d00097213 */ /* 0x004fe20000000000 */
[----:B------:R-:W2:Y:S01]  /*9c00*/  LDL R23, [R1+0x230] ;  /* 0x0002300001177983 */ /* 0x000ea20000100800 */
[----:B------:R-:W-:Y:S01]  /*9c10*/  IABS R11, R14 ;  /* 0x0000000e000b7213 */ /* 0x000fe20000000000 */
[----:B------:R-:W-:-:S08]  /*9c20*/  IMAD.MOV R7, RZ, RZ, -R7 ;  /* 0x000000ffff077224 */ /* 0x000fd000078e0a07 */
[----:B------:R-:W-:-:S05]  /*9c30*/  @!P6 IMAD.IADD R0, R0, 0x1, -R2 ;  /* 0x000000010000e824 */ /* 0x000fca00078e0a02 */
[C---:B------:R-:W-:Y:S01]  /*9c40*/  ISETP.GT.U32.AND P6, PT, R2.reuse, R0, PT ;  /* 0x000000000200720c */ /* 0x040fe20003fc4070 */
[----:B------:R-:W-:Y:S02]  /*9c50*/  IMAD R12, R2, R7, R12 ;  /* 0x00000007020c7224 */ /* 0x000fe400078e020c */
[----:B------:R-:W-:-:S04]  /*9c60*/  IMAD.HI.U32 R4, R18, R9, RZ ;  /* 0x0000000912047227 */ /* 0x000fc800078e00ff */
[----:B------:R-:W-:-:S04]  /*9c70*/  IMAD.HI.U32 R7, R18, R11, RZ ;  /* 0x0000000b12077227 */ /* 0x000fc800078e00ff */
[----:B------:R-:W-:Y:S02]  /*9c80*/  IMAD.MOV R4, RZ, RZ, -R4 ;  /* 0x000000ffff047224 */ /* 0x000fe400078e0a04 */
[----:B------:R-:W-:Y:S02]  /*9c90*/  IMAD.MOV R7, RZ, RZ, -R7 ;  /* 0x000000ffff077224 */ /* 0x000fe400078e0a07 */
[C---:B------:R-:W-:Y:S02]  /*9ca0*/  IMAD R9, R2.reuse, R4, R9 ;  /* 0x0000000402097224 */ /* 0x040fe400078e0209 */
[----:B------:R-:W-:Y:S02]  /*9cb0*/  IMAD R11, R2, R7, R11 ;  /* 0x00000007020b7224 */ /* 0x000fe400078e020b */
[----:B------:R-:W-:Y:S01]  /*9cc0*/  @!P6 IMAD.IADD R0, R0, 0x1, -R2 ;  /* 0x000000010000e824 */ /* 0x000fe200078e0a02 */
[----:B------:R-:W-:-:S03]  /*9cd0*/  ISETP.GT.U32.AND P6, PT, R2, R9, PT ;  /* 0x000000090200720c */ /* 0x000fc60003fc4070 */
[----:B------:R-:W-:Y:S01]  /*9ce0*/  @!P1 IMAD.MOV R0, RZ, RZ, -R0 ;  /* 0x000000ffff009224 */ /* 0x000fe200078e0a00 */
[----:B------:R-:W-:Y:S02]  /*9cf0*/  ISETP.GT.U32.AND P1, PT, R2, R11, PT ;  /* 0x0000000b0200720c */ /* 0x000fe40003f24070 */
[----:B----4-:R-:W-:-:S07]  /*9d00*/  IABS R27, R26 ;  /* 0x0000001a001b7213 */ /* 0x010fce0000000000 */
[----:B------:R-:W-:-:S04]  /*9d10*/  @!P6 IMAD.IADD R9, R9, 0x1, -R2 ;  /* 0x000000010909e824 */ /* 0x000fc800078e0a02 */
[----:B------:R-:W-:Y:S01]  /*9d20*/  @!P1 IMAD.IADD R11, R11, 0x1, -R2 ;  /* 0x000000010b0b9824 */ /* 0x000fe200078e0a02 */
[----:B------:R-:W-:-:S04]  /*9d30*/  ISETP.GT.U32.AND P6, PT, R2, R9, PT ;  /* 0x000000090200720c */ /* 0x000fc80003fc4070 */
[----:B------:R-:W-:-:S09]  /*9d40*/  ISETP.GT.U32.AND P1, PT, R2, R11, PT ;  /* 0x0000000b0200720c */ /* 0x000fd20003f24070 */
[----:B------:R-:W-:-:S04]  /*9d50*/  @!P6 IMAD.IADD R9, R9, 0x1, -R2 ;  /* 0x000000010909e824 */ /* 0x000fc800078e0a02 */
[----:B------:R-:W-:Y:S01]  /*9d60*/  @!P1 IMAD.IADD R11, R11, 0x1, -R2 ;  /* 0x000000010b0b9824 */ /* 0x000fe200078e0a02 */
[----:B---3--:R-:W-:Y:S02]  /*9d70*/  IABS R26, R5 ;  /* 0x00000005001a7213 */ /* 0x008fe40000000000 */
[----:B------:R-:W3:Y:S04]  /*9d80*/  LDL.LU R5, [R1+0x250] ;  /* 0x0002500001057983 */ /* 0x000ee80000300800 */
[----:B------:R1:W-:Y:S04]  /*9d90*/  STL [R1+0xc4], R0 ;  /* 0x0000c40001007387 */ /* 0x0003e80000100800 */
[----:B------:R-:W4:Y:S01]  /*9da0*/  LDL R22, [R1+0x234] ;  /* 0x0002340001167983 */ /* 0x000f220000100800 */
[----:B-----5:R-:W-:-:S03]  /*9db0*/  IABS R24, R21 ;  /* 0x0000001500187213 */ /* 0x020fc60000000000 */
[----:B------:R-:W5:Y:S04]  /*9dc0*/  LDL R21, [R1+0x238] ;  /* 0x0002380001157983 */ /* 0x000f680000100800 */
[----:B------:R2:W-:Y:S04]  /*9dd0*/  STL [R1+0x3c78], R9 ;  /* 0x003c780901007387 */ /* 0x0005e80000100800 */
[----:B------:R3:W-:Y:S04]  /*9de0*/  STL [R1+0x3c74], R11 ;  /* 0x003c740b01007387 */ /* 0x0007e80000100800 */
[----:B------:R-:W2:Y:S01]  /*9df0*/  LDL R19, [R1+0x23c] ;  /* 0x00023c0001137983 */ /* 0x000ea20000100800 */
[----:B------:R-:W-:Y:S01]  /*9e00*/  IMAD.HI.U32 R6, R18, R10, RZ ;  /* 0x0000000a12067227 */ /* 0x000fe200078e00ff */
[----:B------:R-:W-:-:S02]  /*9e10*/  ISETP.GT.U32.AND P3, PT, R2, R12, PT ;  /* 0x0000000c0200720c */ /* 0x000fc40003f64070 */
[----:B------:R-:W-:Y:S01]  /*9e20*/  ISETP.GE.AND P0, PT, R29, RZ, PT ;  /* 0x000000ff1d00720c */ /* 0x000fe20003f06270 */
[----:B------:R-:W-:Y:S01]  /*9e30*/  IMAD.MOV R6, RZ, RZ, -R6 ;  /* 0x000000ffff067224 */ /* 0x000fe200078e0a06 */
[----:B------:R-:W-:Y:S01]  /*9e40*/  IABS R13, R20 ;  /* 0x00000014000d7213 */ /* 0x000fe20000000000 */
[----:B------:R-:W-:Y:S01]  /*9e50*/  IMAD.HI.U32 R3, R18, R28, RZ ;  /* 0x0000001c12037227 */ /* 0x000fe200078e00ff */
[----:B------:R-:W-:Y:S01]  /*9e60*/  IABS R25, R25 ;  /* 0x0000001900197213 */ /* 0x000fe20000000000 */
[----:B0-----:R-:W3:Y:S02]  /*9e70*/  LDL R8, [R1+0x240] ;  /* 0x0002400001087983 */ /* 0x001ee40000100800 */
[----:B------:R-:W-:-:S05]  /*9e80*/  IMAD R10, R2, R6, R10 ;  /* 0x00000006020a7224 */ /* 0x000fca00078e020a */
[----:B------:R-:W-:Y:S01]  /*9e90*/  ISETP.GT.U32.AND P5, PT, R2, R10, PT ;  /* 0x0000000a0200720c */ /* 0x000fe20003fa4070 */
[----:B------:R-:W-:Y:S01]  /*9ea0*/  @!P3 IMAD.IADD R12, R12, 0x1, -R2 ;  /* 0x000000010c0cb824 */ /* 0x000fe200078e0a02 */
[----:B------:R-:W-:Y:S01]  /*9eb0*/  IABS R29, R16 ;  /* 0x00000010001d7213 */ /* 0x000fe20000000000 */
[----:B------:R-:W-:-:S03]  /*9ec0*/  IMAD.HI.U32 R6, R18, R13, RZ ;  /* 0x0000000d12067227 */ /* 0x000fc600078e00ff */
[----:B------:R-:W-:Y:S01]  /*9ed0*/  ISETP.GT.U32.AND P3, PT, R2, R12, PT ;  /* 0x0000000c0200720c */ /* 0x000fe20003f64070 */
[----:B------:R-:W-:-:S06]  /*9ee0*/  IMAD.HI.U32 R4, R18, R29, RZ ;  /* 0x0000001d12047227 */ /* 0x000fcc00078e00ff */
[----:B------:R-:W-:-:S05]  /*9ef0*/  @!P5 IMAD.IADD R10, R10, 0x1, -R2 ;  /* 0x000000010a0ad824 */ /* 0x000fca00078e0a02 */
[C---:B------:R-:W-:Y:S01]  /*9f00*/  ISETP.GT.U32.AND P5, PT, R2.reuse, R10, PT ;  /* 0x0000000a0200720c */ /* 0x040fe20003fa4070 */
[----:B------:R-:W-:Y:S02]  /*9f10*/  IMAD.MOV R6, RZ, RZ, -R6 ;  /* 0x000000ffff067224 */ /* 0x000fe400078e0a06 */
[----:B------:R-:W-:Y:S02]  /*9f20*/  IMAD.MOV R4, RZ, RZ, -R4 ;  /* 0x000000ffff047224 */ /* 0x000fe400078e0a04 */
[C---:B------:R-:W-:Y:S02]  /*9f30*/  IMAD R13, R2.reuse, R6, R13 ;  /* 0x00000006020d7224 */ /* 0x040fe400078e020d */
[----:B------:R-:W-:Y:S02]  /*9f40*/  IMAD R29, R2, R4, R29 ;  /* 0x00000004021d7224 */ /* 0x000fe400078e021d */
[----:B------:R-:W-:Y:S02]  /*9f50*/  IMAD.MOV R3, RZ, RZ, -R3 ;  /* 0x000000ffff037224 */ /* 0x000fe400078e0a03 */
[--C-:B------:R-:W-:Y:S01]  /*9f60*/  @!P3 IMAD.IADD R12, R12, 0x1, -R2.reuse ;  /* 0x000000010c0cb824 */ /* 0x100fe200078e0a02 */
[----:B------:R-:W-:Y:S01]  /*9f70*/  ISETP.GT.U32.AND P3, PT, R2, R13, PT ;  /* 0x0000000d0200720c */ /* 0x000fe20003f64070 */
[----:B------:R-:W-:Y:S01]  /*9f80*/  @!P5 IMAD.IADD R10, R10, 0x1, -R2 ;  /* 0x000000010a0ad824 */ /* 0x000fe200078e0a02 */
[C---:B------:R-:W-:Y:S01]  /*9f90*/  ISETP.GT.U32.AND P5, PT, R2.reuse, R29, PT ;  /* 0x0000001d0200720c */ /* 0x040fe20003fa4070 */
[----:B------:R-:W-:-:S05]  /*9fa0*/  IMAD R28, R2, R3, R28 ;  /* 0x00000003021c7224 */ /* 0x000fca00078e021c */
[----:B------:R-:W-:Y:S01]  /*9fb0*/  ISETP.GT.U32.AND P6, PT, R2, R28, PT ;  /* 0x0000001c0200720c */ /* 0x000fe20003fc4070 */
[----:B-1----:R-:W-:-:S04]  /*9fc0*/  IMAD.HI.U32 R0, R18, R27, RZ ;  /* 0x0000001b12007227 */ /* 0x002fc800078e00ff */
[--C-:B------:R-:W-:Y:S02]  /*9fd0*/  @!P3 IMAD.IADD R13, R13, 0x1, -R2.reuse ;  /* 0x000000010d0db824 */ /* 0x100fe400078e0a02 */
[----:B------:R-:W-:Y:S02]  /*9fe0*/  @!P5 IMAD.IADD R29, R29, 0x1, -R2 ;  /* 0x000000011d1dd824 */ /* 0x000fe400078e0a02 */
[----:B------:R-:W-:Y:S01]  /*9ff0*/  IMAD.MOV R0, RZ, RZ, -R0 ;  /* 0x000000ffff007224 */ /* 0x000fe200078e0a00 */
[C---:B------:R-:W-:Y:S02]  /*a000*/  ISETP.GT.U32.AND P3, PT, R2.reuse, R13, PT ;  /* 0x0000000d0200720c */ /* 0x040fe40003f64070 */
[C---:B------:R-:W-:Y:S01]  /*a010*/  ISETP.GT.U32.AND P5, PT, R2.reuse, R29, PT ;  /* 0x0000001d0200720c */ /* 0x040fe20003fa4070 */
[----:B------:R-:W-:Y:S02]  /*a020*/  IMAD R27, R2, R0, R27 ;  /* 0x00000000021b7224 */ /* 0x000fe400078e021b */
[----:B------:R-:W-:-:S04]  /*a030*/  IMAD.HI.U32 R0, R18, R25, RZ ;  /* 0x0000001912007227 */ /* 0x000fc800078e00ff */
[----:B------:R-:W-:Y:S02]  /*a040*/  @!P6 IMAD.IADD R28, R28, 0x1, -R2 ;  /* 0x000000011c1ce824 */ /* 0x000fe400078e0a02 */
[----:B------:R-:W-:-:S03]  /*a050*/  IMAD.MOV R0, RZ, RZ, -R0 ;  /* 0x000000ffff007224 */ /* 0x000fc600078e0a00 */
[C---:B------:R-:W-:Y:S01]  /*a060*/  ISETP.GT.U32.AND P6, PT, R2.reuse, R28, PT ;  /* 0x0000001c0200720c */ /* 0x040fe20003fc4070 */
[----:B------:R-:W-:Y:S02]  /*a070*/  IMAD R25, R2, R0, R25 ;  /* 0x0000000002197224 */ /* 0x000fe400078e0219 */
[----:B------:R-:W-:-:S04]  /*a080*/  IMAD.HI.U32 R0, R18, R24, RZ ;  /* 0x0000001812007227 */ /* 0x000fc800078e00ff */
[--C-:B------:R-:W-:Y:S02]  /*a090*/  @!P3 IMAD.IADD R13, R13, 0x1, -R2.reuse ;  /* 0x000000010d0db824 */ /* 0x100fe400078e0a02 */
[----:B------:R-:W-:Y:S02]  /*a0a0*/  @!P5 IMAD.IADD R29, R29, 0x1, -R2 ;  /* 0x000000011d1dd824 */ /* 0x000fe400078e0a02 */
[----:B------:R-:W-:Y:S01]  /*a0b0*/  IMAD.MOV R0, RZ, RZ, -R0 ;  /* 0x000000ffff007224 */ /* 0x000fe200078e0a00 */
[----:B------:R-:W-:Y:S01]  /*a0c0*/  STL [R1+0x3c68], R13 ;  /* 0x003c680d01007387 */ /* 0x000fe20000100800 */
[----:B------:R-:W-:Y:S02]  /*a0d0*/  @!P6 IMAD.IADD R28, R28, 0x1, -R2 ;  /* 0x000000011c1ce824 */ /* 0x000fe400078e0a02 */
[----:B------:R-:W-:Y:S01]  /*a0e0*/  IMAD R24, R2, R0, R24 ;  /* 0x0000000002187224 */ /* 0x000fe200078e0218 */
[----:B------:R-:W-:Y:S04]  /*a0f0*/  STL [R1+0x3c6c], R29 ;  /* 0x003c6c1d01007387 */ /* 0x000fe80000100800 */
[----:B------:R-:W3:Y:S01]  /*a100*/  LDL R15, [R1+0x244] ;  /* 0x00024400010f7983 */ /* 0x000ee20000100800 */
[----:B------:R-:W-:-:S03]  /*a110*/  IMAD.HI.U32 R3, R18, R26, RZ ;  /* 0x0000001a12037227 */ /* 0x000fc600078e00ff */
[----:B------:R-:W-:Y:S01]  /*a120*/  STL [R1+0x3c70], R28 ;  /* 0x003c701c01007387 */ /* 0x000fe20000100800 */
[----:B------:R-:W-:-:S03]  /*a130*/  IMAD.MOV R3, RZ, RZ, -R3 ;  /* 0x000000ffff037224 */ /* 0x000fc600078e0a03 */
[----:B------:R-:W3:Y:S01]  /*a140*/  LDL R17, [R1+0x248] ;  /* 0x0002480001117983 */ /* 0x000ee20000100800 */
[C---:B------:R-:W-:Y:S01]  /*a150*/  IMAD R26, R2.reuse, R3, R26 ;  /* 0x00000003021a7224 */ /* 0x040fe200078e021a */
[C---:B------:R-:W-:Y:S02]  /*a160*/  ISETP.GT.U32.AND P1, PT, R2.reuse, R27, PT ;  /* 0x0000001b0200720c */ /* 0x040fe40003f24070 */
[C---:B------:R-:W-:Y:S02]  /*a170*/  ISETP.GT.U32.AND P5, PT, R2.reuse, R25, PT ;  /* 0x000000190200720c */ /* 0x040fe40003fa4070 */
[----:B------:R-:W-:-:S09]  /*a180*/  ISETP.GT.U32.AND P3, PT, R2, R26, PT ;  /* 0x0000001a0200720c */ /* 0x000fd20003f64070 */
[--C-:B------:R-:W-:Y:S02]  /*a190*/  @!P1 IMAD.IADD R27, R27, 0x1, -R2.reuse ;  /* 0x000000011b1b9824 */ /* 0x100fe400078e0a02 */
[--C-:B------:R-:W-:Y:S02]  /*a1a0*/  @!P5 IMAD.IADD R25, R25, 0x1, -R2.reuse ;  /* 0x000000011919d824 */ /* 0x100fe400078e0a02 */
[----:B------:R-:W-:Y:S01]  /*a1b0*/  @!P3 IMAD.IADD R26, R26, 0x1, -R2 ;  /* 0x000000011a1ab824 */ /* 0x000fe200078e0a02 */
[C---:B------:R-:W-:Y:S02]  /*a1c0*/  ISETP.GT.U32.AND P1, PT, R2.reuse, R27, PT ;  /* 0x0000001b0200720c */ /* 0x040fe40003f24070 */
[C---:B------:R-:W-:Y:S02]  /*a1d0*/  ISETP.GT.U32.AND P5, PT, R2.reuse, R25, PT ;  /* 0x000000190200720c */ /* 0x040fe40003fa4070 */
[----:B------:R-:W-:-:S09]  /*a1e0*/  ISETP.GT.U32.AND P3, PT, R2, R26, PT ;  /* 0x0000001a0200720c */ /* 0x000fd20003f64070 */
[--C-:B------:R-:W-:Y:S02]  /*a1f0*/  @!P1 IMAD.IADD R27, R27, 0x1, -R2.reuse ;  /* 0x000000011b1b9824 */ /* 0x100fe400078e0a02 */
[--C-:B------:R-:W-:Y:S02]  /*a200*/  @!P5 IMAD.IADD R25, R25, 0x1, -R2.reuse ;  /* 0x000000011919d824 */ /* 0x100fe400078e0a02 */
[----:B------:R-:W-:Y:S01]  /*a210*/  @!P3 IMAD.IADD R26, R26, 0x1, -R2 ;  /* 0x000000011a1ab824 */ /* 0x000fe200078e0a02 */
[----:B----4-:R-:W-:-:S05]  /*a220*/  IABS R22, R22 ;  /* 0x0000001600167213 */ /* 0x010fca0000000000 */
[----:B------:R-:W-:-:S04]  /*a230*/  IMAD.HI.U32 R0, R18, R22, RZ ;  /* 0x0000001612007227 */ /* 0x000fc800078e00ff */
[----:B------:R-:W-:-:S04]  /*a240*/  IMAD.MOV R0, RZ, RZ, -R0 ;  /* 0x000000ffff007224 */ /* 0x000fc800078e0a00 */
[----:B------:R-:W-:Y:S01]  /*a250*/  IMAD R22, R2, R0, R22 ;  /* 0x0000000002167224 */ /* 0x000fe200078e0216 */
[----:B--2---:R-:W-:Y:S02]  /*a260*/  IABS R0, R19 ;  /* 0x0000001300007213 */ /* 0x004fe40000000000 */
[----:B------:R-:W2:Y:S04]  /*a270*/  LDL R19, [R1+0x24c] ;  /* 0x00024c0001137983 */ /* 0x000ea80000100800 */
[----:B------:R-:W-:Y:S04]  /*a280*/  STL [R1+0x3c60], R27 ;  /* 0x003c601b01007387 */ /* 0x000fe80000100800 */
[----:B------:R-:W-:Y:S04]  /*a290*/  STL [R1+0x3c5c], R26 ;  /* 0x003c5c1a01007387 */ /* 0x000fe80000100800 */
[----:B------:R-:W-:Y:S04]  /*a2a0*/  STL [R1+0x3c64], R25 ;  /* 0x003c641901007387 */ /* 0x000fe80000100800 */
[----:B------:R-:W4:Y:S01]  /*a2b0*/  LDL R9, [R1+0x3b68] ;  /* 0x003b680001097983 */ /* 0x000f220000100800 */
[----:B------:R-:W-:-:S05]  /*a2c0*/  IABS R23, R23 ;  /* 0x0000001700177213 */ /* 0x000fca0000000000 */
[----:B------:R-:W-:-:S04]  /*a2d0*/  IMAD.HI.U32 R3, R18, R23, RZ ;  /* 0x0000001712037227 */ /* 0x000fc800078e00ff */
[----:B------:R-:W-:-:S04]  /*a2e0*/  IMAD.MOV R3, RZ, RZ, -R3 ;  /* 0x000000ffff037224 */ /* 0x000fc800078e0a03 */
[C---:B------:R-:W-:Y:S01]  /*a2f0*/  IMAD R23, R2.reuse, R3, R23 ;  /* 0x0000000302177224 */ /* 0x040fe200078e0217 */
[----:B------:R-:W-:-:S04]  /*a300*/  ISETP.GT.U32.AND P3, PT, R2, R22, PT ;  /* 0x000000160200720c */ /* 0x000fc80003f64070 */
[C---:B------:R-:W-:Y:S02]  /*a310*/  ISETP.GT.U32.AND P1, PT, R2.reuse, R23, PT ;  /* 0x000000170200720c */ /* 0x040fe40003f24070 */
[----:B------:R-:W-:Y:S02]  /*a320*/  ISETP.GT.U32.AND P6, PT, R2, R24, PT ;  /* 0x000000180200720c */ /* 0x000fe40003fc4070 */
[----:B-----5:R-:W-:-:S05]  /*a330*/  IABS R21, R21 ;  /* 0x0000001500157213 */ /* 0x020fca0000000000 */
[----:B------:R-:W-:-:S04]  /*a340*/  @!P3 IMAD.IADD R22, R22, 0x1, -R2 ;  /* 0x000000011616b824 */ /* 0x000fc800078e0a02 */
[--C-:B------:R-:W-:Y:S01]  /*a350*/  @!P1 IMAD.IADD R23, R23, 0x1, -R2.reuse ;  /* 0x0000000117179824 */ /* 0x100fe200078e0a02 */
[----:B------:R-:W-:Y:S01]  /*a360*/  ISETP.GT.U32.AND P3, PT, R2, R22, PT ;  /* 0x000000160200720c */ /* 0x000fe20003f64070 */
[----:B------:R-:W-:-:S03]  /*a370*/  @!P6 IMAD.IADD R24, R24, 0x1, -R2 ;  /* 0x000000011818e824 */ /* 0x000fc600078e0a02 */
[----:B------:R-:W-:Y:S01]  /*a380*/  ISETP.GT.U32.AND P1, PT, R2, R23, PT ;  /* 0x000000170200720c */ /* 0x000fe20003f24070 */
[----:B------:R-:W-:Y:S01]  /*a390*/  IMAD.HI.U32 R4, R18, R21, RZ ;  /* 0x0000001512047227 */ /* 0x000fe200078e00ff */
[----:B------:R-:W-:Y:S02]  /*a3a0*/  ISETP.GT.U32.AND P6, PT, R2, R24, PT ;  /* 0x000000180200720c */ /* 0x000fe40003fc4070 */
[----:B---3--:R-:W-:Y:S01]  /*a3b0*/  IABS R3, R8 ;  /* 0x0000000800037213 */ /* 0x008fe20000000000 */
[----:B------:R-:W-:-:S04]  /*a3c0*/  IMAD.HI.U32 R7, R18, R0, RZ ;  /* 0x0000000012077227 */ /* 0x000fc800078e00ff */
[----:B------:R-:W-:Y:S02]  /*a3d0*/  IMAD.MOV R4, RZ, RZ, -R4 ;  /* 0x000000ffff047224 */ /* 0x000fe400078e0a04 */
[----:B------:R-:W-:Y:S02]  /*a3e0*/  IMAD.MOV R7, RZ, RZ, -R7 ;  /* 0x000000ffff077224 */ /* 0x000fe400078e0a07 */
[----:B------:R-:W-:Y:S02]  /*a3f0*/  IMAD R21, R2, R4, R21 ;  /* 0x0000000402157224 */ /* 0x000fe400078e0215 */
[----:B------:R-:W-:Y:S02]  /*a400*/  @!P1 IMAD.IADD R23, R23, 0x1, -R2 ;  /* 0x0000000117179824 */ /* 0x000fe400078e0a02 */
[----:B------:R-:W-:-:S04]  /*a410*/  IMAD.HI.U32 R4, R18, R3, RZ ;  /* 0x0000000312047227 */ /* 0x000fc800078e00ff */
[----:B------:R-:W-:Y:S01]  /*a420*/  @!P3 IMAD.IADD R22, R22, 0x1, -R2 ;  /* 0x000000011616b824 */ /* 0x000fe200078e0a02 */
[----:B------:R-:W-:Y:S01]  /*a430*/  STL [R1+0x3c50], R23 ;  /* 0x003c501701007387 */ /* 0x000fe20000100800 */
[----:B------:R-:W-:Y:S02]  /*a440*/  IMAD R0, R2, R7, R0 ;  /* 0x0000000702007224 */ /* 0x000fe400078e0200 */
[----:B------:R-:W-:Y:S01]  /*a450*/  IMAD.MOV R7, RZ, RZ, -R4 ;  /* 0x000000ffff077224 */ /* 0x000fe200078e0a04 */
[----:B------:R0:W-:Y:S01]  /*a460*/  STL [R1+0x3c54], R5 ;  /* 0x003c540501007387 */ /* 0x0001e20000100800 */
[----:B------:R-:W-:Y:S01]  /*a470*/  @!P6 IMAD.IADD R24, R24, 0x1, -R2 ;  /* 0x000000011818e824 */ /* 0x000fe200078e0a02 */
[C---:B------:R-:W-:Y:S02]  /*a480*/  ISETP.GT.U32.AND P6, PT, R2.reuse, R21, PT ;  /* 0x000000150200720c */ /* 0x040fe40003fc4070 */
[----:B------:R-:W-:Y:S01]  /*a490*/  STL [R1+0x3c58], R22 ;  /* 0x003c581601007387 */ /* 0x000fe20000100800 */
[----:B------:R-:W-:Y:S01]  /*a4a0*/  IMAD R3, R2, R7, R3 ;  /* 0x0000000702037224 */ /* 0x000fe200078e0203 */
[----:B------:R-:W-:-:S05]  /*a4b0*/  IABS R6, R15 ;  /* 0x0000000f00067213 */ /* 0x000fca0000000000 */
[----:B------:R-:W-:Y:S01]  /*a4c0*/  IMAD.MOV.U32 R4, RZ, RZ, R6 ;  /* 0x000000ffff047224 */ /* 0x000fe200078e0006 */
[----:B------:R-:W-:Y:S02]  /*a4d0*/  IABS R6, R17 ;  /* 0x0000001100067213 */ /* 0x000fe40000000000 */
[----:B------:R-:W3:Y:S01]  /*a4e0*/  LDL R17, [R1+0x3adc] ;  /* 0x003adc0001117983 */ /* 0x000ee20000100800 */
[----:B------:R-:W-:Y:S01]  /*a4f0*/  @!P6 IMAD.IADD R21, R21, 0x1, -R2 ;  /* 0x000000011515e824 */ /* 0x000fe200078e0a02 */
[----:B------:R-:W-:Y:S02]  /*a500*/  ISETP.GE.AND P6, PT, R20, RZ, PT ;  /* 0x000000ff1400720c */ /* 0x000fe40003fc6270 */
[----:B------:R-:W5:Y:S01]  /*a510*/  LDL R20, [R1+0x3ae8] ;  /* 0x003ae80001147983 */ /* 0x000f620000100800 */
[----:B------:R-:W-:Y:S01]  /*a520*/  IMAD.MOV.U32 R11, RZ, RZ, R12 ;  /* 0x000000ffff0b7224 */ /* 0x000fe200078e000c */
[----:B------:R-:W-:Y:S01]  /*a530*/  IABS R8, R5 ;  /* 0x0000000500087213 */ /* 0x000fe20000000000 */
[----:B0-----:R-:W-:-:S02]  /*a540*/  IMAD.MOV.U32 R5, RZ, RZ, R10 ;  /* 0x000000ffff057224 */ /* 0x001fc400078e000a */
[----:B------:R-:W-:Y:S02]  /*a550*/  @!P2 IMAD.MOV R11, RZ, RZ, -R11 ;  /* 0x000000ffff0ba224 */ /* 0x000fe400078e0a0b */
[----:B------:R-:W-:Y:S01]  /*a560*/  @!P4 IMAD.MOV R5, RZ, RZ, -R5 ;  /* 0x000000ffff05c224 */ /* 0x000fe200078e0a05 */
[----:B--2---:R-:W-:Y:S02]  /*a570*/  IABS R7, R19 ;  /* 0x0000001300077213 */ /* 0x004fe40000000000 */
[----:B------:R-:W2:Y:S04]  /*a580*/  LDL R19, [R1+0x3ae4] ;  /* 0x003ae40001137983 */ /* 0x000ea80000100800 */
[----:B------:R0:W-:Y:S04]  /*a590*/  STL [R1+0xc0], R11 ;  /* 0x0000c00b01007387 */ /* 0x0001e80000100800 */
[----:B------:R-:W2:Y:S04]  /*a5a0*/  LDL R13, [R1+0x3aec] ;  /* 0x003aec00010d7983 */ /* 0x000ea80000100800 */
[----:B------:R1:W-:Y:S01]  /*a5b0*/  STL [R1+0xb8], R5 ;  /* 0x0000b80501007387 */ /* 0x0003e20000100800 */
[----:B----4-:R-:W-:-:S03]  /*a5c0*/  IABS R12, R9 ;  /* 0x00000009000c7213 */ /* 0x010fc60000000000 */
[----:B0-----:R-:W4:Y:S04]  /*a5d0*/  LDL R11, [R1+0x3af0] ;  /* 0x003af000010b7983 */ /* 0x001f280000100800 */
[----:B------:R-:W4:Y:S04]  /*a5e0*/  LDL R9, [R1+0x3af4] ;  /* 0x003af40001097983 */ /* 0x000f280000100800 */
[----:B------:R-:W4:Y:S04]  /*a5f0*/  LDL R27, [R1+0x3b00] ;  /* 0x003b0000011b7983 */ /* 0x000f280000100800 */
[----:B------:R-:W4:Y:S04]  /*a600*/  LDL R28, [R1+0x3b04] ;  /* 0x003b0400011c7983 */ /* 0x000f280000100800 */
[----:B------:R-:W4:Y:S01]  /*a610*/  LDL R29, [R1+0x3b08] ;  /* 0x003b0800011d7983 */ /* 0x000f220000100800 */
[----:B------:R-:W-:-:S02]  /*a620*/  ISETP.GT.U32.AND P3, PT, R2, R3, PT ;  /* 0x000000030200720c */ /* 0x000fc40003f64070 */
[----:B------:R-:W-:Y:S01]  /*a630*/  ISETP.GE.AND P5, PT, R14, RZ, PT ;  /* 0x000000ff0e00720c */ /* 0x000fe20003fa6270 */
[----:B------:R-:W-:Y:S01]  /*a640*/  IMAD.HI.U32 R14, R18, R4, RZ ;  /* 0x00000004120e7227 */ /* 0x000fe200078e00ff */
[----:B------:R-:W-:Y:S01]  /*a650*/  ISETP.GT.U32.AND P2, PT, R2, R21, PT ;  /* 0x000000150200720c */ /* 0x000fe20003f44070 */
[----:B------:R-:W4:Y:S02]  /*a660*/  LDL R26, [R1+0x3afc] ;  /* 0x003afc00011a7983 */ /* 0x000f240000100800 */
[----:B------:R-:W-:-:S06]  /*a670*/  IMAD.MOV R14, RZ, RZ, -R14 ;  /* 0x000000ffff0e7224 */ /* 0x000fcc00078e0a0e */
[----:B------:R-:W-:Y:S02]  /*a680*/  @!P3 IMAD.IADD R3, R3, 0x1, -R2 ;  /* 0x000000010303b824 */ /* 0x000fe400078e0a02 */
[----:B------:R-:W-:Y:S02]  /*a690*/  IMAD R4, R2, R14, R4 ;  /* 0x0000000e02047224 */ /* 0x000fe400078e0204 */
[----:B------:R-:W-:Y:S01]  /*a6a0*/  IMAD.HI.U32 R15, R18, R6, RZ ;  /* 0x00000006120f7227 */ /* 0x000fe200078e00ff */
[----:B------:R-:W-:-:S03]  /*a6b0*/  ISETP.GT.U32.AND P4, PT, R2, R3, PT ;  /* 0x000000030200720c */ /* 0x000fc60003f84070 */
[----:B------:R-:W-:-:S04]  /*a6c0*/  IMAD.HI.U32 R14, R18, R7, RZ ;  /* 0x00000007120e7227 */ /* 0x000fc800078e00ff */
[----:B------:R-:W-:Y:S02]  /*a6d0*/  IMAD.MOV R15, RZ, RZ, -R15 ;  /* 0x000000ffff0f7224 */ /* 0x000fe400078e0a0f */
[----:B------:R-:W-:Y:S02]  /*a6e0*/  IMAD.MOV R14, RZ, RZ, -R14 ;  /* 0x000000ffff0e7224 */ /* 0x000fe400078e0a0e */
[C---:B------:R-:W-:Y:S02]  /*a6f0*/  IMAD R6, R2.reuse, R15, R6 ;  /* 0x0000000f02067224 */ /* 0x040fe400078e0206 */
[C---:B------:R-:W-:Y:S02]  /*a700*/  IMAD R7, R2.reuse, R14, R7 ;  /* 0x0000000e02077224 */ /* 0x040fe400078e0207 */
[--C-:B------:R-:W-:Y:S01]  /*a710*/  @!P2 IMAD.IADD R21, R21, 0x1, -R2.reuse ;  /* 0x000000011515a824 */ /* 0x100fe200078e0a02 */
[C---:B------:R-:W-:Y:S01]  /*a720*/  ISETP.GT.U32.AND P2, PT, R2.reuse, R6, PT ;  /* 0x000000060200720c */ /* 0x040fe20003f44070 */
[----:B------:R-:W-:Y:S01]  /*a730*/  @!P4 IMAD.IADD R3, R3, 0x1, -R2 ;  /* 0x000000010303c824 */ /* 0x000fe200078e0a02 */
[----:B------:R-:W-:Y:S01]  /*a740*/  ISETP.GT.U32.AND P4, PT, R2, R7, PT ;  /* 0x000000070200720c */ /* 0x000fe20003f84070 */
[----:B------:R-:W-:-:S10]  /*a750*/  IMAD.HI.U32 R15, R18, R12, RZ ;  /* 0x0000000c120f7227 */ /* 0x000fd400078e00ff */
[--C-:B------:R-:W-:Y:S02]  /*a760*/  @!P2 IMAD.IADD R6, R6, 0x1, -R2.reuse ;  /* 0x000000010606a824 */ /* 0x100fe400078e0a02 */
[----:B------:R-:W-:-:S03]  /*a770*/  @!P4 IMAD.IADD R7, R7, 0x1, -R2 ;  /* 0x000000010707c824 */ /* 0x000fc600078e0a02 */
[C---:B------:R-:W-:Y:S02]  /*a780*/  ISETP.GT.U32.AND P2, PT, R2.reuse, R6, PT ;  /* 0x000000060200720c */ /* 0x040fe40003f44070 */
[----:B------:R-:W-:Y:S01]  /*a790*/  ISETP.GT.U32.AND P4, PT, R2, R7, PT ;  /* 0x000000070200720c */ /* 0x000fe20003f84070 */
[----:B------:R-:W-:Y:S01]  /*a7a0*/  IMAD.HI.U32 R10, R18, R8, RZ ;  /* 0x00000008120a7227 */ /* 0x000fe200078e00ff */
[----:B------:R-:W-:-:S03]  /*a7b0*/  ISETP.GT.U32.AND P1, PT, R2, R0, PT ;  /* 0x000000000200720c */ /* 0x000fc60003f24070 */
[----:B------:R-:W-:Y:S01]  /*a7c0*/  IMAD.MOV R15, RZ, RZ, -R15 ;  /* 0x000000ffff0f7224 */ /* 0x000fe200078e0a0f */
[----:B---3--:R-:W-:Y:S01]  /*a7d0*/  IABS R17, R17 ;  /* 0x0000001100117213 */ /* 0x008fe20000000000 */
[----:B------:R-:W-:Y:S02]  /*a7e0*/  IMAD.MOV R10, RZ, RZ, -R10 ;  /* 0x000000ffff0a7224 */ /* 0x000fe400078e0a0a */
[C---:B-1----:R-:W-:Y:S02]  /*a7f0*/  IMAD R5, R2.reuse, R15, R12 ;  /* 0x0000000f02057224 */ /* 0x042fe400078e020c */
[----:B------:R-:W-:Y:S01]  /*a800*/  IMAD R8, R2, R10, R8 ;  /* 0x0000000a02087224 */ /* 0x000fe200078e0208 */
[----:B-----5:R-:W-:Y:S01]  /*a810*/  IABS R10, R20 ;  /* 0x00000014000a7213 */ /* 0x020fe20000000000 */
[--C-:B------:R-:W-:Y:S01]  /*a820*/  @!P2 IMAD.IADD R6, R6, 0x1, -R2.reuse ;  /* 0x000000010606a824 */ /* 0x100fe200078e0a02 */
[----:B------:R-:W3:Y:S01]  /*a830*/  LDL R20, [R1+0x3af8] ;  /* 0x003af80001147983 */ /* 0x000ee20000100800 */
[----:B------:R-:W-:Y:S01]  /*a840*/  ISETP.GT.U32.AND P2, PT, R2, R5, PT ;  /* 0x000000050200720c */ /* 0x000fe20003f44070 */
[----:B------:R-:W-:-:S02]  /*a850*/  @!P4 IMAD.IADD R7, R7, 0x1, -R2 ;  /* 0x000000010707c824 */ /* 0x000fc400078e0a02 */
[----:B------:R-:W-:-:S05]  /*a860*/  @!P1 IMAD.IADD R0, R0, 0x1, -R2 ;  /* 0x0000000100009824 */ /* 0x000fca00078e0a02 */
[----:B------:R-:W-:-:S05]  /*a870*/  ISETP.GT.U32.AND P3, PT, R2, R0, PT ;  /* 0x000000000200720c */ /* 0x000fca0003f64070 */
[----:B------:R-:W-:-:S05]  /*a880*/  @!P2 IMAD.IADD R5, R5, 0x1, -R2 ;  /* 0x000000010505a824 */ /* 0x000fca00078e0a02 */
[----:B------:R-:W-:Y:S01]  /*a890*/  ISETP.GT.U32.AND P2, PT, R2, R5, PT ;  /* 0x000000050200720c */ /* 0x000fe20003f44070 */
[----:B------:R-:W-:-:S04]  /*a8a0*/  IMAD.HI.U32 R12, R18, R10, RZ ;  /* 0x0000000a120c7227 */ /* 0x000fc800078e00ff */
[----:B------:R-:W-:Y:S01]  /*a8b0*/  @!P3 IMAD.IADD R0, R0, 0x1, -R2 ;  /* 0x000000010000b824 */ /* 0x000fe200078e0a02 */
[----:B------:R-:W-:Y:S01]  /*a8c0*/  ISETP.GE.AND P3, PT, R16, RZ, PT ;  /* 0x000000ff1000720c */ /* 0x000fe20003f66270 */
[----:B------:R-:W-:-:S06]  /*a8d0*/  IMAD.MOV R12, RZ, RZ, -R12 ;  /* 0x000000ffff0c7224 */ /* 0x000fcc00078e0a0c */
[----:B------:R-:W-:-:S05]  /*a8e0*/  @!P2 IMAD.IADD R5, R5, 0x1, -R2 ;  /* 0x000000010505a824 */ /* 0x000fca00078e0a02 */
[----:B------:R-:W-:Y:S01]  /*a8f0*/  STL [R1+0x54], R5 ;  /* 0x0000540501007387 */ /* 0x000fe20000100800 */
[----:B--2---:R-:W-:Y:S01]  /*a900*/  IABS R14, R19 ;  /* 0x00000013000e7213 */ /* 0x004fe20000000000 */
[----:B------:R-:W-:-:S04]  /*a910*/  IMAD.HI.U32 R19, R18, R17, RZ ;  /* 0x0000001112137227 */ /* 0x000fc800078e00ff */
[----:B------:R-:W-:-:S04]  /*a920*/  IMAD.MOV R19, RZ, RZ, -R19 ;  /* 0x000000ffff137224 */ /* 0x000fc800078e0a13 */
[----:B------:R-:W-:-:S05]  /*a930*/  IMAD R23, R2, R19, R17 ;  /* 0x0000001302177224 */ /* 0x000fca00078e0211 */
[----:B------:R-:W-:Y:S01]  /*a940*/  ISETP.GT.U32.AND P4, PT, R2, R23, PT ;  /* 0x000000170200720c */ /* 0x000fe20003f84070 */
[----:B------:R-:W-:-:S12]  /*a950*/  IMAD.HI.U32 R16, R18, R14, RZ ;  /* 0x0000000e12107227 */ /* 0x000fd800078e00ff */
[----:B------:R-:W-:-:S05]  /*a960*/  @!P4 IMAD.IADD R23, R23, 0x1, -R2 ;  /* 0x000000011717c824 */ /* 0x000fca00078e0a02 */
[C---:B------:R-:W-:Y:S01]  /*a970*/  ISETP.GT.U32.AND P4, PT, R2.reuse, R23, PT ;  /* 0x000000170200720c */ /* 0x040fe20003f84070 */
[----:B------:R-:W-:Y:S01]  /*a980*/  IMAD.MOV R16, RZ, RZ, -R16 ;  /* 0x000000ffff107224 */ /* 0x000fe200078e0a10 */
[----:B------:R-:W-:Y:S01]  /*a990*/  IABS R15, R13 ;  /* 0x0000000d000f7213 */ /* 0x000fe20000000000 */
[C---:B------:R-:W-:Y:S01]  /*a9a0*/  IMAD R13, R2.reuse, R12, R10 ;  /* 0x0000000c020d7224 */ /* 0x040fe200078e020a */
[----:B----4-:R-:W-:Y:S01]  /*a9b0*/  IABS R12, R9 ;  /* 0x00000009000c7213 */ /* 0x010fe20000000000 */
[----:B------:R-:W-:Y:S01]  /*a9c0*/  IMAD R25, R2, R16, R14 ;  /* 0x0000001002197224 */ /* 0x000fe200078e020e */
[----:B------:R-:W-:Y:S01]  /*a9d0*/  IABS R14, R11 ;  /* 0x0000000b000e7213 */ /* 0x000fe20000000000 */
[----:B------:R-:W-:-:S06]  /*a9e0*/  IMAD.HI.U32 R16, R18, R15, RZ ;  /* 0x0000000f12107227 */ /* 0x000fcc00078e00ff */
[----:B------:R-:W-:Y:S02]  /*a9f0*/  @!P4 IMAD.IADD R23, R23, 0x1, -R2 ;  /* 0x000000011717c824 */ /* 0x000fe400078e0a02 */
[----:B------:R-:W-:Y:S02]  /*aa00*/  IMAD.MOV R16, RZ, RZ, -R16 ;  /* 0x000000ffff107224 */ /* 0x000fe400078e0a10 */
[C---:B------:R-:W-:Y:S01]  /*aa10*/  IMAD.HI.U32 R17, R18.reuse, R14, RZ ;  /* 0x0000000e12117227 */ /* 0x040fe200078e00ff */
[----:B------:R0:W-:Y:S03]  /*aa20*/  STL [R1+0x50], R23 ;  /* 0x0000501701007387 */ /* 0x0001e60000100800 */
[----:B------:R-:W-:-:S04]  /*aa30*/  IMAD.HI.U32 R19, R18, R12, RZ ;  /* 0x0000000c12137227 */ /* 0x000fc800078e00ff */
[C---:B------:R-:W-:Y:S01]  /*aa40*/  IMAD R9, R2.reuse, R16, R15 ;  /* 0x0000001002097224 */ /* 0x040fe200078e020f */
[----:B0-----:R-:W2:Y:S01]  /*aa50*/  LDL R23, [R1+0x3b0c] ;  /* 0x003b0c0001177983 */ /* 0x001ea20000100800 */
[----:B------:R-:W-:Y:S02]  /*aa60*/  IMAD.MOV R15, RZ, RZ, -R17 ;  /* 0x000000ffff0f7224 */ /* 0x000fe400078e0a11 */
[----:B------:R-:W-:Y:S02]  /*aa70*/  IMAD.MOV R16, RZ, RZ, -R19 ;  /* 0x000000ffff107224 */ /* 0x000fe400078e0a13 */
[C---:B------:R-:W-:Y:S01]  /*aa80*/  IMAD R22, R2.reuse, R15, R14 ;  /* 0x0000000f02167224 */ /* 0x040fe200078e020e */
[----:B------:R-:W-:Y:S01]  /*aa90*/  IABS R14, R28 ;  /* 0x0000001c000e7213 */ /* 0x000fe20000000000 */
[----:B------:R-:W-:Y:S01]  /*aaa0*/  IMAD R11, R2, R16, R12 ;  /* 0x00000010020b7224 */ /* 0x000fe200078e020c */
[----:B------:R-:W-:Y:S01]  /*aab0*/  IABS R12, R27 ;  /* 0x0000001b000c7213 */ /* 0x000fe20000000000 */
[----:B------:R-:W4:Y:S01]  /*aac0*/  LDL R28, [R1+0x3b14] ;  /* 0x003b1400011c7983 */ /* 0x000f220000100800 */
[----:B------:R-:W-:-:S03]  /*aad0*/  IABS R15, R29 ;  /* 0x0000001d000f7213 */ /* 0x000fc60000000000 */
[----:B------:R-:W5:Y:S04]  /*aae0*/  LDL R27, [R1+0x3b10] ;  /* 0x003b1000011b7983 */ /* 0x000f680000100800 */
[----:B------:R-:W5:Y:S01]  /*aaf0*/  LDL R29, [R1+0x3b18] ;  /* 0x003b1800011d7983 */ /* 0x000f620000100800 */
[----:B------:R-:W-:-:S13]  /*ab00*/  ISETP.GT.U32.AND P1, PT, R2, R4, PT ;  /* 0x000000040200720c */ /* 0x000fda0003f24070 */
[----:B------:R-:W-:-:S05]  /*ab10*/  @!P1 IMAD.IADD R4, R4, 0x1, -R2 ;  /* 0x0000000104049824 */ /* 0x000fca00078e0a02 */
[----:B------:R-:W-:-:S13]  /*ab20*/  ISETP.GT.U32.AND P1, PT, R2, R4, PT ;  /* 0x000000040200720c */ /* 0x000fda0003f24070 */
[----:B------:R-:W-:Y:S01]  /*ab30*/  @!P1 IMAD.IADD R4, R4, 0x1, -R2 ;  /* 0x0000000104049824 */ /* 0x000fe200078e0a02 */
[----:B------:R-:W-:-:S13]  /*ab40*/  ISETP.GT.U32.AND P1, PT, R2, R8, PT ;  /* 0x000000080200720c */ /* 0x000fda0003f24070 */
[----:B------:R-:W-:-:S05]  /*ab50*/  @!P1 IMAD.IADD R8, R8, 0x1, -R2 ;  /* 0x0000000108089824 */ /* 0x000fca00078e0a02 */
[C---:B------:R-:W-:Y:S02]  /*ab60*/  ISETP.GT.U32.AND P1, PT, R2.reuse, R8, PT ;  /* 0x000000080200720c */ /* 0x040fe40003f24070 */
[----:B------:R-:W-:-:S11]  /*ab70*/  ISETP.GT.U32.AND P2, PT, R2, R13, PT ;  /* 0x0000000d0200720c */ /* 0x000fd60003f44070 */
[--C-:B------:R-:W-:Y:S01]  /*ab80*/  @!P1 IMAD.IADD R8, R8, 0x1, -R2.reuse ;  /* 0x0000000108089824 */ /* 0x100fe200078e0a02 */
[C---:B------:R-:W-:Y:S01]  /*ab90*/  ISETP.GT.U32.AND P1, PT, R2.reuse, R25, PT ;  /* 0x000000190200720c */ /* 0x040fe20003f24070 */
[----:B------:R-:W-:Y:S01]  /*aba0*/  @!P2 IMAD.IADD R13, R13, 0x1, -R2 ;  /* 0x000000010d0da824 */ /* 0x000fe200078e0a02 */
[----:B---3--:R-:W-:Y:S02]  /*abb0*/  IABS R10, R20 ;  /* 0x00000014000a7213 */ /* 0x008fe40000000000 */
[C---:B------:R-:W-:Y:S02]  /*abc0*/  ISETP.GT.U32.AND P4, PT, R2.reuse, R9, PT ;  /* 0x000000090200720c */ /* 0x040fe40003f84070 */
[----:B------:R-:W-:-:S07]  /*abd0*/  ISETP.GT.U32.AND P2, PT, R2, R13, PT ;  /* 0x0000000d0200720c */ /* 0x000fce0003f44070 */
[----:B------:R-:W-:-:S05]  /*abe0*/  @!P1 IMAD.IADD R25, R25, 0x1, -R2 ;  /* 0x0000000119199824 */ /* 0x000fca00078e0a02 */
[----:B------:R-:W-:Y:S01]  /*abf0*/  ISETP.GT.U32.AND P1, PT, R2, R25, PT ;  /* 0x000000190200720c */ /* 0x000fe20003f24070 */
[----:B------:R-:W-:-:S04]  /*ac00*/  IMAD.HI.U32 R20, R18, R10, RZ ;  /* 0x0000000a12147227 */ /* 0x000fc800078e00ff */
[----:B------:R-:W-:Y:S02]  /*ac10*/  IMAD.MOV R17, RZ, RZ, -R20 ;  /* 0x000000ffff117224 */ /* 0x000fe400078e0a14 */
[----:B------:R-:W-:Y:S02]  /*ac20*/  @!P4 IMAD.IADD R9, R9, 0x1, -R2 ;  /* 0x000000010909c824 */ /* 0x000fe400078e0a02 */
[C---:B------:R-:W-:Y:S01]  /*ac30*/  IMAD R5, R2.reuse, R17, R10 ;  /* 0x0000001102057224 */ /* 0x040fe200078e020a */
[----:B------:R-:W-:Y:S01]  /*ac40*/  IABS R10, R26 ;  /* 0x0000001a000a7213 */ /* 0x000fe20000000000 */
[--C-:B------:R-:W-:Y:S02]  /*ac50*/  @!P2 IMAD.IADD R13, R13, 0x1, -R2.reuse ;  /* 0x000000010d0da824 */ /* 0x100fe400078e0a02 */
[----:B------:R-:W-:Y:S01]  /*ac60*/  @!P1 IMAD.IADD R25, R25, 0x1, -R2 ;  /* 0x0000000119199824 */ /* 0x000fe200078e0a02 */
[C---:B------:R-:W-:Y:S02]  /*ac70*/  ISETP.GT.U32.AND P1, PT, R2.reuse, R22, PT ;  /* 0x000000160200720c */ /* 0x040fe40003f24070 */
[----:B------:R-:W-:Y:S01]  /*ac80*/  ISETP.GT.U32.AND P2, PT, R2, R11, PT ;  /* 0x0000000b0200720c */ /* 0x000fe20003f44070 */
[----:B------:R-:W-:Y:S01]  /*ac90*/  IMAD.HI.U32 R16, R18, R10, RZ ;  /* 0x0000000a12107227 */ /* 0x000fe200078e00ff */
[----:B------:R-:W-:-:S03]  /*aca0*/  ISETP.GT.U32.AND P4, PT, R2, R9, PT ;  /* 0x000000090200720c */ /* 0x000fc60003f84070 */
[----:B------:R-:W-:Y:S01]  /*acb0*/  IMAD.MOV R16, RZ, RZ, -R16 ;  /* 0x000000ffff107224 */ /* 0x000fe200078e0a10 */
[----:B------:R0:W-:Y:S05]  /*acc0*/  STL [R1+0x4c], R25 ;  /* 0x00004c1901007387 */ /* 0x0001ea0000100800 */
[--C-:B------:R-:W-:Y:S02]  /*acd0*/  @!P1 IMAD.IADD R22, R22, 0x1, -R2.reuse ;  /* 0x0000000116169824 */ /* 0x100fe400078e0a02 */
[----:B------:R-:W-:Y:S02]  /*ace0*/  @!P2 IMAD.IADD R11, R11, 0x1, -R2 ;  /* 0x000000010b0ba824 */ /* 0x000fe400078e0a02 */
[----:B0-----:R-:W-:-:S02]  /*acf0*/  IMAD R25, R2, R16, R10 ;  /* 0x0000001002197224 */ /* 0x001fc400078e020a */
[----:B------:R-:W-:Y:S01]  /*ad00*/  IMAD.MOV.U32 R10, RZ, RZ, R9 ;  /* 0x000000ffff0a7224 */ /* 0x000fe200078e0009 */
[C---:B------:R-:W-:Y:S02]  /*ad10*/  ISETP.GT.U32.AND P1, PT, R2.reuse, R22, PT ;  /* 0x000000160200720c */ /* 0x040fe40003f24070 */
[----:B------:R-:W-:Y:S01]  /*ad20*/  ISETP.GT.U32.AND P2, PT, R2, R11, PT ;  /* 0x0000000b0200720c */ /* 0x000fe20003f44070 */
[----:B------:R-:W-:Y:S01]  /*ad30*/  @!P4 IMAD.IADD R10, R10, 0x1, -R2 ;  /* 0x000000010a0ac824 */ /* 0x000fe200078e0a02 */
[----:B------:R-:W-:Y:S01]  /*ad40*/  STL [R1+0x44], R9 ;  /* 0x0000440901007387 */ /* 0x000fe20000100800 */
[----:B------:R-:W-:-:S03]  /*ad50*/  IMAD.HI.U32 R17, R18, R12, RZ ;  /* 0x0000000c12117227 */ /* 0x000fc600078e00ff */
[----:B------:R0:W-:Y:S01]  /*ad60*/  STL [R1+0x48], R13 ;  /* 0x0000480d01007387 */ /* 0x0001e20000100800 */
[----:B------:R-:W-:-:S03]  /*ad70*/  IMAD.HI.U32 R19, R18, R14, RZ ;  /* 0x0000000e12137227 */ /* 0x000fc600078e00ff */
[----:B------:R2:W-:Y:S01]  /*ad80*/  @!P4 STL [R1+0x44], R10 ;  /* 0x0000440a0100c387 */ /* 0x0005e20000100800 */
[----:B------:R-:W-:-:S04]  /*ad90*/  IMAD.HI.U32 R20, R18, R15, RZ ;  /* 0x0000000f12147227 */ /* 0x000fc800078e00ff */
[----:B------:R-:W-:Y:S02]  /*ada0*/  IMAD.MOV R17, RZ, RZ, -R17 ;  /* 0x000000ffff117224 */ /* 0x000fe400078e0a11 */
[----:B------:R-:W-:Y:S02]  /*adb0*/  IMAD.MOV R19, RZ, RZ, -R19 ;  /* 0x000000ffff137224 */ /* 0x000fe400078e0a13 */
[----:B------:R-:W-:Y:S02]  /*adc0*/  IMAD.MOV R20, RZ, RZ, -R20 ;  /* 0x000000ffff147224 */ /* 0x000fe400078e0a14 */
[--C-:B------:R-:W-:Y:S02]  /*add0*/  @!P1 IMAD.IADD R22, R22, 0x1, -R2.reuse ;  /* 0x0000000116169824 */ /* 0x100fe400078e0a02 */
[----:B------:R-:W-:Y:S02]  /*ade0*/  @!P2 IMAD.IADD R11, R11, 0x1, -R2 ;  /* 0x000000010b0ba824 */ /* 0x000fe400078e0a02 */
[----:B------:R-:W-:-:S02]  /*adf0*/  IMAD R26, R2, R17, R12 ;  /* 0x00000011021a7224 */ /* 0x000fc400078e020c */
[C---:B0-----:R-:W-:Y:S02]  /*ae00*/  IMAD R13, R2.reuse, R19, R14 ;  /* 0x00000013020d7224 */ /* 0x041fe400078e020e */
[----:B------:R-:W-:Y:S01]  /*ae10*/  IMAD R9, R2, R20, R15 ;  /* 0x0000001402097224 */ /* 0x000fe200078e020f */
[----:B--2---:R-:W-:-:S05]  /*ae20*/  IABS R10, R23 ;  /* 0x00000017000a7213 */ /* 0x004fca0000000000 */
[----:B------:R-:W-:-:S04]  /*ae30*/  IMAD.HI.U32 R16, R18, R10, RZ ;  /* 0x0000000a12107227 */ /* 0x000fc800078e00ff */
[----:B------:R-:W-:Y:S01]  /*ae40*/  IMAD.MOV R16, RZ, RZ, -R16 ;  /* 0x000000ffff107224 */ /* 0x000fe200078e0a10 */
[----:B----4-:R-:W-:Y:S02]  /*ae50*/  IABS R14, R28 ;  /* 0x0000001c000e7213 */ /* 0x010fe40000000000 */
[----:B------:R-:W2:Y:S01]  /*ae60*/  LDL R28, [R1+0x3b24] ;  /* 0x003b2400011c7983 */ /* 0x000ea20000100800 */
[----:B-----5:R-:W-:-:S03]  /*ae70*/  IABS R12, R27 ;  /* 0x0000001b000c7213 */ /* 0x020fc60000000000 */
[----:B------:R-:W3:Y:S01]  /*ae80*/  LDL R27, [R1+0x3b20] ;  /* 0x003b2000011b7983 */ /* 0x000ee20000100800 */
[----:B------:R-:W-:-:S03]  /*ae90*/  IABS R15, R29 ;  /* 0x0000001d000f7213 */ /* 0x000fc60000000000 */
[----:B------:R-:W4:Y:S04]  /*aea0*/  LDL R29, [R1+0x3b28] ;  /* 0x003b2800011d7983 */ /* 0x000f280000100800 */
[----:B------:R-:W-:Y:S04]  /*aeb0*/  STL [R1+0x40], R22 ;  /* 0x0000401601007387 */ /* 0x000fe80000100800 */
[----:B------:R0:W-:Y:S02]  /*aec0*/  STL [R1+0x3c], R11 ;  /* 0x00003c0b01007387 */ /* 0x0001e40000100800 */
[----:B0-----:R-:W-:-:S02]  /*aed0*/  IMAD R11, R2, R16, R10 ;  /* 0x00000010020b7224 */ /* 0x001fc400078e020a */
[----:B------:R-:W5:Y:S01]  /*aee0*/  LDL R16, [R1+0x3b1c] ;  /* 0x003b1c0001107983 */ /* 0x000f620000100800 */
[C---:B------:R-:W-:Y:S02]  /*aef0*/  ISETP.GT.U32.AND P4, PT, R2.reuse, R5, PT ;  /* 0x000000050200720c */ /* 0x040fe40003f84070 */
[----:B------:R-:W-:-:S11]  /*af00*/  ISETP.GT.U32.AND P1, PT, R2, R25, PT ;  /* 0x000000190200720c */ /* 0x000fd60003f24070 */
[--C-:B------:R-:W-:Y:S02]  /*af10*/  @!P4 IMAD.IADD R5, R5, 0x1, -R2.reuse ;  /* 0x000000010505c824 */ /* 0x100fe400078e0a02 */
[----:B------:R-:W-:-:S03]  /*af20*/  @!P1 IMAD.IADD R25, R25, 0x1, -R2 ;  /* 0x0000000119199824 */ /* 0x000fc600078e0a02 */
[C---:B------:R-:W-:Y:S02]  /*af30*/  ISETP.GT.U32.AND P4, PT, R2.reuse, R5, PT ;  /* 0x000000050200720c */ /* 0x040fe40003f84070 */
[C---:B------:R-:W-:Y:S02]  /*af40*/  ISETP.GT.U32.AND P1, PT, R2.reuse, R25, PT ;  /* 0x000000190200720c */ /* 0x040fe40003f24070 */
[----:B------:R-:W-:-:S09]  /*af50*/  ISETP.GT.U32.AND P2, PT, R2, R26, PT ;  /* 0x0000001a0200720c */ /* 0x000fd20003f44070 */
[--C-:B------:R-:W-:Y:S01]  /*af60*/  @!P4 IMAD.IADD R5, R5, 0x1, -R2.reuse ;  /* 0x000000010505c824 */ /* 0x100fe200078e0a02 */
[C---:B------:R-:W-:Y:S01]  /*af70*/  ISETP.GT.U32.AND P4, PT, R2.reuse, R13, PT ;  /* 0x0000000d0200720c */ /* 0x040fe20003f84070 */
[--C-:B------:R-:W-:Y:S01]  /*af80*/  @!P1 IMAD.IADD R25, R25, 0x1, -R2.reuse ;  /* 0x0000000119199824 */ /* 0x100fe200078e0a02 */
[----:B------:R-:W-:Y:S01]  /*af90*/  ISETP.GT.U32.AND P1, PT, R2, R9, PT ;  /* 0x000000090200720c */ /* 0x000fe20003f24070 */
[----:B------:R-:W-:Y:S02]  /*afa0*/  @!P2 IMAD.IADD R26, R26, 0x1, -R2 ;  /* 0x000000011a1aa824 */ /* 0x000fe400078e0a02 */
[----:B------:R-:W-:-:S03]  /*afb0*/  IMAD.HI.U32 R20, R18, R15, RZ ;  /* 0x0000000f12147227 */ /* 0x000fc600078e00ff */
[----:B------:R-:W-:Y:S01]  /*afc0*/  ISETP.GT.U32.AND P2, PT, R2, R26, PT ;  /* 0x0000001a0200720c */ /* 0x000fe20003f44070 */
[----:B------:R-:W-:-:S04]  /*afd0*/  IMAD.HI.U32 R17, R18, R14, RZ ;  /* 0x0000000e12117227 */ /* 0x000fc800078e00ff */
[--C-:B------:R-:W-:Y:S02]  /*afe0*/  @!P4 IMAD.IADD R13, R13, 0x1, -R2.reuse ;  /* 0x000000010d0dc824 */ /* 0x100fe400078e0a02 */
[----:B------:R-:W-:Y:S02]  /*aff0*/  @!P1 IMAD.IADD R9, R9, 0x1, -R2 ;  /* 0x0000000109099824 */ /* 0x000fe400078e0a02 */
[----:B------:R-:W-:Y:S01]  /*b000*/  IMAD.MOV R10, RZ, RZ, -R20 ;  /* 0x000000ffff0a7224 */ /* 0x000fe200078e0a14 */
[----:B------:R0:W-:Y:S01]  /*b010*/  STL [R1+0x38], R5 ;  /* 0x0000380501007387 */ /* 0x0001e20000100800 */
[C---:B------:R-:W-:Y:S01]  /*b020*/  ISETP.GT.U32.AND P4, PT, R2.reuse, R13, PT ;  /* 0x0000000d0200720c */ /* 0x040fe20003f84070 */
[----:B------:R-:W-:Y:S01]  /*b030*/  IMAD.MOV R17, RZ, RZ, -R17 ;  /* 0x000000ffff117224 */ /* 0x000fe200078e0a11 */
[----:B------:R-:W-:Y:S01]  /*b040*/  ISETP.GT.U32.AND P1, PT, R2, R9, PT ;  /* 0x000000090200720c */ /* 0x000fe20003f24070 */
[----:B------:R-:W-:-:S04]  /*b050*/  IMAD.HI.U32 R19, R18, R12, RZ ;  /* 0x0000000c12137227 */ /* 0x000fc800078e00ff */
[C---:B0-----:R-:W-:Y:S02]  /*b060*/  IMAD R5, R2.reuse, R10, R15 ;  /* 0x0000000a02057224 */ /* 0x041fe400078e020f */
[----:B------:R-:W-:Y:S02]  /*b070*/  IMAD R22, R2, R17, R14 ;  /* 0x0000001102167224 */ /* 0x000fe400078e020e */
[----:B------:R-:W-:Y:S02]  /*b080*/  IMAD.MOV R19, RZ, RZ, -R19 ;  /* 0x000000ffff137224 */ /* 0x000fe400078e0a13 */
[----:B------:R-:W-:Y:S02]  /*b090*/  @!P2 IMAD.IADD R26, R26, 0x1, -R2 ;  /* 0x000000011a1aa824 */ /* 0x000fe400078e0a02 */
[----:B------:R-:W-:Y:S01]  /*b0a0*/  IMAD R23, R2, R19, R12 ;  /* 0x0000001302177224 */ /* 0x000fe200078e020c */
[----:B------:R0:W-:Y:S01]  /*b0b0*/  STL [R1+0x34], R25 ;  /* 0x0000341901007387 */ /* 0x0001e20000100800 */
[----:B------:R-:W-:-:S02]  /*b0c0*/  @!P4 IMAD.IADD R13, R13, 0x1, -R2 ;  /* 0x000000010d0dc824 */ /* 0x000fc400078e0a02 */
[----:B------:R-:W-:Y:S01]  /*b0d0*/  @!P1 IMAD.IADD R9, R9, 0x1, -R2 ;  /* 0x0000000109099824 */ /* 0x000fe200078e0a02 */
[----:B0-----:R-:W5:Y:S01]  /*b0e0*/  LDL R25, [R1+0x3b34] ;  /* 0x003b340001197983 */ /* 0x001f620000100800 */
[----:B--2---:R-:W-:Y:S02]  /*b0f0*/  IABS R14, R28 ;  /* 0x0000001c000e7213 */ /* 0x004fe40000000000 */
[----:B----4-:R-:W-:-:S03]  /*b100*/  IABS R15, R29 ;  /* 0x0000001d000f7213 */ /* 0x010fc60000000000 */
[C---:B------:R-:W-:Y:S01]  /*b110*/  IMAD.HI.U32 R19, R18.reuse, R14, RZ ;  /* 0x0000000e12137227 */ /* 0x040fe200078e00ff */
[----:B---3--:R-:W-:Y:S02]  /*b120*/  IABS R12, R27 ;  /* 0x0000001b000c7213 */ /* 0x008fe40000000000 */
[----:B------:R-:W2:Y:S01]  /*b130*/  LDL R27, [R1+0x3b38] ;  /* 0x003b3800011b7983 */ /* 0x000ea20000100800 */
[----:B------:R-:W-:-:S03]  /*b140*/  IMAD.HI.U32 R20, R18, R15, RZ ;  /* 0x0000000f12147227 */ /* 0x000fc600078e00ff */
[----:B------:R0:W-:Y:S01]  /*b150*/  STL [R1+0x30], R26 ;  /* 0x0000301a01007387 */ /* 0x0001e20000100800 */
[----:B-----5:R-:W-:-:S05]  /*b160*/  IABS R10, R16 ;  /* 0x00000010000a7213 */ /* 0x020fca0000000000 */
[----:B------:R-:W-:-:S04]  /*b170*/  IMAD.HI.U32 R16, R18, R10, RZ ;  /* 0x0000000a12107227 */ /* 0x000fc800078e00ff */
[----:B------:R-:W-:-:S04]  /*b180*/  IMAD.MOV R16, RZ, RZ, -R16 ;  /* 0x000000ffff107224 */ /* 0x000fc800078e0a10 */
[C---:B0-----:R-:W-:Y:S02]  /*b190*/  IMAD R26, R2.reuse, R16, R10 ;  /* 0x00000010021a7224 */ /* 0x041fe400078e020a */
[----:B------:R-:W-:Y:S02]  /*b1a0*/  IMAD.MOV R10, RZ, RZ, -R19 ;  /* 0x000000ffff0a7224 */ /* 0x000fe400078e0a13 */
[----:B------:R-:W-:Y:S01]  /*b1b0*/  IMAD.MOV R16, RZ, RZ, -R20 ;  /* 0x000000ffff107224 */ /* 0x000fe200078e0a14 */
[----:B------:R-:W3:Y:S04]  /*b1c0*/  LDL R19, [R1+0x3b30] ;  /* 0x003b300001137983 */ /* 0x000ee80000100800 */
[----:B------:R-:W4:Y:S04]  /*b1d0*/  LDL R20, [R1+0x3b2c] ;  /* 0x003b2c0001147983 */ /* 0x000f280000100800 */
[----:B------:R-:W-:Y:S04]  /*b1e0*/  STL [R1+0x2c], R13 ;  /* 0x00002c0d01007387 */ /* 0x000fe80000100800 */
[----:B------:R0:W-:Y:S04]  /*b1f0*/  STL [R1+0x28], R9 ;  /* 0x0000280901007387 */ /* 0x0001e80000100800 */
[----:B0-----:R-:W5:Y:S01]  /*b200*/  LDL.LU R9, [R1+0x3c78] ;  /* 0x003c780001097983 */ /* 0x001f620000300800 */
[----:B------:R-:W-:-:S02]  /*b210*/  ISETP.GT.U32.AND P2, PT, R2, R11, PT ;  /* 0x0000000b0200720c */ /* 0x000fc40003f44070 */
[----:B------:R-:W-:-:S11]  /*b220*/  ISETP.GT.U32.AND P4, PT, R2, R23, PT ;  /* 0x000000170200720c */ /* 0x000fd60003f84070 */
[--C-:B------:R-:W-:Y:S02]  /*b230*/  @!P2 IMAD.IADD R11, R11, 0x1, -R2.reuse ;  /* 0x000000010b0ba824 */ /* 0x100fe400078e0a02 */
[----:B------:R-:W-:-:S03]  /*b240*/  @!P4 IMAD.IADD R23, R23, 0x1, -R2 ;  /* 0x000000011717c824 */ /* 0x000fc600078e0a02 */
[C---:B------:R-:W-:Y:S01]  /*b250*/  ISETP.GT.U32.AND P4, PT, R2.reuse, R11, PT ;  /* 0x0000000b0200720c */ /* 0x040fe20003f84070 */
[C---:B------:R-:W-:Y:S01]  /*b260*/  IMAD R29, R2.reuse, R10, R14 ;  /* 0x0000000a021d7224 */ /* 0x040fe200078e020e */
[C---:B------:R-:W-:Y:S01]  /*b270*/  ISETP.GT.U32.AND P1, PT, R2.reuse, R22, PT ;  /* 0x000000160200720c */ /* 0x040fe20003f24070 */
[C---:B------:R-:W-:Y:S01]  /*b280*/  IMAD R13, R2.reuse, R16, R15 ;  /* 0x00000010020d7224 */ /* 0x040fe200078e020f */
[----:B------:R-:W-:-:S09]  /*b290*/  ISETP.GT.U32.AND P2, PT, R2, R5, PT ;  /* 0x000000050200720c */ /* 0x000fd20003f44070 */
[--C-:B------:R-:W-:Y:S01]  /*b2a0*/  @!P4 IMAD.IADD R11, R11, 0x1, -R2.reuse ;  /* 0x000000010b0bc824 */ /* 0x100fe200078e0a02 */
[----:B------:R-:W-:Y:S02]  /*b2b0*/  IABS R14, R25 ;  /* 0x00000019000e7213 */ /* 0x000fe40000000000 */
[----:B------:R-:W4:Y:S01]  /*b2c0*/  LDL R25, [R1+0x3b3c] ;  /* 0x003b3c0001197983 */ /* 0x000f220000100800 */
[----:B------:R-:W-:Y:S02]  /*b2d0*/  @!P1 IMAD.IADD R22, R22, 0x1, -R2 ;  /* 0x0000000116169824 */ /* 0x000fe400078e0a02 */
[----:B------:R-:W-:Y:S01]  /*b2e0*/  IMAD.HI.U32 R17, R18, R12, RZ ;  /* 0x0000000c12117227 */ /* 0x000fe200078e00ff */
[----:B------:R-:W-:-:S03]  /*b2f0*/  ISETP.GT.U32.AND P1, PT, R2, R23, PT ;  /* 0x000000170200720c */ /* 0x000fc60003f24070 */
[----:B------:R-:W-:Y:S01]  /*b300*/  @!P2 IMAD.IADD R5, R5, 0x1, -R2 ;  /* 0x000000010505a824 */ /* 0x000fe200078e0a02 */
[----:B------:R-:W-:Y:S01]  /*b310*/  ISETP.GT.U32.AND P2, PT, R2, R22, PT ;  /* 0x000000160200720c */ /* 0x000fe20003f44070 */
[----:B------:R-:W-:-:S04]  /*b320*/  IMAD.MOV R17, RZ, RZ, -R17 ;  /* 0x000000ffff117224 */ /* 0x000fc800078e0a11 */
[----:B------:R-:W-:-:S04]  /*b330*/  IMAD R28, R2, R17, R12 ;  /* 0x00000011021c7224 */ /* 0x000fc800078e020c */
[----:B------:R-:W-:-:S04]  /*b340*/  @!P1 IMAD.IADD R23, R23, 0x1, -R2 ;  /* 0x0000000117179824 */ /* 0x000fc800078e0a02 */
[----:B------:R-:W-:Y:S01]  /*b350*/  @!P2 IMAD.IADD R22, R22, 0x1, -R2 ;  /* 0x000000011616a824 */ /* 0x000fe200078e0a02 */
[----:B--2---:R-:W-:Y:S02]  /*b360*/  IABS R15, R27 ;  /* 0x0000001b000f7213 */ /* 0x004fe40000000000 */
[----:B------:R-:W2:Y:S01]  /*b370*/  LDL R27, [R1+0x3b40] ;  /* 0x003b4000011b7983 */ /* 0x000ea20000100800 */
[----:B-----5:R-:W-:-:S05]  /*b380*/  @!P0 IMAD.MOV R9, RZ, RZ, -R9 ;  /* 0x000000ffff098224 */ /* 0x020fca00078e0a09 */
[----:B------:R-:W-:Y:S04]  /*b390*/  STL [R1+0xb0], R9 ;  /* 0x0000b00901007387 */ /* 0x000fe80000100800 */
[----:B------:R0:W-:Y:S04]  /*b3a0*/  STL [R1+0x24], R11 ;  /* 0x0000240b01007387 */ /* 0x0001e80000100800 */
[----:B0-----:R-:W5:Y:S01]  /*b3b0*/  LDL.LU R11, [R1+0x3c74] ;  /* 0x003c7400010b7983 */ /* 0x001f620000300800 */
[----:B------:R-:W-:Y:S02]  /*b3c0*/  ISETP.GT.U32.AND P0, PT, R2, R5, PT ;  /* 0x000000050200720c */ /* 0x000fe40003f04070 */
[----:B---3--:R-:W-:-:S05]  /*b3d0*/  IABS R12, R19 ;  /* 0x00000013000c7213 */ /* 0x008fca0000000000 */
[----:B------:R-:W-:Y:S01]  /*b3e0*/  IMAD.HI.U32 R17, R18, R12, RZ ;  /* 0x0000000c12117227 */ /* 0x000fe200078e00ff */
[----:B------:R-:W-:Y:S03]  /*b3f0*/  STL [R1+0x20], R23 ;  /* 0x0000201701007387 */ /* 0x000fe60000100800 */
[----:B------:R-:W-:Y:S02]  /*b400*/  IMAD.MOV R17, RZ, RZ, -R17 ;  /* 0x000000ffff117224 */ /* 0x000fe400078e0a11 */
[----:B------:R-:W-:Y:S01]  /*b410*/  @!P0 IMAD.IADD R5, R5, 0x1, -R2 ;  /* 0x0000000105058824 */ /* 0x000fe200078e0a02 */
[----:B------:R0:W-:Y:S01]  /*b420*/  STL [R1+0x1c], R22 ;  /* 0x00001c1601007387 */ /* 0x0001e20000100800 */
[----:B------:R-:W-:-:S03]  /*b430*/  IMAD R19, R2, R17, R12 ;  /* 0x0000001102137224 */ /* 0x000fc600078e020c */
[----:B------:R1:W-:Y:S04]  /*b440*/  STL [R1+0x18], R5 ;  /* 0x0000180501007387 */ /* 0x0003e80000100800 */
[----:B------:R-:W3:Y:S04]  /*b450*/  LDL.LU R17, [R1+0x21c] ;  /* 0x00021c0001117983 */ /* 0x000ee80000300800 */
[----:B0-----:R-:W3:Y:S01]  /*b460*/  LDL.LU R22, [R1+0x220] ;  /* 0x0002200001167983 */ /* 0x001ee20000300800 */
[----:B----4-:R-:W-:Y:S02]  /*b470*/  IABS R10, R20 ;  /* 0x00000014000a7213 */ /* 0x010fe40000000000 */
[----:B------:R-:W-:Y:S01]  /*b480*/  ISETP.GT.U32.AND P4, PT, R2, R26, PT ;  /* 0x0000001a0200720c */ /* 0x000fe20003f84070 */
[----:B-1----:R-:W4:Y:S02]  /*b490*/  LDL.LU R5, [R1+0x224] ;  /* 0x0002240001057983 */ /* 0x002f240000300800 */
[----:B------:R-:W-:Y:S01]  /*b4a0*/  IMAD.HI.U32 R16, R18, R10, RZ ;  /* 0x0000000a12107227 */ /* 0x000fe200078e00ff */
[C---:B------:R-:W-:Y:S01]  /*b4b0*/  ISETP.GT.U32.AND P1, PT, R2.reuse, R28, PT ;  /* 0x0000001c0200720c */ /* 0x040fe20003f24070 */
[----:B------:R-:W4:Y:S02]  /*b4c0*/  LDL R23, [R1+0x3b44] ;  /* 0x003b440001177983 */ /* 0x000f240000100800 */
[----:B------:R-:W-:Y:S01]  /*b4d0*/  IMAD.MOV R9, RZ, RZ, -R16 ;  /* 0x000000ffff097224 */ /* 0x000fe200078e0a10 */
[----:B------:R-:W-:-:S02]  /*b4e0*/  ISETP.GT.U32.AND P2, PT, R2, R29, PT ;  /* 0x0000001d0200720c */ /* 0x000fc40003f44070 */
[C---:B------:R-:W-:Y:S01]  /*b4f0*/  ISETP.GT.U32.AND P0, PT, R2.reuse, R13, PT ;  /* 0x0000000d0200720c */ /* 0x040fe20003f04070 */
[----:B------:R-:W-:Y:S02]  /*b500*/  IMAD R20, R2, R9, R10 ;  /* 0x0000000902147224 */ /* 0x000fe400078e020a */
[----:B------:R-:W-:-:S03]  /*b510*/  @!P4 IMAD.IADD R26, R26, 0x1, -R2 ;  /* 0x000000011a1ac824 */ /* 0x000fc600078e0a02 */
[----:B------:R-:W-:Y:S01]  /*b520*/  ISETP.GT.U32.AND P4, PT, R2, R20, PT ;  /* 0x000000140200720c */ /* 0x000fe20003f84070 */
[----:B------:R-:W-:Y:S01]  /*b530*/  @!P1 IMAD.IADD R28, R28, 0x1, -R2 ;  /* 0x000000011c1c9824 */ /* 0x000fe200078e0a02 */
[----:B------:R-:W-:-:S03]  /*b540*/  ISETP.GT.U32.AND P1, PT, R2, R26, PT ;  /* 0x0000001a0200720c */ /* 0x000fc60003f24070 */
[--C-:B------:R-:W-:Y:S01]  /*b550*/  @!P2 IMAD.IADD R29, R29, 0x1, -R2.reuse ;  /* 0x000000011d1da824 */ /* 0x100fe200078e0a02 */
[----:B------:R-:W-:Y:S01]  /*b560*/  ISETP.GT.U32.AND P2, PT, R2, R28, PT ;  /* 0x0000001c0200720c */ /* 0x000fe20003f44070 */
[----:B------:R-:W-:-:S03]  /*b570*/  @!P0 IMAD.IADD R13, R13, 0x1, -R2 ;  /* 0x000000010d0d8824 */ /* 0x000fc600078e0a02 */
[----:B------:R-:W-:-:S03]  /*b580*/  ISETP.GT.U32.AND P0, PT, R2, R29, PT ;  /* 0x0000001d0200720c */ /* 0x000fc60003f04070 */
[----:B------:R-:W-:Y:S01]  /*b590*/  @!P4 IMAD.IADD R20, R20, 0x1, -R2 ;  /* 0x000000011414c824 */ /* 0x000fe200078e0a02 */
[----:B------:R-:W-:Y:S01]  /*b5a0*/  ISETP.GT.U32.AND P4, PT, R2, R13, PT ;  /* 0x0000000d0200720c */ /* 0x000fe20003f84070 */
[C---:B------:R-:W-:Y:S01]  /*b5b0*/  IMAD.HI.U32 R10, R18.reuse, R14, RZ ;  /* 0x0000000e120a7227 */ /* 0x040fe200078e00ff */
[----:B------:R-:W-:Y:S02]  /*b5c0*/  IABS R12, R25 ;  /* 0x00000019000c7213 */ /* 0x000fe40000000000 */
[----:B------:R-:W4:Y:S01]  /*b5d0*/  LDL R25, [R1+0x3b48] ;  /* 0x003b480001197983 */ /* 0x000f220000100800 */
[----:B------:R-:W-:-:S04]  /*b5e0*/  IMAD.HI.U32 R9, R18, R15, RZ ;  /* 0x0000000f12097227 */ /* 0x000fc800078e00ff */
[----:B------:R-:W-:Y:S02]  /*b5f0*/  IMAD.MOV R16, RZ, RZ, -R10 ;  /* 0x000000ffff107224 */ /* 0x000fe400078e0a0a */
[--C-:B------:R-:W-:Y:S02]  /*b600*/  @!P1 IMAD.IADD R26, R26, 0x1, -R2.reuse ;  /* 0x000000011a1a9824 */ /* 0x100fe400078e0a02 */
[----:B------:R-:W-:Y:S02]  /*b610*/  @!P2 IMAD.IADD R28, R28, 0x1, -R2 ;  /* 0x000000011c1ca824 */ /* 0x000fe400078e0a02 */
[----:B------:R-:W-:Y:S02]  /*b620*/  IMAD.MOV R10, RZ, RZ, -R9 ;  /* 0x000000ffff0a7224 */ /* 0x000fe400078e0a09 */
[----:B------:R-:W-:Y:S02]  /*b630*/  IMAD R9, R2, R16, R14 ;  /* 0x0000001002097224 */ /* 0x000fe400078e020e */
[----:B------:R-:W-:-:S02]  /*b640*/  @!P0 IMAD.IADD R29, R29, 0x1, -R2 ;  /* 0x000000011d1d8824 */ /* 0x000fc400078e0a02 */
[----:B------:R-:W-:Y:S01]  /*b650*/  @!P4 IMAD.IADD R13, R13, 0x1, -R2 ;  /* 0x000000010d0dc824 */ /* 0x000fe200078e0a02 */
[----:B--2---:R-:W-:Y:S01]  /*b660*/  IABS R14, R27 ;  /* 0x0000001b000e7213 */ /* 0x004fe20000000000 */
[----:B-----5:R-:W-:-:S05]  /*b670*/  @!P5 IMAD.MOV R11, RZ, RZ, -R11 ;  /* 0x000000ffff0bd224 */ /* 0x020fca00078e0a0b */
[----:B------:R-:W-:Y:S04]  /*b680*/  STL [R1+0xac], R11 ;  /* 0x0000ac0b01007387 */ /* 0x000fe80000100800 */
[----:B------:R0:W-:Y:S04]  /*b690*/  STL [R1+0x14], R26 ;  /* 0x0000141a01007387 */ /* 0x0001e80000100800 */
[----:B------:R-:W2:Y:S04]  /*b6a0*/  LDL R27, [R1+0x3b50] ;  /* 0x003b5000011b7983 */ /* 0x000ea80000100800 */
[----:B0-----:R-:W5:Y:S04]  /*b6b0*/  LDL R26, [R1+0x3b4c] ;  /* 0x003b4c00011a7983 */ /* 0x001f680000100800 */
[----:B------:R0:W-:Y:S01]  /*b6c0*/  STL [R1+0x10], R28 ;  /* 0x0000101c01007387 */ /* 0x0001e20000100800 */
[----:B------:R-:W-:-:S03]  /*b6d0*/  ISETP.GT.U32.AND P5, PT, R2, R20, PT ;  /* 0x000000140200720c */ /* 0x000fc60003fa4070 */
[----:B0-----:R-:W2:Y:S04]  /*b6e0*/  LDL.LU R28, [R1+0x3c70] ;  /* 0x003c7000011c7983 */ /* 0x001ea80000300800 */
[----:B------:R0:W-:Y:S04]  /*b6f0*/  STL [R1+0xc], R29 ;  /* 0x00000c1d01007387 */ /* 0x0001e80000100800 */
[----:B0-----:R-:W2:Y:S04]  /*b700*/  LDL.LU R29, [R1+0x3c6c] ;  /* 0x003c6c00011d7983 */ /* 0x001ea80000300800 */
[----:B------:R0:W-:Y:S04]  /*b710*/  STL [R1+0x8], R13 ;  /* 0x0000080d01007387 */ /* 0x0001e80000100800 */
[----:B0-----:R-:W2:Y:S01]  /*b720*/  LDL.LU R13, [R1+0x3c68] ;  /* 0x003c6800010d7983 */ /* 0x001ea20000300800 */
[----:B------:R-:W-:Y:S01]  /*b730*/  @!P5 IMAD.IADD R20, R20, 0x1, -R2 ;  /* 0x000000011414d824 */ /* 0x000fe200078e0a02 */
[----:B---3--:R-:W-:-:S04]  /*b740*/  ISETP.GE.AND P5, PT, R22, RZ, PT ;  /* 0x000000ff1600720c */ /* 0x008fc80003fa6270 */
[----:B------:R-:W-:Y:S04]  /*b750*/  STL [R1+0x4], R20 ;  /* 0x0000041401007387 */ /* 0x000fe80000100800 */
[----:B------:R-:W3:Y:S01]  /*b760*/  LDL.LU R22, [R1+0x228] ;  /* 0x0002280001167983 */ /* 0x000ee20000300800 */
[C---:B------:R-:W-:Y:S01]  /*b770*/  IMAD R10, R2.reuse, R10, R15 ;  /* 0x0000000a020a7224 */ /* 0x040fe200078e020f */
[C---:B------:R-:W-:Y:S02]  /*b780*/  ISETP.GT.U32.AND P1, PT, R2.reuse, R19, PT ;  /* 0x000000130200720c */ /* 0x040fe40003f24070 */
[C---:B------:R-:W-:Y:S02]  /*b790*/  ISETP.GT.U32.AND P2, PT, R2.reuse, R9, PT ;  /* 0x000000090200720c */ /* 0x040fe40003f44070 */
[----:B------:R-:W-:Y:S01]  /*b7a0*/  ISETP.GT.U32.AND P4, PT, R2, R10, PT ;  /* 0x0000000a0200720c */ /* 0x000fe20003f84070 */
[----:B------:R-:W-:-:S02]  /*b7b0*/  IMAD.MOV.U32 R11, RZ, RZ, R12 ;  /* 0x000000ffff0b7224 */ /* 0x000fc400078e000c */
[----:B------:R-:W-:Y:S02]  /*b7c0*/  IMAD.MOV.U32 R12, RZ, RZ, R14 ;  /* 0x000000ffff0c7224 */ /* 0x000fe400078e000e */
[----:B------:R-:W-:-:S04]  /*b7d0*/  IMAD.HI.U32 R14, R18, R11, RZ ;  /* 0x0000000b120e7227 */ /* 0x000fc800078e00ff */
[--C-:B------:R-:W-:Y:S01]  /*b7e0*/  @!P1 IMAD.IADD R19, R19, 0x1, -R2.reuse ;  /* 0x0000000113139824 */ /* 0x100fe200078e0a02 */
[----:B----4-:R-:W-:Y:S01]  /*b7f0*/  ISETP.GE.AND P1, PT, R5, RZ, PT ;  /* 0x000000ff0500720c */ /* 0x010fe20003f26270 */
[----:B------:R-:W-:Y:S01]  /*b800*/  IMAD.HI.U32 R15, R18, R12, RZ ;  /* 0x0000000c120f7227 */ /* 0x000fe200078e00ff */
[----:B------:R-:W4:Y:S03]  /*b810*/  LDL R5, [R1+0x3b54] ;  /* 0x003b540001057983 */ /* 0x000f260000100800 */
[--C-:B------:R-:W-:Y:S01]  /*b820*/  @!P2 IMAD.IADD R9, R9, 0x1, -R2.reuse ;  /* 0x000000010909a824 */ /* 0x100fe200078e0a02 */
[----:B------:R-:W-:Y:S01]  /*b830*/  ISETP.GT.U32.AND P2, PT, R2, R19, PT ;  /* 0x000000130200720c */ /* 0x000fe20003f44070 */
[----:B------:R-:W-:Y:S02]  /*b840*/  @!P4 IMAD.IADD R10, R10, 0x1, -R2 ;  /* 0x000000010a0ac824 */ /* 0x000fe400078e0a02 */
[----:B------:R-:W-:-:S02]  /*b850*/  IMAD.MOV R14, RZ, RZ, -R14 ;  /* 0x000000ffff0e7224 */ /* 0x000fc400078e0a0e */
[----:B------:R-:W-:Y:S01]  /*b860*/  IMAD.MOV R15, RZ, RZ, -R15 ;  /* 0x000000ffff0f7224 */ /* 0x000fe200078e0a0f */
[C---:B------:R-:W-:Y:S01]  /*b870*/  ISETP.GT.U32.AND P4, PT, R2.reuse, R10, PT ;  /* 0x0000000a0200720c */ /* 0x040fe20003f84070 */
[C---:B------:R-:W-:Y:S01]  /*b880*/  IMAD R11, R2.reuse, R14, R11 ;  /* 0x0000000e020b7224 */ /* 0x040fe200078e020b */
[----:B------:R-:W-:Y:S01]  /*b890*/  IABS R14, R25 ;  /* 0x00000019000e7213 */ /* 0x000fe20000000000 */
[----:B------:R-:W-:-:S04]  /*b8a0*/  IMAD R12, R2, R15, R12 ;  /* 0x0000000f020c7224 */ /* 0x000fc800078e020c */
[----:B------:R-:W-:-:S06]  /*b8b0*/  @!P2 IMAD.IADD R19, R19, 0x1, -R2 ;  /* 0x000000011313a824 */ /* 0x000fcc00078e0a02 */
[----:B------:R-:W-:Y:S01]  /*b8c0*/  @!P4 IMAD.IADD R10, R10, 0x1, -R2 ;  /* 0x000000010a0ac824 */ /* 0x000fe200078e0a02 */
[----:B-----5:R-:W-:Y:S01]  /*b8d0*/  IABS R15, R26 ;  /* 0x0000001a000f7213 */ /* 0x020fe20000000000 */
[----:B--2---:R-:W-:-:S04]  /*b8e0*/  IMAD.MOV.U32 R16, RZ, RZ, R13 ;  /* 0x000000ffff107224 */ /* 0x004fc800078e000d */
[----:B------:R-:W-:Y:S01]  /*b8f0*/  @!P6 IMAD.MOV R16, RZ, RZ, -R16 ;  /* 0x000000ffff10e224 */ /* 0x000fe200078e0a10 */
[----:B------:R-:W-:-:S04]  /*b900*/  IABS R13, R23 ;  /* 0x00000017000d7213 */ /* 0x000fc80000000000 */
[----:B------:R0:W-:Y:S04]  /*b910*/  STL [R1+0xa4], R16 ;  /* 0x0000a41001007387 */ /* 0x0001e80000100800 */
[----:B------:R-:W2:Y:S04]  /*b920*/  LDL R23, [R1+0x3b58] ;  /* 0x003b580001177983 */ /* 0x000ea80000100800 */
[----:B------:R-:W5:Y:S04]  /*b930*/  LDL R25, [R1+0x3b5c] ;  /* 0x003b5c0001197983 */ /* 0x000f680000100800 */
[----:B------:R-:W5:Y:S01]  /*b940*/  LDL R26, [R1+0x3b60] ;  /* 0x003b6000011a7983 */ /* 0x000f620000100800 */
[----:B0-----:R-:W-:-:S03]  /*b950*/  IABS R16, R27 ;  /* 0x0000001b00107213 */ /* 0x001fc60000000000 */
[----:B------:R-:W5:Y:S01]  /*b960*/  LDL R27, [R1+0x3b64] ;  /* 0x003b6400011b7983 */ /* 0x000f620000100800 */
[----:B---3--:R-:W-:-:S03]  /*b970*/  ISETP.GE.AND P4, PT, R22, RZ, PT ;  /* 0x000000ff1600720c */ /* 0x008fc60003f86270 */
[----:B------:R0:W-:Y:S04]  /*b980*/  STL [R1], R19 ;  /* 0x0000001301007387 */ /* 0x0001e80000100800 */
[----:B------:R-:W3:Y:S01]  /*b990*/  LDL.LU R22, [R1+0x22c] ;  /* 0x00022c0001167983 */ /* 0x000ee20000300800 */
[----:B------:R-:W-:Y:S02]  /*b9a0*/  ISETP.GT.U32.AND P6, PT, R2, R9, PT ;  /* 0x000000090200720c */ /* 0x000fe40003fc4070 */
[----:B------:R-:W-:Y:S01]  /*b9b0*/  ISETP.GE.AND P0, PT, R17, RZ, PT ;  /* 0x000000ff1100720c */ /* 0x000fe20003f06270 */
[----:B------:R-:W-:-:S04]  /*b9c0*/  IMAD.HI.U32 R17, R18, R13, RZ ;  /* 0x0000000d12117227 */ /* 0x000fc800078e00ff */
[----:B------:R-:W-:Y:S02]  /*b9d0*/  IMAD.MOV R17, RZ, RZ, -R17 ;  /* 0x000000ffff117224 */ /* 0x000fe400078e0a11 */
[----:B0-----:R-:W-:-:S04]  /*b9e0*/  IMAD.HI.U32 R19, R18, R14, RZ ;  /* 0x0000000e12137227 */ /* 0x001fc800078e00ff */
[----:B------:R-:W-:Y:S01]  /*b9f0*/  @!P6 IMAD.IADD R9, R9, 0x1, -R2 ;  /* 0x000000010909e824 */ /* 0x000fe200078e0a02 */
[C---:B------:R-:W-:Y:S01]  /*ba00*/  ISETP.GT.U32.AND P6, PT, R2.reuse, R12, PT ;  /* 0x0000000c0200720c */ /* 0x040fe20003fc4070 */
[----:B------:R-:W-:Y:S02]  /*ba10*/  IMAD R13, R2, R17, R13 ;  /* 0x00000011020d7224 */ /* 0x000fe400078e020d */
[----:B------:R-:W-:-:S04]  /*ba20*/  IMAD.MOV R17, RZ, RZ, -R19 ;  /* 0x000000ffff117224 */ /* 0x000fc800078e0a13 */
[----:B------:R-:W-:Y:S02]  /*ba30*/  IMAD R14, R2, R17, R14 ;  /* 0x00000011020e7224 */ /* 0x000fe400078e020e */
[----:B------:R-:W-:-:S04]  /*ba40*/  IMAD.HI.U32 R20, R18, R16, RZ ;  /* 0x0000001012147227 */ /* 0x000fc800078e00ff */
[----:B------:R-:W-:Y:S01]  /*ba50*/  @!P6 IMAD.IADD R12, R12, 0x1, -R2 ;  /* 0x000000010c0ce824 */ /* 0x000fe200078e0a02 */
[----:B------:R-:W-:Y:S01]  /*ba60*/  ISETP.GT.U32.AND P6, PT, R2, R14, PT ;  /* 0x0000000e0200720c */ /* 0x000fe20003fc4070 */
[----:B------:R-:W-:Y:S01]  /*ba70*/  IMAD.MOV R20, RZ, RZ, -R20 ;  /* 0x000000ffff147224 */ /* 0x000fe200078e0a14 */
[----:B----4-:R-:W-:Y:S01]  /*ba80*/  IABS R17, R5 ;  /* 0x0000000500117213 */ /* 0x010fe20000000000 */
[----:B------:R-:W-:-:S04]  /*ba90*/  IMAD.HI.U32 R19, R18, R15, RZ ;  /* 0x0000000f12137227 */ /* 0x000fc800078e00ff */
[----:B------:R-:W-:Y:S02]  /*baa0*/  IMAD R16, R2, R20, R16 ;  /* 0x0000001402107224 */ /* 0x000fe400078e0210 */
[----:B------:R-:W-:Y:S02]  /*bab0*/  IMAD.MOV R19, RZ, RZ, -R19 ;  /* 0x000000ffff137224 */ /* 0x000fe400078e0a13 */
[----:B------:R-:W-:-:S04]  /*bac0*/  IMAD.HI.U32 R5, R18, R17, RZ ;  /* 0x0000001112057227 */ /* 0x000fc800078e00ff */
[----:B------:R-:W-:Y:S01]  /*bad0*/  @!P6 IMAD.IADD R14, R14, 0x1, -R2 ;  /* 0x000000010e0ee824 */ /* 0x000fe200078e0a02 */
[C---:B------:R-:W-:Y:S01]  /*bae0*/  ISETP.GT.U32.AND P6, PT, R2.reuse, R16, PT ;  /* 0x000000100200720c */ /* 0x040fe20003fc4070 */
[----:B------:R-:W-:Y:S02]  /*baf0*/  IMAD R15, R2, R19, R15 ;  /* 0x00000013020f7224 */ /* 0x000fe400078e020f */
[----:B------:R-:W-:-:S04]  /*bb00*/  IMAD.MOV R5, RZ, RZ, -R5 ;  /* 0x000000ffff057224 */ /* 0x000fc800078e0a05 */
[----:B------:R-:W-:-:S06]  /*bb10*/  IMAD R17, R2, R5, R17 ;  /* 0x0000000502117224 */ /* 0x000fcc00078e0211 */
[----:B------:R-:W-:Y:S01]  /*bb20*/  @!P6 IMAD.IADD R16, R16, 0x1, -R2 ;  /* 0x000000011010e824 */ /* 0x000fe200078e0a02 */
[----:B--2---:R-:W-:Y:S02]  /*bb30*/  IABS R19, R23 ;  /* 0x0000001700137213 */ /* 0x004fe40000000000 */
[----:B-----5:R-:W-:Y:S02]  /*bb40*/  IABS R20, R25 ;  /* 0x0000001900147213 */ /* 0x020fe40000000000 */
[----:B------:R-:W-:Y:S01]  /*bb50*/  IABS R23, R26 ;  /* 0x0000001a00177213 */ /* 0x000fe20000000000 */
[----:B------:R-:W-:Y:S01]  /*bb60*/  IMAD.HI.U32 R25, R18, R19, RZ ;  /* 0x0000001312197227 */ /* 0x000fe200078e00ff */
[----:B------:R-:W-:-:S03]  /*bb70*/  IABS R5, R27 ;  /* 0x0000001b00057213 */ /* 0x000fc60000000000 */
[----:B------:R-:W-:Y:S02]  /*bb80*/  IMAD.MOV.U32 R26, RZ, RZ, R23 ;  /* 0x000000ffff1a7224 */ /* 0x000fe400078e0017 */
[----:B------:R-:W-:-:S04]  /*bb90*/  IMAD.HI.U32 R27, R18, R20, RZ ;  /* 0x00000014121b7227 */ /* 0x000fc800078e00ff */
[----:B------:R-:W-:Y:S02]  /*bba0*/  IMAD.MOV R25, RZ, RZ, -R25 ;  /* 0x000000ffff197224 */ /* 0x000fe400078e0a19 */
[----:B------:R-:W-:Y:S01]  /*bbb0*/  IMAD.HI.U32 R23, R18, R26, RZ ;  /* 0x0000001a12177227 */ /* 0x000fe200078e00ff */
[----:B---3--:R-:W-:-:S03]  /*bbc0*/  ISETP.GE.AND P6, PT, R22, RZ, PT ;  /* 0x000000ff1600720c */ /* 0x008fc60003fc6270 */
[----:B------:R-:W-:Y:S02]  /*bbd0*/  IMAD.MOV R27, RZ, RZ, -R27 ;  /* 0x000000ffff1b7224 */ /* 0x000fe400078e0a1b */
[----:B------:R-:W-:-:S04]  /*bbe0*/  IMAD.HI.U32 R22, R18, R5, RZ ;  /* 0x0000000512167227 */ /* 0x000fc800078e00ff */
[----:B------:R-:W-:Y:S02]  /*bbf0*/  IMAD.MOV R23, RZ, RZ, -R23 ;  /* 0x000000ffff177224 */ /* 0x000fe400078e0a17 */
[C---:B------:R-:W-:Y:S02]  /*bc00*/  IMAD R18, R2.reuse, R25, R19 ;  /* 0x0000001902127224 */ /* 0x040fe400078e0213 */
[----:B------:R-:W2:Y:S01]  /*bc10*/  LDL.LU R25, [R1+0x3c64] ;  /* 0x003c640001197983 */ /* 0x000ea20000300800 */
[----:B------:R-:W-:-:S03]  /*bc20*/  IMAD R19, R2, R27, R20 ;  /* 0x0000001b02137224 */ /* 0x000fc600078e0214 */
[----:B------:R-:W3:Y:S01]  /*bc30*/  LDL.LU R27, [R1+0x3c60] ;  /* 0x003c6000011b7983 */ /* 0x000ee20000300800 */
[----:B------:R-:W-:-:S03]  /*bc40*/  IMAD R20, R2, R23, R26 ;  /* 0x0000001702147224 */ /* 0x000fc600078e021a */
[----:B------:R-:W4:Y:S01]  /*bc50*/  LDL.LU R26, [R1+0x3c5c] ;  /* 0x003c5c00011a7983 */ /* 0x000f220000300800 */
[----:B------:R-:W-:Y:S02]  /*bc60*/  IMAD.MOV.U32 R23, RZ, RZ, R29 ;  /* 0x000000ffff177224 */ /* 0x000fe400078e001d */
[----:B------:R-:W-:Y:S02]  /*bc70*/  IMAD.MOV R29, RZ, RZ, -R22 ;  /* 0x000000ffff1d7224 */ /* 0x000fe400078e0a16 */
[----:B------:R-:W-:Y:S02]  /*bc80*/  @!P3 IMAD.MOV R23, RZ, RZ, -R23 ;  /* 0x000000ffff17b224 */ /* 0x000fe400078e0a17 */
[----:B------:R-:W-:Y:S02]  /*bc90*/  IMAD.MOV.U32 R22, RZ, RZ, R28 ;  /* 0x000000ffff167224 */ /* 0x000fe400078e001c */
[----:B------:R-:W5:Y:S04]  /*bca0*/  LDL.LU R28, [R1+0x230] ;  /* 0x00023000011c7983 */ /* 0x000f680000300800 */
[----:B------:R0:W-:Y:S04]  /*bcb0*/  STL [R1+0x90], R23 ;  /* 0x0000901701007387 */ /* 0x0001e80000100800 */
[----:B0-----:R-:W5:Y:S01]  /*bcc0*/  LDL.LU R23, [R1+0x234] ;  /* 0x0002340001177983 */ /* 0x001f620000300800 */
[----:B------:R-:W-:Y:S01]  /*bcd0*/  ISETP.GT.U32.AND P2, PT, R2, R11, PT ;  /* 0x0000000b0200720c */ /* 0x000fe20003f44070 */
[----:B------:R-:W-:-:S05]  /*bce0*/  @!P0 IMAD.MOV R22, RZ, RZ, -R22 ;  /* 0x000000ffff168224 */ /* 0x000fca00078e0a16 */
[----:B------:R4:W-:Y:S07]  /*bcf0*/  STL [R1+0x8c], R22 ;  /* 0x00008c1601007387 */ /* 0x0009ee0000100800 */
[----:B------:R-:W-:Y:S01]  /*bd00*/  @!P2 IMAD.IADD R11, R11, 0x1, -R2 ;  /* 0x000000010b0ba824 */ /* 0x000fe200078e0a02 */
[----:B------:R-:W-:Y:S01]  /*bd10*/  ISETP.GT.U32.AND P2, PT, R2, R13, PT ;  /* 0x0000000d0200720c */ /* 0x000fe20003f44070 */
[----:B------:R-:W-:-:S12]  /*bd20*/  @!P6 IMAD.MOV R24, RZ, RZ, -R24 ;  /* 0x000000ffff18e224 */ /* 0x000fd800078e0a18 */
[----:B------:R-:W-:Y:S01]  /*bd30*/  @!P2 IMAD.IADD R13, R13, 0x1, -R2 ;  /* 0x000000010d0da824 */ /* 0x000fe200078e0a02 */
[----:B------:R-:W-:-:S04]  /*bd40*/  ISETP.GT.U32.AND P2, PT, R2, R15, PT ;  /* 0x0000000f0200720c */ /* 0x000fc80003f44070 */
[----:B------:R-:W-:-:S09]  /*bd50*/  ISETP.GT.U32.AND P3, PT, R2, R13, PT ;  /* 0x0000000d0200720c */ /* 0x000fd20003f64070 */
[----:B------:R-:W-:-:S04]  /*bd60*/  @!P2 IMAD.IADD R15, R15, 0x1, -R2 ;  /* 0x000000010f0fa824 */ /* 0x000fc800078e0a02 */
[----:B------:R-:W-:Y:S02]  /*bd70*/  @!P3 IMAD.IADD R13, R13, 0x1, -R2 ;  /* 0x000000010d0db824 */ /* 0x000fe400078e0a02 */
[----:B---3--:R-:W-:Y:S02]  /*bd80*/  @!P5 IMAD.MOV R27, RZ, RZ, -R27 ;  /* 0x000000ffff1bd224 */ /* 0x008fe400078e0a1b */
[----:B----4-:R-:W-:Y:S02]  /*bd90*/  IMAD.MOV.U32 R22, RZ, RZ, R26 ;  /* 0x000000ffff167224 */ /* 0x010fe400078e001a */
[----:B------:R-:W3:Y:S04]  /*bda0*/  LDL.LU R26, [R1+0x240] ;  /* 0x00024000011a7983 */ /* 0x000ee80000300800 */
[----:B------:R2:W-:Y:S01]  /*bdb0*/  STL [R1+0x88], R27 ;  /* 0x0000881b01007387 */ /* 0x0005e20000100800 */
[----:B------:R-:W-:-:S02]  /*bdc0*/  @!P1 IMAD.MOV R22, RZ, RZ, -R22 ;  /* 0x000000ffff169224 */ /* 0x000fc400078e0a16 */
[----:B--2---:R-:W-:Y:S02]  /*bdd0*/  IMAD.MOV.U32 R27, RZ, RZ, R25 ;  /* 0x000000ffff1b7224 */ /* 0x004fe400078e0019 */
[----:B------:R-:W2:Y:S02]  /*bde0*/  LDL.LU R25, [R1+0x23c] ;  /* 0x00023c0001197983 */ /* 0x000ea40000300800 */
[----:B------:R-:W-:Y:S02]  /*bdf0*/  @!P4 IMAD.MOV R27, RZ, RZ, -R27 ;  /* 0x000000ffff1bc224 */ /* 0x000fe400078e0a1b */
[----:B------:R0:W-:Y:S04]  /*be00*/  STL [R1+0x84], R22 ;  /* 0x0000841601007387 */ /* 0x0001e80000100800 */
[----:B0-----:R-:W4:Y:S04]  /*be10*/  LDL.LU R22, [R1+0x3c58] ;  /* 0x003c580001167983 */ /* 0x001f280000300800 */
[----:B------:R0:W-:Y:S04]  /*be20*/  STL [R1+0x80], R27 ;  /* 0x0000801b01007387 */ /* 0x0001e80000100800 */
[----:B0-----:R-:W3:Y:S04]  /*be30*/  LDL.LU R27, [R1+0x244] ;  /* 0x00024400011b7983 */ /* 0x001ee80000300800 */
[----:B------:R0:W-:Y:S02]  /*be40*/  STL [R1+0x7c], R24 ;  /* 0x00007c1801007387 */ /* 0x0001e40000100800 */
[----:B0-----:R-:W-:-:S02]  /*be50*/  IMAD R24, R2, R29, R5 ;  /* 0x0000001d02187224 */ /* 0x001fc400078e0205 */
[----:B------:R-:W3:Y:S04]  /*be60*/  LDL.LU R5, [R1+0x3c54] ;  /* 0x003c540001057983 */ /* 0x000ee80000300800 */
[----:B------:R-:W3:Y:S01]  /*be70*/  LDL.LU R29, [R1+0x238] ;  /* 0x00023800011d7983 */ /* 0x000ee20000300800 */
[----:B------:R-:W-:Y:S02]  /*be80*/  ISETP.GT.U32.AND P4, PT, R2, R15, PT ;  /* 0x0000000f0200720c */ /* 0x000fe40003f84070 */
[----:B-----5:R-:W-:Y:S02]  /*be90*/  ISETP.GE.AND P3, PT, R28, RZ, PT ;  /* 0x000000ff1c00720c */ /* 0x020fe40003f66270 */
[----:B------:R-:W5:Y:S09]  /*bea0*/  LDL.LU R28, [R1+0x248] ;  /* 0x00024800011c7983 */ /* 0x000f720000300800 */
[----:B------:R-:W-:Y:S01]  /*beb0*/  @!P4 IMAD.IADD R15, R15, 0x1, -R2 ;  /* 0x000000010f0fc824 */ /* 0x000fe200078e0a02 */
[----:B------:R-:W-:-:S02]  /*bec0*/  ISETP.GE.AND P4, PT, R23, RZ, PT ;  /* 0x000000ff1700720c */ /* 0x000fc40003f86270 */
[----:B------:R-:W5:Y:S01]  /*bed0*/  LDL.LU R23, [R1+0x3c50] ;  /* 0x003c500001177983 */ /* 0x000f620000300800 */
[C---:B------:R-:W-:Y:S02]  /*bee0*/  ISETP.GT.U32.AND P2, PT, R2.reuse, R17, PT ;  /* 0x000000110200720c */ /* 0x040fe40003f44070 */
[----:B------:R-:W-:-:S11]  /*bef0*/  ISETP.GT.U32.AND P6, PT, R2, R16, PT ;  /* 0x000000100200720c */ /* 0x000fd60003fc4070 */
[--C-:B------:R-:W-:Y:S01]  /*bf00*/  @!P2 IMAD.IADD R17, R17, 0x1, -R2.reuse ;  /* 0x000000011111a824 */ /* 0x100fe200078e0a02 */
[----:B------:R-:W-:Y:S01]  /*bf10*/  ISETP.GT.U32.AND P2, PT, R2, R11, PT ;  /* 0x0000000b0200720c */ /* 0x000fe20003f44070 */
[----:B------:R-:W-:-:S12]  /*bf20*/  @!P6 IMAD.IADD R16, R16, 0x1, -R2 ;  /* 0x000000011010e824 */ /* 0x000fd800078e0a02 */
[----:B------:R-:W-:Y:S01]  /*bf30*/  @!P2 IMAD.IADD R11, R11, 0x1, -R2 ;  /* 0x000000010b0ba824 */ /* 0x000fe200078e0a02 */
[----:B------:R-:W-:-:S13]  /*bf40*/  ISETP.GT.U32.AND P2, PT, R2, R18, PT ;  /* 0x000000120200720c */ /* 0x000fda0003f44070 */
[----:B------:R-:W-:Y:S01]  /*bf50*/  @!P2 IMAD.IADD R18, R18, 0x1, -R2 ;  /* 0x000000011212a824 */ /* 0x000fe200078e0a02 */
[----:B--2---:R-:W-:Y:S01]  /*bf60*/  ISETP.GE.AND P2, PT, R25, RZ, PT ;  /* 0x000000ff1900720c */ /* 0x004fe20003f46270 */
[----:B----4-:R-:W-:Y:S01]  /*bf70*/  @!P4 IMAD.MOV R22, RZ, RZ, -R22 ;  /* 0x000000ffff16c224 */ /* 0x010fe200078e0a16 */
[----:B---3--:R-:W-:Y:S02]  /*bf80*/  ISETP.GE.AND P6, PT, R29, RZ, PT ;  /* 0x000000ff1d00720c */ /* 0x008fe40003fc6270 */
[----:B------:R-:W0:Y:S01]  /*bf90*/  S2R R29, SR_TID.X ;  /* 0x00000000001d7919 */ /* 0x000e220000002100 */
[----:B-----5:R-:W-:-:S04]  /*bfa0*/  IMAD.MOV.U32 R25, RZ, RZ, R23 ;  /* 0x000000ffff197224 */ /* 0x020fc800078e0017 */
[----:B------:R-:W-:-:S06]  /*bfb0*/  @!P3 IMAD.MOV R25, RZ, RZ, -R25 ;  /* 0x000000ffff19b224 */ /* 0x000fcc00078e0a19 */
[----:B------:R-:W-:Y:S01]  /*bfc0*/  @!P6 IMAD.MOV R21, RZ, RZ, -R21 ;  /* 0x000000ffff15e224 */ /* 0x000fe200078e0a15 */
[----:B------:R-:W-:Y:S01]  /*bfd0*/  ISETP.GE.AND P6, PT, R27, RZ, PT ;  /* 0x000000ff1b00720c */ /* 0x000fe20003fc6270 */
[----:B------:R-:W-:Y:S04]  /*bfe0*/  STL [R1+0x78], R25 ;  /* 0x0000781901007387 */ /* 0x000fe80000100800 */
[----:B------:R1:W-:Y:S01]  /*bff0*/  STL [R1+0x74], R22 ;  /* 0x0000741601007387 */ /* 0x0003e20000100800 */
[----:B0-----:R-:W-:-:S03]  /*c000*/  SHF.R.U32.HI R23, RZ, 0x2, R29 ;  /* 0x00000002ff177819 */ /* 0x001fc6000001161d */
[----:B------:R-:W2:Y:S04]  /*c010*/  LDL R27, [R1+0x3b68] ;  /* 0x003b6800011b7983 */ /* 0x000ea80000100800 */
[----:B------:R0:W-:Y:S01]  /*c020*/  STL [R1+0x70], R21 ;  /* 0x0000701501007387 */ /* 0x0001e20000100800 */
[----:B-1----:R-:W-:-:S03]  /*c030*/  SGXT.U32 R22, R23, 0x3 ;  /* 0x000000031716781a */ /* 0x002fc60000000000 */
[----:B------:R-:W3:Y:S01]  /*c040*/  LDL.LU R23, [R1+0x24c] ;  /* 0x00024c0001177983 */ /* 0x000ee20000300800 */
[C---:B------:R-:W-:Y:S02]  /*c050*/  ISETP.GT.U32.AND P0, PT, R2.reuse, R12, PT ;  /* 0x0000000c0200720c */ /* 0x040fe40003f04070 */
[----:B------:R-:W-:-:S11]  /*c060*/  ISETP.GT.U32.AND P1, PT, R2, R14, PT ;  /* 0x0000000e0200720c */ /* 0x000fd60003f24070 */
[--C-:B------:R-:W-:Y:S01]  /*c070*/  @!P0 IMAD.IADD R12, R12, 0x1, -R2.reuse ;  /* 0x000000010c0c8824 */ /* 0x100fe200078e0a02 */
[----:B------:R-:W-:Y:S01]  /*c080*/  ISETP.GT.U32.AND P0, PT, R2, R19, PT ;  /* 0x000000130200720c */ /* 0x000fe20003f04070 */
[----:B------:R-:W-:Y:S01]  /*c090*/  @!P1 IMAD.IADD R14, R14, 0x1, -R2 ;  /* 0x000000010e0e9824 */ /* 0x000fe200078e0a02 */
[----:B------:R-:W-:-:S11]  /*c0a0*/  ISETP.GT.U32.AND P1, PT, R2, R20, PT ;  /* 0x000000140200720c */ /* 0x000fd60003f24070 */
[--C-:B------:R-:W-:Y:S01]  /*c0b0*/  @!P0 IMAD.IADD R19, R19, 0x1, -R2.reuse ;  /* 0x0000000113138824 */ /* 0x100fe200078e0a02 */
[----:B------:R-:W-:Y:S02]  /*c0c0*/  ISETP.GE.AND P0, PT, R26, RZ, PT ;  /* 0x000000ff1a00720c */ /* 0x000fe40003f06270 */
[----:B------:R-:W1:Y:S01]  /*c0d0*/  LDC R26, c[0x0][0x230] ;  /* 0x00008c00ff1a7b82 */ /* 0x000e620000000800 */
[----:B------:R-:W-:Y:S01]  /*c0e0*/  @!P1 IMAD.IADD R20, R20, 0x1, -R2 ;  /* 0x0000000114149824 */ /* 0x000fe200078e0a02 */
[C---:B------:R-:W-:Y:S02]  /*c0f0*/  ISETP.GT.U32.AND P1, PT, R2.reuse, R18, PT ;  /* 0x000000120200720c */ /* 0x040fe40003f24070 */
[C---:B------:R-:W-:Y:S02]  /*c100*/  ISETP.GT.U32.AND P3, PT, R2.reuse, R19, PT ;  /* 0x000000130200720c */ /* 0x040fe40003f64070 */
[----:B------:R-:W-:Y:S02]  /*c110*/  LOP3.LUT R25, R29, 0x3, RZ, 0xc0, !PT ;  /* 0x000000031d197812 */ /* 0x000fe400078ec0ff */
[----:B------:R-:W-:-:S03]  /*c120*/  ISETP.GT.U32.AND P4, PT, R2, R20, PT ;  /* 0x000000140200720c */ /* 0x000fc60003f84070 */
[----:B0-----:R-:W-:-:S04]  /*c130*/  IMAD R21, R25, 0x820, RZ ;  /* 0x0000082019157824 */ /* 0x001fc800078e02ff */
[--C-:B------:R-:W-:Y:S01]  /*c140*/  @!P1 IMAD.IADD R18, R18, 0x1, -R2.reuse ;  /* 0x0000000112129824 */ /* 0x100fe200078e0a02 */
[----:B------:R-:W-:Y:S01]  /*c150*/  ISETP.GE.AND P1, PT, R28, RZ, PT ;  /* 0x000000ff1c00720c */ /* 0x000fe20003f26270 */
[----:B------:R-:W-:Y:S01]  /*c160*/  @!P3 IMAD.IADD R19, R19, 0x1, -R2 ;  /* 0x000000011313b824 */ /* 0x000fe200078e0a02 */
[----:B------:R-:W-:Y:S01]  /*c170*/  LOP3.LUT R21, R21, R22, RZ, 0xfc, !PT ;  /* 0x0000001615157212 */ /* 0x000fe200078efcff */
[----:B------:R-:W4:Y:S01]  /*c180*/  LDL R28, [R1+0x3ae4] ;  /* 0x003ae400011c7983 */ /* 0x000f220000100800 */
[----:B-1----:R-:W-:-:S05]  /*c190*/  VIADD R26, R26, 0x3f ;  /* 0x0000003f1a1a7836 */ /* 0x002fca0000000000 */
[----:B------:R-:W-:Y:S01]  /*c1a0*/  SHF.R.S32.HI R22, RZ, 0x1f, R26 ;  /* 0x0000001fff167819 */ /* 0x000fe2000001141a */
[----:B------:R-:W-:Y:S01]  /*c1b0*/  @!P4 IMAD.IADD R20, R20, 0x1, -R2 ;  /* 0x000000011414c824 */ /* 0x000fe200078e0a02 */
[----:B------:R-:W-:Y:S02]  /*c1c0*/  ISETP.GE.AND P4, PT, R5, RZ, PT ;  /* 0x000000ff0500720c */ /* 0x000fe40003f86270 */
[----:B------:R-:W-:Y:S01]  /*c1d0*/  LEA.HI R26, R22, R26, RZ, 0x6 ;  /* 0x0000001a161a7211 */ /* 0x000fe200078f30ff */
[----:B------:R-:W-:Y:S01]  /*c1e0*/  IMAD.MOV.U32 R26, RZ, RZ, R0 ;  /* 0x000000ffff1a7224 */ /* 0x000fe200078e0000 */
[----:B------:R-:W5:Y:S04]  /*c1f0*/  LDL.LU R5, [R1+0x3c4c] ;  /* 0x003c4c0001057983 */ /* 0x000f680000300800 */
[----:B------:R-:W5:Y:S01]  /*c200*/  LDL R22, [R1+0x3ae8] ;  /* 0x003ae80001167983 */ /* 0x000f620000100800 */
[----:B---3--:R-:W-:-:S03]  /*c210*/  ISETP.GE.AND P3, PT, R23, RZ, PT ;  /* 0x000000ff1700720c */ /* 0x008fc60003f66270 */
[----:B------:R-:W3:Y:S01]  /*c220*/  LDL R25, [R1+0x3aec] ;  /* 0x003aec0001197983 */ /* 0x000ee20000100800 */
[----:B------:R-:W-:-:S04]  /*c230*/  SHF.R.U32.HI R23, RZ, 0x1, R29 ;  /* 0x00000001ff177819 */ /* 0x000fc8000001161d */
[----:B------:R-:W-:Y:S02]  /*c240*/  LOP3.LUT R0, R21, 0x10, R23, 0xf8, !PT ;  /* 0x0000001015007812 */ /* 0x000fe400078ef817 */
[----:B------:R-:W3:Y:S01]  /*c250*/  LDL R23, [R1+0x3adc] ;  /* 0x003adc0001177983 */ /* 0x000ee20000100800 */
[----:B------:R-:W-:-:S13]  /*c260*/  ISETP.GT.U32.AND P5, PT, R2, R17, PT ;  /* 0x000000110200720c */ /* 0x000fda0003fa4070 */
[----:B------:R-:W-:Y:S01]  /*c270*/  @!P5 IMAD.IADD R17, R17, 0x1, -R2 ;  /* 0x000000011111d824 */ /* 0x000fe200078e0a02 */
[----:B------:R-:W-:-:S13]  /*c280*/  ISETP.GT.U32.AND P5, PT, R2, R24, PT ;  /* 0x000000180200720c */ /* 0x000fda0003fa4070 */
[----:B------:R-:W-:-:S05]  /*c290*/  @!P5 IMAD.IADD R24, R24, 0x1, -R2 ;  /* 0x000000011818d824 */ /* 0x000fca00078e0a02 */
[----:B------:R-:W-:Y:S01]  /*c2a0*/  ISETP.GT.U32.AND P5, PT, R2, R24, PT ;  /* 0x000000180200720c */ /* 0x000fe20003fa4070 */
[----:B------:R-:W-:Y:S01]  /*c2b0*/  IMAD.MOV.U32 R21, RZ, RZ, R3 ;  /* 0x000000ffff157224 */ /* 0x000fe200078e0003 */
[----:B------:R0:W-:Y:S01]  /*c2c0*/  STL [R1+0x3b6c], R0 ;  /* 0x003b6c0001007387 */ /* 0x0001e20000100800 */
[----:B------:R-:W-:Y:S02]  /*c2d0*/  @!P2 IMAD.MOV R26, RZ, RZ, -R26 ;  /* 0x000000ffff1aa224 */ /* 0x000fe400078e0a1a */
[----:B------:R-:W-:Y:S01]  /*c2e0*/  @!P0 IMAD.MOV R21, RZ, RZ, -R21 ;  /* 0x000000ffff158224 */ /* 0x000fe200078e0a15 */
[----:B------:R-:W3:Y:S01]  /*c2f0*/  LDL R3, [R1+0x3af0] ;  /* 0x003af00001037983 */ /* 0x000ee20000100800 */
[----:B--2---:R-:W-:-:S03]  /*c300*/  ISETP.GE.AND P0, PT, R27, RZ, PT ;  /* 0x000000ff1b00720c */ /* 0x004fc60003f06270 */
[----:B------:R-:W2:Y:S03]  /*c310*/  LDL R29, [R1+0x3af4] ;  /* 0x003af400011d7983 */ /* 0x000ea60000100800 */
[----:B------:R-:W-:Y:S02]  /*c320*/  @!P5 IMAD.IADD R24, R24, 0x1, -R2 ;  /* 0x000000011818d824 */ /* 0x000fe400078e0a02 */
[----:B------:R-:W-:Y:S02]  /*c330*/  IMAD.MOV.U32 R2, RZ, RZ, R4 ;  /* 0x000000ffff027224 */ /* 0x000fe400078e0004 */
[----:B0-----:R-:W-:Y:S01]  /*c340*/  IMAD.MOV.U32 R0, RZ, RZ, R6 ;  /* 0x000000ffff007224 */ /* 0x001fe200078e0006 */
[----:B------:R0:W-:Y:S01]  /*c350*/  STL [R1+0x6c], R26 ;  /* 0x00006c1a01007387 */ /* 0x0001e20000100800 */
[----:B------:R-:W-:Y:S02]  /*c360*/  @!P6 IMAD.MOV R2, RZ, RZ, -R2 ;  /* 0x000000ffff02e224 */ /* 0x000fe400078e0a02 */
[----:B------:R-:W-:Y:S01]  /*c370*/  @!P1 IMAD.MOV R0, RZ, RZ, -R0 ;  /* 0x000000ffff009224 */ /* 0x000fe200078e0a00 */
[----:B------:R-:W2:Y:S01]  /*c380*/  LDL R27, [R1+0x3afc] ;  /* 0x003afc00011b7983 */ /* 0x000ea20000100800 */
[----:B----4-:R-:W-:-:S03]  /*c390*/  ISETP.GE.AND P1, PT, R28, RZ, PT ;  /* 0x000000ff1c00720c */ /* 0x010fc60003f26270 */
[----:B0-----:R-:W4:Y:S04]  /*c3a0*/  LDL R26, [R1+0x3af8] ;  /* 0x003af800011a7983 */ /* 0x001f280000100800 */
[----:B------:R0:W-:Y:S04]  /*c3b0*/  STL [R1+0x68], R21 ;  /* 0x0000681501007387 */ /* 0x0001e80000100800 */
[----:B0-----:R-:W4:Y:S04]  /*c3c0*/  LDL R21, [R1+0x3b00] ;  /* 0x003b000001157983 */ /* 0x001f280000100800 */
[----:B------:R0:W-:Y:S04]  /*c3d0*/  STL [R1+0x64], R2 ;  /* 0x0000640201007387 */ /* 0x0001e80000100800 */
[----:B------:R-:W4:Y:S04]  /*c3e0*/  LDL R28, [R1+0x3b04] ;  /* 0x003b0400011c7983 */ /* 0x000f280000100800 */
[----:B------:R1:W-:Y:S01]  /*c3f0*/  STL [R1+0x60], R0 ;  /* 0x0000600001007387 */ /* 0x0003e20000100800 */
[----:B0-----:R-:W-:-:S04]  /*c400*/  IMAD.MOV.U32 R2, RZ, RZ, R7 ;  /* 0x000000ffff027224 */ /* 0x001fc800078e0007 */
[----:B------:R-:W-:Y:S02]  /*c410*/  @!P3 IMAD.MOV R2, RZ, RZ, -R2 ;  /* 0x000000ffff02b224 */ /* 0x000fe400078e0a02 */
[----:B-1----:R-:W-:Y:S01]  /*c420*/  IMAD.MOV.U32 R0, RZ, RZ, R8 ;  /* 0x000000ffff007224 */ /* 0x002fe200078e0008 */
[----:B-----5:R-:W-:-:S03]  /*c430*/  ISETP.GE.AND P3, PT, R22, RZ, PT ;  /* 0x000000ff1600720c */ /* 0x020fc60003f66270 */
[----:B------:R-:W-:Y:S01]  /*c440*/  @!P4 IMAD.MOV R0, RZ, RZ, -R0 ;  /* 0x000000ffff00c224 */ /* 0x000fe200078e0a00 */
[----:B---3--:R-:W-:Y:S02]  /*c450*/  ISETP.GE.AND P5, PT, R23, RZ, PT ;  /* 0x000000ff1700720c */ /* 0x008fe40003fa6270 */
[----:B------:R-:W3:Y:S04]  /*c460*/  LDL R23, [R1+0x3b08] ;  /* 0x003b080001177983 */ /* 0x000ee80000100800 */
[----:B------:R-:W5:Y:S04]  /*c470*/  LDL.LU R4, [R1+0x54] ;  /* 0x0000540001047983 */ /* 0x000f680000300800 */
[----:B------:R0:W-:Y:S04]  /*c480*/  STL [R1+0x5c], R2 ;  /* 0x00005c0201007387 */ /* 0x0001e80000100800 */
[----:B------:R-:W3:Y:S04]  /*c490*/  LDL R22, [R1+0x3b0c] ;  /* 0x003b0c0001167983 */ /* 0x000ee80000100800 */
[----:B------:R1:W-:Y:S04]  /*c4a0*/  STL [R1+0x3bfc], R0 ;  /* 0x003bfc0001007387 */ /* 0x0003e80000100800 */
[----:B0-----:R-:W2:Y:S01]  /*c4b0*/  LDL.LU R2, [R1+0x50] ;  /* 0x0000500001027983 */ /* 0x001ea20000300800 */
[----:B------:R-:W-:-:S03]  /*c4c0*/  ISETP.GE.AND P4, PT, R25, RZ, PT ;  /* 0x000000ff1900720c */ /* 0x000fc60003f86270 */
[----:B------:R-:W3:Y:S04]  /*c4d0*/  LDL R25, [R1+0x3b10] ;  /* 0x003b100001197983 */ /* 0x000ee80000100800 */
[----:B-1----:R-:W4:Y:S01]  /*c4e0*/  LDL.LU R0, [R1+0x4c] ;  /* 0x00004c0001007983 */ /* 0x002f220000300800 */
[----:B-----5:R-:W-:-:S05]  /*c4f0*/  @!P0 IMAD.MOV R4, RZ, RZ, -R4 ;  /* 0x000000ffff048224 */ /* 0x020fca00078e0a04 */
[----:B------:R-:W-:Y:S01]  /*c500*/  STL [R1+0x54], R4 ;  /* 0x0000540401007387 */ /* 0x000fe20000100800 */
[----:B--2---:R-:W-:Y:S01]  /*c510*/  @!P5 IMAD.MOV R2, RZ, RZ, -R2 ;  /* 0x000000ffff02d224 */ /* 0x004fe200078e0a02 */
[----:B------:R-:W-:Y:S02]  /*c520*/  ISETP.GE.AND P5, PT, R29, RZ, PT ;  /* 0x000000ff1d00720c */ /* 0x000fe40003fa6270 */
[----:B------:R-:W2:Y:S04]  /*c530*/  LDL R29, [R1+0x3b14] ;  /* 0x003b1400011d7983 */ /* 0x000ea80000100800 */
[----:B------:R0:W-:Y:S04]  /*c540*/  STL [R1+0x50], R2 ;  /* 0x0000500201007387 */ /* 0x0001e80000100800 */
[----:B0-----:R-:W5:Y:S01]  /*c550*/  LDL.LU R2, [R1+0x48] ;  /* 0x0000480001027983 */ /* 0x001f620000300800 */
[----:B----4-:R-:W-:Y:S01]  /*c560*/  @!P1 IMAD.MOV R0, RZ, RZ, -R0 ;  /* 0x000000ffff009224 */ /* 0x010fe200078e0a00 */
[----:B------:R-:W-:-:S04]  /*c570*/  ISETP.GE.AND P1, PT, R26, RZ, PT ;  /* 0x000000ff1a00720c */ /* 0x000fc80003f26270 */
[----:B------:R0:W-:Y:S04]  /*c580*/  STL [R1+0x4c], R0 ;  /* 0x00004c0001007387 */ /* 0x0001e80000100800 */
[----:B0-----:R-:W4:Y:S04]  /*c590*/  LDL.LU R0, [R1+0x44] ;  /* 0x0000440001007983 */ /* 0x001f280000300800 */
[----:B------:R-:W2:Y:S01]  /*c5a0*/  LDL R26, [R1+0x3b18] ;  /* 0x003b1800011a7983 */ /* 0x000ea20000100800 */
[----:B-----5:R-:W-:-:S05]  /*c5b0*/  @!P3 IMAD.MOV R2, RZ, RZ, -R2 ;  /* 0x000000ffff02b224 */ /* 0x020fca00078e0a02 */
[----:B------:R0:W-:Y:S04]  /*c5c0*/  STL [R1+0x48], R2 ;  /* 0x0000480201007387 */ /* 0x0001e80000100800 */
[----:B0-----:R-:W5:Y:S01]  /*c5d0*/  LDL.LU R2, [R1+0x40] ;  /* 0x0000400001027983 */ /* 0x001f620000300800 */
[----:B------:R-:W-:Y:S01]  /*c5e0*/  ISETP.GE.AND P0, PT, R3, RZ, PT ;  /* 0x000000ff0300720c */ /* 0x000fe20003f06270 */
[----:B----4-:R-:W-:Y:S01]  /*c5f0*/  @!P4 IMAD.MOV R0, RZ, RZ, -R0 ;  /* 0x000000ffff00c224 */ /* 0x010fe200078e0a00 */
[----:B------:R-:W-:Y:S02]  /*c600*/  ISETP.GE.AND P3, PT, R27, RZ, PT ;  /* 0x000000ff1b00720c */ /* 0x000fe40003f66270 */
[----:B------:R-:W4:Y:S04]  /*c610*/  LDL R27, [R1+0x3b1c] ;  /* 0x003b1c00011b7983 */ /* 0x000f280000100800 */
[----:B------:R0:W-:Y:S04]  /*c620*/  STL [R1+0x44], R0 ;  /* 0x0000440001007387 */ /* 0x0001e80000100800 */
[----:B0-----:R-:W3:Y:S01]  /*c630*/  LDL.LU R0, [R1+0x3c] ;  /* 0x00003c0001007983 */ /* 0x001ee20000300800 */
[----:B-----5:R-:W-:Y:S01]  /*c640*/  @!P0 IMAD.MOV R2, RZ, RZ, -R2 ;  /* 0x000000ffff028224 */ /* 0x020fe200078e0a02 */
[----:B------:R-:W-:-:S02]  /*c650*/  ISETP.GE.AND P0, PT, R28, RZ, PT ;  /* 0x000000ff1c00720c */ /* 0x000fc40003f06270 */
[----:B------:R-:W5:Y:S04]  /*c660*/  LDL R28, [R1+0x3b20] ;  /* 0x003b2000011c7983 */ /* 0x000f680000100800 */
[----:B------:R0:W-:Y:S04]  /*c670*/  STL [R1+0x40], R2 ;  /* 0x0000400201007387 */ /* 0x0001e80000100800 */
[----:B0-----:R-:W2:Y:S01]  /*c680*/  LDL.LU R2, [R1+0x38] ;  /* 0x0000380001027983 */ /* 0x001ea20000300800 */
[----:B---3--:R-:W-:Y:S01]  /*c690*/  @!P5 IMAD.MOV R0, RZ, RZ, -R0 ;  /* 0x000000ffff00d224 */ /* 0x008fe200078e0a00 */
[----:B------:R-:W-:-:S04]  /*c6a0*/  ISETP.GE.AND P5, PT, R23, RZ, PT ;  /* 0x000000ff1700720c */ /* 0x000fc80003fa6270 */
[----:B------:R0:W-:Y:S04]  /*c6b0*/  STL [R1+0x3c], R0 ;  /* 0x00003c0001007387 */ /* 0x0001e80000100800 */
[----:B0-----:R-:W3:Y:S04]  /*c6c0*/  LDL.LU R0, [R1+0x34] ;  /* 0x0000340001007983 */ /* 0x001ee80000300800 */
[----:B------:R-:W5:Y:S01]  /*c6d0*/  LDL R23, [R1+0x3b24] ;  /* 0x003b240001177983 */ /* 0x000f620000100800 */
[----:B--2---:R-:W-:-:S05]  /*c6e0*/  @!P1 IMAD.MOV R2, RZ, RZ, -R2 ;  /* 0x000000ffff029224 */ /* 0x004fca00078e0a02 */
[----:B------:R0:W-:Y:S04]  /*c6f0*/  STL [R1+0x38], R2 ;  /* 0x0000380201007387 */ /* 0x0001e80000100800 */
[----:B0-----:R-:W2:Y:S01]  /*c700*/  LDL.LU R2, [R1+0x30] ;  /* 0x0000300001027983 */ /* 0x001ea20000300800 */
[----:B------:R-:W-:-:S03]  /*c710*/  ISETP.GE.AND P1, PT, R22, RZ, PT ;  /* 0x000000ff1600720c */ /* 0x000fc60003f26270 */
[----:B------:R-:W5:Y:S04]  /*c720*/  LDL R22, [R1+0x3b28] ;  /* 0x003b280001167983 */ /* 0x000f680000100800 */
[----:B------:R-:W4:Y:S01]  /*c730*/  LDL.LU R3, [R1+0x2c] ;  /* 0x00002c0001037983 */ /* 0x000f220000300800 */
[----:B------:R-:W-:Y:S01]  /*c740*/  ISETP.GE.AND P4, PT, R21, RZ, PT ;  /* 0x000000ff1500720c */ /* 0x000fe20003f86270 */
[----:B---3--:R-:W-:Y:S01]  /*c750*/  @!P3 IMAD.MOV R0, RZ, RZ, -R0 ;  /* 0x000000ffff00b224 */ /* 0x008fe200078e0a00 */
[----:B------:R-:W-:-:S04]  /*c760*/  ISETP.GE.AND P3, PT, R25, RZ, PT ;  /* 0x000000ff1900720c */ /* 0x000fc80003f66270 */
[----:B------:R-:W-:Y:S04]  /*c770*/  STL [R1+0x34], R0 ;  /* 0x0000340001007387 */ /* 0x000fe80000100800 */
[----:B------:R-:W3:Y:S03]  /*c780*/  LDL R25, [R1+0x3b2c] ;  /* 0x003b2c0001197983 */ /* 0x000ee60000100800 */
[----:B--2---:R-:W-:-:S05]  /*c790*/  @!P4 IMAD.MOV R2, RZ, RZ, -R2 ;  /* 0x000000ffff02c224 */ /* 0x004fca00078e0a02 */
[----:B------:R0:W-:Y:S04]  /*c7a0*/  STL [R1+0x3be0], R2 ;  /* 0x003be00201007387 */ /* 0x0001e80000100800 */
[----:B------:R-:W2:Y:S01]  /*c7b0*/  LDL.LU R4, [R1+0x28] ;  /* 0x0000280001047983 */ /* 0x000ea20000300800 */
[----:B----4-:R-:W-:Y:S01]  /*c7c0*/  @!P0 IMAD.MOV R3, RZ, RZ, -R3 ;  /* 0x000000ffff038224 */ /* 0x010fe200078e0a03 */
[----:B------:R-:W-:Y:S02]  /*c7d0*/  ISETP.GE.AND P4, PT, R29, RZ, PT ;  /* 0x000000ff1d00720c */ /* 0x000fe40003f86270 */
[----:B------:R-:W4:Y:S04]  /*c7e0*/  LDL R29, [R1+0x3b30] ;  /* 0x003b3000011d7983 */ /* 0x000f280000100800 */
[----:B------:R-:W-:Y:S04]  /*c7f0*/  STL [R1+0x3be4], R3 ;  /* 0x003be40301007387 */ /* 0x000fe80000100800 */
[----:B------:R-:W5:Y:S01]  /*c800*/  LDL.LU R6, [R1+0x24] ;  /* 0x0000240001067983 */ /* 0x000f620000300800 */
[----:B------:R-:W-:-:S03]  /*c810*/  ISETP.GE.AND P0, PT, R26, RZ, PT ;  /* 0x000000ff1a00720c */ /* 0x000fc60003f06270 */
[----:B------:R-:W4:Y:S01]  /*c820*/  LDL R26, [R1+0x3b34] ;  /* 0x003b3400011a7983 */ /* 0x000f220000100800 */
[----:B--2---:R-:W-:-:S05]  /*c830*/  @!P5 IMAD.MOV R4, RZ, RZ, -R4 ;  /* 0x000000ffff04d224 */ /* 0x004fca00078e0a04 */
[----:B------:R-:W-:Y:S04]  /*c840*/  STL [R1+0x3be8], R4 ;  /* 0x003be80401007387 */ /* 0x000fe80000100800 */
[----:B------:R-:W2:Y:S01]  /*c850*/  LDL.LU R7, [R1+0x20] ;  /* 0x0000200001077983 */ /* 0x000ea20000300800 */
[----:B-----5:R-:W-:Y:S01]  /*c860*/  @!P1 IMAD.MOV R6, RZ, RZ, -R6 ;  /* 0x000000ffff069224 */ /* 0x020fe200078e0a06 */
[----:B------:R-:W-:Y:S02]  /*c870*/  ISETP.GE.AND P5, PT, R27, RZ, PT ;  /* 0x000000ff1b00720c */ /* 0x000fe40003fa6270 */
[----:B------:R-:W5:Y:S04]  /*c880*/  LDL R27, [R1+0x3b38] ;  /* 0x003b3800011b7983 */ /* 0x000f680000100800 */
[----:B------:R-:W-:Y:S04]  /*c890*/  STL [R1+0x3bec], R6 ;  /* 0x003bec0601007387 */ /* 0x000fe80000100800 */
[----:B------:R-:W3:Y:S01]  /*c8a0*/  LDL.LU R8, [R1+0x1c] ;  /* 0x00001c0001087983 */ /* 0x000ee20000300800 */
[----:B------:R-:W-:-:S03]  /*c8b0*/  ISETP.GE.AND P1, PT, R28, RZ, PT ;  /* 0x000000ff1c00720c */ /* 0x000fc60003f26270 */
[----:B------:R-:W5:Y:S01]  /*c8c0*/  LDL R28, [R1+0x3b3c] ;  /* 0x003b3c00011c7983 */ /* 0x000f620000100800 */
[----:B--2---:R-:W-:-:S05]  /*c8d0*/  @!P3 IMAD.MOV R7, RZ, RZ, -R7 ;  /* 0x000000ffff07b224 */ /* 0x004fca00078e0a07 */
[----:B------:R-:W-:Y:S04]  /*c8e0*/  STL [R1+0x3bf0], R7 ;  /* 0x003bf00701007387 */ /* 0x000fe80000100800 */
[----:B------:R-:W2:Y:S04]  /*c8f0*/  LDL.LU R21, [R1+0x18] ;  /* 0x0000180001157983 */ /* 0x000ea80000300800 */
[----:B0-----:R-:W5:Y:S01]  /*c900*/  LDL R2, [R1+0x3b40] ;  /* 0x003b400001027983 */ /* 0x001f620000100800 */
[----:B---3--:R-:W-:Y:S01]  /*c910*/  @!P4 IMAD.MOV R8, RZ, RZ, -R8 ;  /* 0x000000ffff08c224 */ /* 0x008fe200078e0a08 */
[----:B------:R-:W-:-:S04]  /*c920*/  ISETP.GE.AND P4, PT, R22, RZ, PT ;  /* 0x000000ff1600720c */ /* 0x000fc80003f86270 */
[----:B------:R0:W-:Y:S04]  /*c930*/  STL [R1+0x3bf4], R8 ;  /* 0x003bf40801007387 */ /* 0x0001e80000100800 */
[----:B------:R-:W3:Y:S01]  /*c940*/  LDL.LU R22, [R1+0x14] ;  /* 0x0000140001167983 */ /* 0x000ee20000300800 */
[----:B------:R-:W-:Y:S01]  /*c950*/  ISETP.GE.AND P3, PT, R23, RZ, PT ;  /* 0x000000ff1700720c */ /* 0x000fe20003f66270 */
[----:B--2---:R-:W-:-:S05]  /*c960*/  @!P0 IMAD.MOV R21, RZ, RZ, -R21 ;  /* 0x000000ffff158224 */ /* 0x004fca00078e0a15 */
[----:B------:R-:W-:Y:S04]  /*c970*/  STL [R1+0x3bf8], R21 ;  /* 0x003bf81501007387 */ /* 0x000fe80000100800 */
[----:B0-----:R-:W2:Y:S04]  /*c980*/  LDL R8, [R1+0x3b44] ;  /* 0x003b440001087983 */ /* 0x001ea80000100800 */
[----:B------:R-:W5:Y:S01]  /*c990*/  LDL.LU R23, [R1+0x10] ;  /* 0x0000100001177983 */ /* 0x000f620000300800 */
[----:B---3--:R-:W-:Y:S01]  /*c9a0*/  @!P5 IMAD.MOV R22, RZ, RZ, -R22 ;  /* 0x000000ffff16d224 */ /* 0x008fe200078e0a16 */
[----:B------:R-:W-:-:S02]  /*c9b0*/  ISETP.GE.AND P0, PT, R25, RZ, PT ;  /* 0x000000ff1900720c */ /* 0x000fc40003f06270 */
[----:B------:R-:W3:Y:S04]  /*c9c0*/  LDL R7, [R1+0x3b48] ;  /* 0x003b480001077983 */ /* 0x000ee80000100800 */
[----:B------:R-:W-:Y:S04]  /*c9d0*/  STL [R1+0x3c00], R22 ;  /* 0x003c001601007387 */ /* 0x000fe80000100800 */
[----:B------:R-:W2:Y:S01]  /*c9e0*/  LDL.LU R25, [R1+0xc] ;  /* 0x00000c0001197983 */ /* 0x000ea20000300800 */
[----:B----4-:R-:W-:-:S03]  /*c9f0*/  ISETP.GE.AND P5, PT, R29, RZ, PT ;  /* 0x000000ff1d00720c */ /* 0x010fc60003fa6270 */
[----:B------:R-:W4:Y:S01]  /*ca00*/  LDL R29, [R1+0x3b4c] ;  /* 0x003b4c00011d7983 */ /* 0x000f220000100800 */
[----:B-----5:R-:W-:Y:S01]  /*ca10*/  @!P1 IMAD.MOV R23, RZ, RZ, -R23 ;  /* 0x000000ffff179224 */ /* 0x020fe200078e0a17 */
[----:B------:R-:W-:-:S04]  /*ca20*/  ISETP.GE.AND P1, PT, R26, RZ, PT ;  /* 0x000000ff1a00720c */ /* 0x000fc80003f26270 */
[----:B------:R0:W-:Y:S04]  /*ca30*/  STL [R1+0x3c04], R23 ;  /* 0x003c041701007387 */ /* 0x0001e80000100800 */
[----:B------:R-:W5:Y:S01]  /*ca40*/  LDL.LU R26, [R1+0x8] ;  /* 0x00000800011a7983 */ /* 0x000f620000300800 */
[----:B--2---:R-:W-:-:S03]  /*ca50*/  @!P3 IMAD.MOV R25, RZ, RZ, -R25 ;  /* 0x000000ffff19b224 */ /* 0x004fc600078e0a19 */
[----:B------:R-:W2:Y:S01]  /*ca60*/  LDL R6, [R1+0x3b50] ;  /* 0x003b500001067983 */ /* 0x000ea20000100800 */
[----:B------:R-:W-:-:S03]  /*ca70*/  ISETP.GE.AND P3, PT, R27, RZ, PT ;  /* 0x000000ff1b00720c */ /* 0x000fc60003f66270 */
[----:B------:R-:W-:Y:S04]  /*ca80*/  STL [R1+0x3c08], R25 ;  /* 0x003c081901007387 */ /* 0x000fe80000100800 */
[----:B------:R-:W3:Y:S04]  /*ca90*/  LDL.LU R27, [R1+0x4] ;  /* 0x00000400011b7983 */ /* 0x000ee80000300800 */
[----:B------:R-:W2:Y:S01]  /*caa0*/  LDL R4, [R1+0x3b54] ;  /* 0x003b540001047983 */ /* 0x000ea20000100800 */
[----:B-----5:R-:W-:Y:S01]  /*cab0*/  @!P4 IMAD.MOV R26, RZ, RZ, -R26 ;  /* 0x000000ffff1ac224 */ /* 0x020fe200078e0a1a */
[----:B------:R-:W-:-:S04]  /*cac0*/  ISETP.GE.AND P4, PT, R28, RZ, PT ;  /* 0x000000ff1c00720c */ /* 0x000fc80003f86270 */
[----:B------:R-:W-:Y:S04]  /*cad0*/  STL [R1+0x3c0c], R26 ;  /* 0x003c0c1a01007387 */ /* 0x000fe80000100800 */
[----:B------:R-:W5:Y:S04]  /*cae0*/  LDL R0, [R1+0x3b58] ;  /* 0x003b580001007983 */ /* 0x000f680000100800 */
[----:B------:R-:W5:Y:S01]  /*caf0*/  LDL.LU R28, [R1] ;  /* 0x00000000011c7983 */ /* 0x000f620000300800 */
[----:B---3--:R-:W-:Y:S01]  /*cb00*/  @!P0 IMAD.MOV R27, RZ, RZ, -R27 ;  /* 0x000000ffff1b8224 */ /* 0x008fe200078e0a1b */
[----:B------:R-:W-:-:S04]  /*cb10*/  ISETP.GE.AND P0, PT, R2, RZ, PT ;  /* 0x000000ff0200720c */ /* 0x000fc80003f06270 */
[----:B------:R-:W-:Y:S04]  /*cb20*/  STL [R1+0x3c10], R27 ;  /* 0x003c101b01007387 */ /* 0x000fe80000100800 */
[----:B------:R-:W3:Y:S01]  /*cb30*/  LDL R2, [R1+0x3b60] ;  /* 0x003b600001027983 */ /* 0x000ee20000100800 */
[----:B------:R-:W-:Y:S01]  /*cb40*/  @!P1 IMAD.MOV R9, RZ, RZ, -R9 ;  /* 0x000000ffff099224 */ /* 0x000fe200078e0a09 */
[----:B------:R-:W-:Y:S01]  /*cb50*/  ISETP.GE.AND P1, PT, R7, RZ, PT ;  /* 0x000000ff0700720c */ /* 0x000fe20003f26270 */
[----:B------:R-:W-:Y:S01]  /*cb60*/  @!P3 IMAD.MOV R10, RZ, RZ, -R10 ;  /* 0x000000ffff0ab224 */ /* 0x000fe200078e0a0a */
[----:B----4-:R-:W-:Y:S01]  /*cb70*/  ISETP.GE.AND P3, PT, R29, RZ, PT ;  /* 0x000000ff1d00720c */ /* 0x010fe20003f66270 */
[----:B------:R-:W4:Y:S01]  /*cb80*/  LDL R3, [R1+0x3b5c] ;  /* 0x003b5c0001037983 */ /* 0x000f220000100800 */
[----:B------:R-:W-:-:S02]  /*cb90*/  @!P4 IMAD.MOV R11, RZ, RZ, -R11 ;  /* 0x000000ffff0bc224 */ /* 0x000fc400078e0a0b */
[----:B------:R-:W-:-:S07]  /*cba0*/  @!P0 IMAD.MOV R12, RZ, RZ, -R12 ;  /* 0x000000ffff0c8224 */ /* 0x000fce00078e0a0c */
[----:B------:R-:W-:Y:S02]  /*cbb0*/  @!P1 IMAD.MOV R14, RZ, RZ, -R14 ;  /* 0x000000ffff0e9224 */ /* 0x000fe400078e0a0e */
[----:B------:R-:W-:Y:S01]  /*cbc0*/  @!P3 IMAD.MOV R15, RZ, RZ, -R15 ;  /* 0x000000ffff0fb224 */ /* 0x000fe200078e0a0f */
[----:B--2---:R-:W-:Y:S01]  /*cbd0*/  ISETP.GE.AND P4, PT, R6, RZ, PT ;  /* 0x000000ff0600720c */ /* 0x004fe20003f86270 */
[----:B-----5:R-:W-:Y:S01]  /*cbe0*/  @!P5 IMAD.MOV R28, RZ, RZ, -R28 ;  /* 0x000000ffff1cd224 */ /* 0x020fe200078e0a1c */
[----:B------:R-:W-:-:S13]  /*cbf0*/  ISETP.GE.AND P5, PT, R8, RZ, PT ;  /* 0x000000ff0800720c */ /* 0x000fda0003fa6270 */
[----:B------:R-:W-:Y:S01]  /*cc00*/  @!P5 IMAD.MOV R13, RZ, RZ, -R13 ;  /* 0x000000ffff0dd224 */ /* 0x000fe200078e0a0d */
[----:B------:R-:W-:Y:S02]  /*cc10*/  ISETP.GE.AND P5, PT, R0, RZ, PT ;  /* 0x000000ff0000720c */ /* 0x000fe40003fa6270 */
[----:B------:R-:W1:Y:S01]  /*cc20*/  S2R R0, SR_TID.X ;  /* 0x0000000000007919 */ /* 0x000e620000002100 */
[----:B------:R-:W-:Y:S04]  /*cc30*/  STL [R1+0x3c14], R28 ;  /* 0x003c141c01007387 */ /* 0x000fe80000100800 */
[----:B------:R-:W-:Y:S04]  /*cc40*/  STL [R1+0x3c18], R9 ;  /* 0x003c180901007387 */ /* 0x000fe80000100800 */
[----:B------:R2:W-:Y:S04]  /*cc50*/  STL [R1+0x3c1c], R10 ;  /* 0x003c1c0a01007387 */ /* 0x0005e80000100800 */
[----:B------:R-:W5:Y:S04]  /*cc60*/  LDL R29, [R1+0x3b64] ;  /* 0x003b6400011d7983 */ /* 0x000f680000100800 */
[----:B------:R-:W-:Y:S04]  /*cc70*/  STL [R1+0x3c20], R11 ;  /* 0x003c200b01007387 */ /* 0x000fe80000100800 */
[----:B------:R-:W-:Y:S04]  /*cc80*/  STL [R1+0x3c24], R12 ;  /* 0x003c240c01007387 */ /* 0x000fe80000100800 */
[----:B------:R-:W-:Y:S04]  /*cc90*/  STL [R1+0x3c28], R13 ;  /* 0x003c280d01007387 */ /* 0x000fe80000100800 */
[----:B------:R-:W-:Y:S04]  /*cca0*/  STL [R1+0x3c2c], R14 ;  /* 0x003c2c0e01007387 */ /* 0x000fe80000100800 */
[----:B------:R-:W-:Y:S04]  /*ccb0*/  STL [R1+0x3c30], R15 ;  /* 0x003c300f01007387 */ /* 0x000fe80000100800 */
[----:B0-----:R-:W2:Y:S04]  /*ccc0*/  LDL.LU R23, [R1+0x204] ;  /* 0x0002040001177983 */ /* 0x001ea80000300800 */
[----:B------:R-:W2:Y:S01]  /*ccd0*/  LDL.LU R22, [R1+0x20c] ;  /* 0x00020c0001167983 */ /* 0x000ea20000300800 */
[----:B-1----:R-:W-:-:S03]  /*cce0*/  LOP3.LUT R0, R0, 0x3f, RZ, 0xc0, !PT ;  /* 0x0000003f00007812 */ /* 0x002fc600078ec0ff */
[----:B------:R-:W2:Y:S04]  /*ccf0*/  LDL.LU R21, [R1+0x208] ;  /* 0x0002080001157983 */ /* 0x000ea80000300800 */
[----:B------:R-:W2:Y:S04]  /*cd00*/  LDL.LU R8, [R1+0x200] ;  /* 0x0002000001087983 */ /* 0x000ea80000300800 */
[----:B------:R-:W2:Y:S01]  /*cd10*/  LDL.LU R7, [R1+0x1fc] ;  /* 0x0001fc0001077983 */ /* 0x000ea20000300800 */
[----:B---3--:R-:W-:Y:S01]  /*cd20*/  ISETP.GE.AND P3, PT, R2, RZ, PT ;  /* 0x000000ff0200720c */ /* 0x008fe20003f66270 */
[----:B------:R-:W-:-:S02]  /*cd30*/  IMAD R2, R0, UR5, RZ ;  /* 0x0000000500027c24 */ /* 0x000fc4000f8e02ff */
[----:B------:R-:W3:Y:S04]  /*cd40*/  LDL.LU R6, [R1+0x1f8] ;  /* 0x0001f80001067983 */ /* 0x000ee80000300800 */
[----:B------:R-:W3:Y:S01]  /*cd50*/  LDL.LU R0, [R1+0x1f4] ;  /* 0x0001f40001007983 */ /* 0x000ee20000300800 */
[----:B------:R-:W-:Y:S01]  /*cd60*/  ISETP.GE.AND P0, PT, R4, RZ, PT ;  /* 0x000000ff0400720c */ /* 0x000fe20003f06270 */
[----:B------:R-:W-:Y:S01]  /*cd70*/  @!P4 IMAD.MOV R16, RZ, RZ, -R16 ;  /* 0x000000ffff10c224 */ /* 0x000fe200078e0a10 */
[----:B----4-:R-:W-:Y:S02]  /*cd80*/  ISETP.GE.AND P1, PT, R3, RZ, PT ;  /* 0x000000ff0300720c */ /* 0x010fe40003f26270 */
[----:B------:R-:W-:Y:S01]  /*cd90*/  ISETP.NE.AND P2, PT, R5, RZ, PT ;  /* 0x000000ff0500720c */ /* 0x000fe20003f45270 */
[----:B------:R-:W-:Y:S01]  /*cda0*/  @!P5 IMAD.MOV R18, RZ, RZ, -R18 ;  /* 0x000000ffff12d224 */ /* 0x000fe200078e0a12 */
[----:B------:R-:W-:Y:S01]  /*cdb0*/  STL [R1+0x3c34], R16 ;  /* 0x003c341001007387 */ /* 0x000fe20000100800 */
[----:B------:R-:W-:-:S03]  /*cdc0*/  @!P3 IMAD.MOV R20, RZ, RZ, -R20 ;  /* 0x000000ffff14b224 */ /* 0x000fc600078e0a14 */
[----:B------:R-:W4:Y:S03]  /*cdd0*/  LDL.LU R4, [R1+0x1f0] ;  /* 0x0001f00001047983 */ /* 0x000f260000300800 */
[----:B------:R-:W-:Y:S01]  /*cde0*/  @!P0 IMAD.MOV R17, RZ, RZ, -R17 ;  /* 0x000000ffff118224 */ /* 0x000fe200078e0a11 */
[----:B------:R-:W4:Y:S01]  /*cdf0*/  LDL.LU R3, [R1+0x1e8] ;  /* 0x0001e80001037983 */ /* 0x000f220000300800 */
[----:B------:R-:W-:Y:S01]  /*ce00*/  @!P1 IMAD.MOV R19, RZ, RZ, -R19 ;  /* 0x000000ffff139224 */ /* 0x000fe200078e0a13 */
[----:B-----5:R-:W-:Y:S02]  /*ce10*/  ISETP.GE.AND P4, PT, R29, RZ, PT ;  /* 0x000000ff1d00720c */ /* 0x020fe40003f86270 */
[----:B------:R-:W-:Y:S02]  /*ce20*/  LOP3.LUT R29, RZ, R5, RZ, 0x33, !PT ;  /* 0x00000005ff1d7212 */ /* 0x000fe400078e33ff */
[----:B------:R-:W-:Y:S01]  /*ce30*/  IADD3 R5, P6, R2, UR6, RZ ;  /* 0x0000000602057c10 */ /* 0x000fe2000ffde0ff */
[----:B------:R-:W-:Y:S01]  /*ce40*/  ULDC UR6, c[0x0][0x240] ;  /* 0x0000900000067ab9 */ /* 0x000fe20000000800 */
[----:B------:R-:W5:Y:S04]  /*ce50*/  LDL.LU R2, [R1+0x1e4] ;  /* 0x0001e40001027983 */ /* 0x000f680000300800 */
[----:B------:R0:W-:Y:S03]  /*ce60*/  STL [R1+0x3bd4], R5 ;  /* 0x003bd40501007387 */ /* 0x0001e60000100800 */
[----:B------:R-:W-:Y:S01]  /*ce70*/  @!P4 IMAD.MOV R24, RZ, RZ, -R24 ;  /* 0x000000ffff18c224 */ /* 0x000fe200078e0a18 */
[----:B------:R-:W-:Y:S04]  /*ce80*/  STL [R1+0x3c38], R17 ;  /* 0x003c381101007387 */ /* 0x000fe80000100800 */
[----:B------:R-:W-:Y:S04]  /*ce90*/  STL [R1+0x3c3c], R18 ;  /* 0x003c3c1201007387 */ /* 0x000fe80000100800 */
[----:B------:R-:W-:Y:S01]  /*cea0*/  STL [R1+0x3c40], R19 ;  /* 0x003c401301007387 */ /* 0x000fe20000100800 */
[----:B--2---:R-:W-:-:S03]  /*ceb0*/  SEL R10, R29, R23, !P2 ;  /* 0x000000171d0a7207 */ /* 0x004fc60005000000 */
[----:B------:R-:W-:Y:S01]  /*cec0*/  STL [R1+0x3c44], R20 ;  /* 0x003c441401007387 */ /* 0x000fe20000100800 */
[----:B------:R-:W-:-:S03]  /*ced0*/  SEL R9, R29, R22, !P2 ;  /* 0x000000161d097207 */ /* 0x000fc60005000000 */
[----:B------:R-:W-:Y:S01]  /*cee0*/  STL [R1+0x3c48], R24 ;  /* 0x003c481801007387 */ /* 0x000fe20000100800 */
[----:B0-----:R-:W-:-:S03]  /*cef0*/  SEL R5, R29, R21, !P2 ;  /* 0x000000151d057207 */ /* 0x001fc60005000000 */
[----:B------:R-:W-:Y:S01]  /*cf00*/  STL [R1+0x268], R10 ;  /* 0x0002680a01007387 */ /* 0x000fe20000100800 */
[----:B------:R-:W-:-:S03]  /*cf10*/  SEL R8, R29, R8, !P2 ;  /* 0x000000081d087207 */ /* 0x000fc60005000000 */
[----:B------:R-:W-:Y:S01]  /*cf20*/  STL [R1+0x98], R9 ;  /* 0x0000980901007387 */ /* 0x000fe20000100800 */
[----:B------:R-:W-:-:S03]  /*cf30*/  SEL R7, R29, R7, !P2 ;  /* 0x000000071d077207 */ /* 0x000fc60005000000 */
[----:B------:R0:W-:Y:S04]  /*cf40*/  STL [R1+0x94], R5 ;  /* 0x0000940501007387 */ /* 0x0001e80000100800 */
[----:B------:R-:W-:Y:S01]  /*cf50*/  STL [R1+0x30], R8 ;  /* 0x0000300801007387 */ /* 0x000fe20000100800 */
[----:B---3--:R-:W-:-:S03]  /*cf60*/  SEL R0, R29, R0, !P2 ;  /* 0x000000001d007207 */ /* 0x008fc60005000000 */
[----:B------:R-:W-:Y:S01]  /*cf70*/  STL [R1+0x2c], R7 ;  /* 0x00002c0701007387 */ /* 0x000fe20000100800 */
[----:B0-----:R-:W-:-:S03]  /*cf80*/  SEL R5, R29, R6, !P2 ;  /* 0x000000061d057207 */ /* 0x001fc60005000000 */
[----:B------:R-:W2:Y:S04]  /*cf90*/  LDL.LU R24, [R1+0x1dc] ;  /* 0x0001dc0001187983 */ /* 0x000ea80000300800 */
[----:B------:R0:W-:Y:S04]  /*cfa0*/  STL [R1+0x28], R5 ;  /* 0x0000280501007387 */ /* 0x0001e80000100800 */
[----:B------:R-:W3:Y:S04]  /*cfb0*/  LDL.LU R20, [R1+0x1d8] ;  /* 0x0001d80001147983 */ /* 0x000ee80000300800 */
[----:B------:R1:W-:Y:S04]  /*cfc0*/  STL [R1+0x24], R0 ;  /* 0x0000240001007387 */ /* 0x0003e80000100800 */
[----:B------:R-:W3:Y:S04]  /*cfd0*/  LDL.LU R19, [R1+0x1cc] ;  /* 0x0001cc0001137983 */ /* 0x000ee80000300800 */
[----:B------:R-:W3:Y:S04]  /*cfe0*/  LDL.LU R18, [R1+0x1c0] ;  /* 0x0001c00001127983 */ /* 0x000ee80000300800 */
[----:B------:R-:W3:Y:S04]  /*cff0*/  LDL.LU R17, [R1+0x1bc] ;  /* 0x0001bc0001117983 */ /* 0x000ee80000300800 */
[----:B0-----:R-:W3:Y:S04]  /*d000*/  LDL.LU R5, [R1+0x1b8] ;  /* 0x0001b80001057983 */ /* 0x001ee80000300800 */
[----:B------:R-:W3:Y:S04]  /*d010*/  LDL.LU R16, [R1+0x1b4] ;  /* 0x0001b40001107983 */ /* 0x000ee80000300800 */
        /* <DEDUP_REMOVED lines=12> */
[----:B-1----:R-:W3:Y:S01]  /*d0e0*/  LDL.LU R0, [R1+0x188] ;  /* 0x0001880001007983 */ /* 0x002ee20000300800 */
[----:B----4-:R-:W-:-:S02]  /*d0f0*/  SEL R4, R29, R4, !P2 ;  /* 0x000000041d047207 */ /* 0x010fc40005000000 */
[----:B------:R-:W-:-:S03]  /*d100*/  SEL R3, R29, R3, !P2 ;  /* 0x000000031d037207 */ /* 0x000fc60005000000 */
[----:B------:R0:W-:Y:S04]  /*d110*/  STL [R1+0x20], R4 ;  /* 0x0000200401007387 */ /* 0x0001e80000100800 */
[----:B------:R-:W4:Y:S04]  /*d120*/  LDL.LU R25, [R1+0x180] ;  /* 0x0001800001197983 */ /* 0x000f280000300800 */
[----:B------:R1:W-:Y:S04]  /*d130*/  STL [R1+0x1c], R3 ;  /* 0x00001c0301007387 */ /* 0x0003e80000100800 */
[----:B------:R-:W4:Y:S01]  /*d140*/  LDL.LU R23, [R1+0x17c] ;  /* 0x00017c0001177983 */ /* 0x000f220000300800 */
[----:B-----5:R-:W-:-:S05]  /*d150*/  SEL R2, R29, R2, !P2 ;  /* 0x000000021d027207 */ /* 0x020fca0005000000 */
[----:B------:R5:W-:Y:S04]  /*d160*/  STL [R1+0x18], R2 ;  /* 0x0000180201007387 */ /* 0x000be80000100800 */
[----:B------:R-:W4:Y:S04]  /*d170*/  LDL.LU R22, [R1+0x178] ;  /* 0x0001780001167983 */ /* 0x000f280000300800 */
[----:B------:R-:W4:Y:S04]  /*d180*/  LDL.LU R21, [R1+0x174] ;  /* 0x0001740001157983 */ /* 0x000f280000300800 */
[----:B------:R-:W4:Y:S04]  /*d190*/  LDL.LU R8, [R1+0x170] ;  /* 0x0001700001087983 */ /* 0x000f280000300800 */
[----:B0-----:R-:W4:Y:S04]  /*d1a0*/  LDL.LU R4, [R1+0x16c] ;  /* 0x00016c0001047983 */ /* 0x001f280000300800 */
[----:B-1----:R-:W4:Y:S04]  /*d1b0*/  LDL.LU R3, [R1+0x164] ;  /* 0x0001640001037983 */ /* 0x002f280000300800 */
[----:B-----5:R-:W5:Y:S01]  /*d1c0*/  LDL.LU R2, [R1+0x160] ;  /* 0x0001600001027983 */ /* 0x020f620000300800 */
[----:B--2---:R-:W-:-:S05]  /*d1d0*/  SEL R24, R29, R24, !P2 ;  /* 0x000000181d187207 */ /* 0x004fca0005000000 */
[----:B------:R3:W-:Y:S02]  /*d1e0*/  STL [R1+0x14], R24 ;  /* 0x0000141801007387 */ /* 0x0007e40000100800 */
[C---:B---3--:R-:W-:Y:S02]  /*d1f0*/  SEL R24, R29.reuse, R20, !P2 ;  /* 0x000000141d187207 */ /* 0x048fe40005000000 */
[C---:B------:R-:W-:Y:S02]  /*d200*/  SEL R20, R29.reuse, R19, !P2 ;  /* 0x000000131d147207 */ /* 0x040fe40005000000 */
[C---:B------:R-:W-:Y:S01]  /*d210*/  SEL R19, R29.reuse, R18, !P2 ;  /* 0x000000121d137207 */ /* 0x040fe20005000000 */
[----:B------:R-:W-:Y:S01]  /*d220*/  STL [R1+0x10], R24 ;  /* 0x0000101801007387 */ /* 0x000fe20000100800 */
[----:B------:R-:W-:-:S03]  /*d230*/  SEL R18, R29, R17, !P2 ;  /* 0x000000111d127207 */ /* 0x000fc60005000000 */
[----:B------:R-:W-:Y:S01]  /*d240*/  STL [R1+0xc], R20 ;  /* 0x00000c1401007387 */ /* 0x000fe20000100800 */
[----:B------:R-:W-:-:S03]  /*d250*/  SEL R17, R29, R5, !P2 ;  /* 0x000000051d117207 */ /* 0x000fc60005000000 */
[----:B------:R-:W-:Y:S01]  /*d260*/  STL [R1+0x8], R19 ;  /* 0x0000081301007387 */ /* 0x000fe20000100800 */
[----:B------:R-:W-:-:S03]  /*d270*/  SEL R5, R29, R16, !P2 ;  /* 0x000000101d057207 */ /* 0x000fc60005000000 */
[----:B------:R-:W-:Y:S01]  /*d280*/  STL [R1+0x4], R18 ;  /* 0x0000041201007387 */ /* 0x000fe20000100800 */
[----:B------:R-:W-:-:S03]  /*d290*/  SEL R15, R29, R15, !P2 ;  /* 0x0000000f1d0f7207 */ /* 0x000fc60005000000 */
[----:B------:R-:W-:Y:S01]  /*d2a0*/  STL [R1], R17 ;  /* 0x0000001101007387 */ /* 0x000fe20000100800 */
[----:B------:R-:W-:-:S03]  /*d2b0*/  SEL R14, R29, R14, !P2 ;  /* 0x0000000e1d0e7207 */ /* 0x000fc60005000000 */
[----:B------:R0:W-:Y:S04]  /*d2c0*/  STL [R1+0x9c], R5 ;  /* 0x00009c0501007387 */ /* 0x0001e80000100800 */
[----:B------:R-:W-:Y:S01]  /*d2d0*/  STL [R1+0xa0], R15 ;  /* 0x0000a00f01007387 */ /* 0x000fe20000100800 */
[----:B0-----:R-:W-:-:S03]  /*d2e0*/  SEL R5, R29, R13, !P2 ;  /* 0x0000000d1d057207 */ /* 0x001fc60005000000 */
[----:B------:R-:W-:Y:S01]  /*d2f0*/  STL [R1+0xa8], R14 ;  /* 0x0000a80e01007387 */ /* 0x000fe20000100800 */
[C---:B------:R-:W-:Y:S02]  /*d300*/  SEL R12, R29.reuse, R12, !P2 ;  /* 0x0000000c1d0c7207 */ /* 0x040fe40005000000 */
[C---:B------:R-:W-:Y:S01]  /*d310*/  SEL R11, R29.reuse, R11, !P2 ;  /* 0x0000000b1d0b7207 */ /* 0x040fe20005000000 */
[----:B------:R0:W-:Y:S01]  /*d320*/  STL [R1+0xb4], R5 ;  /* 0x0000b40501007387 */ /* 0x0001e20000100800 */
[----:B------:R-:W-:-:S03]  /*d330*/  SEL R9, R29, R9, !P2 ;  /* 0x000000091d097207 */ /* 0x000fc60005000000 */
[----:B------:R-:W-:Y:S01]  /*d340*/  STL [R1+0xbc], R12 ;  /* 0x0000bc0c01007387 */ /* 0x000fe20000100800 */
[----:B0-----:R-:W-:-:S03]  /*d350*/  SEL R5, R29, R10, !P2 ;  /* 0x0000000a1d057207 */ /* 0x001fc60005000000 */
[----:B------:R-:W-:Y:S01]  /*d360*/  STL [R1+0xc8], R11 ;  /* 0x0000c80b01007387 */ /* 0x000fe20000100800 */
[----:B------:R-:W-:-:S03]  /*d370*/  SEL R10, R29, R28, !P2 ;  /* 0x0000001c1d0a7207 */ /* 0x000fc60005000000 */
[----:B------:R0:W-:Y:S04]  /*d380*/  STL [R1+0xd0], R5 ;  /* 0x0000d00501007387 */ /* 0x0001e80000100800 */
[----:B------:R1:W-:Y:S01]  /*d390*/  STL [R1+0xd4], R9 ;  /* 0x0000d40901007387 */ /* 0x0003e20000100800 */
[C---:B------:R-:W-:Y:S02]  /*d3a0*/  SEL R7, R29.reuse, R7, !P2 ;  /* 0x000000071d077207 */ /* 0x040fe40005000000 */
[C---:B0-----:R-:W-:Y:S01]  /*d3b0*/  SEL R5, R29.reuse, R27, !P2 ;  /* 0x0000001b1d057207 */ /* 0x041fe20005000000 */
[----:B------:R-:W-:Y:S01]  /*d3c0*/  STL [R1+0x15c], R10 ;  /* 0x00015c0a01007387 */ /* 0x000fe20000100800 */
[----:B-1----:R-:W-:-:S03]  /*d3d0*/  SEL R9, R29, R26, !P2 ;  /* 0x0000001a1d097207 */ /* 0x002fc60005000000 */
[----:B------:R0:W-:Y:S01]  /*d3e0*/  STL [R1+0x168], R5 ;  /* 0x0001680501007387 */ /* 0x0001e20000100800 */
[----:B------:R-:W-:-:S03]  /*d3f0*/  SEL R0, R29, R0, !P2 ;  /* 0x000000001d007207 */ /* 0x000fc60005000000 */
[----:B------:R-:W-:Y:S04]  /*d400*/  STL [R1+0x184], R9 ;  /* 0x0001840901007387 */ /* 0x000fe80000100800 */
[----:B------:R1:W-:Y:S01]  /*d410*/  STL [R1+0x18c], R7 ;  /* 0x00018c0701007387 */ /* 0x0003e20000100800 */
[----:B0-----:R-:W-:-:S03]  /*d420*/  SEL R5, R29, R6, !P2 ;  /* 0x000000061d057207 */ /* 0x001fc60005000000 */
[----:B-1----:R-:W2:Y:S04]  /*d430*/  LDL.LU R7, [R1+0x158] ;  /* 0x0001580001077983 */ /* 0x002ea80000300800 */
[----:B------:R-:W-:Y:S04]  /*d440*/  STL [R1+0x198], R5 ;  /* 0x0001980501007387 */ /* 0x000fe80000100800 */
[----:B------:R-:W3:Y:S04]  /*d450*/  LDL.LU R6, [R1+0x154] ;  /* 0x0001540001067983 */ /* 0x000ee80000300800 */
[----:B------:R0:W-:Y:S04]  /*d460*/  STL [R1+0x1a0], R0 ;  /* 0x0001a00001007387 */ /* 0x0001e80000100800 */
[----:B0-----:R-:W3:Y:S01]  /*d470*/  LDL.LU R0, [R1+0x150] ;  /* 0x0001500001007983 */ /* 0x001ee20000300800 */
[----:B----4-:R-:W-:-:S02]  /*d480*/  SEL R9, R29, R25, !P2 ;  /* 0x000000191d097207 */ /* 0x010fc40005000000 */
[----:B------:R-:W-:-:S03]  /*d490*/  SEL R5, R29, R23, !P2 ;  /* 0x000000171d057207 */ /* 0x000fc60005000000 */
[----:B------:R0:W-:Y:S04]  /*d4a0*/  STL [R1+0x1d4], R9 ;  /* 0x0001d40901007387 */ /* 0x0001e80000100800 */
[----:B------:R1:W-:Y:S01]  /*d4b0*/  STL [R1+0x1e0], R5 ;  /* 0x0001e00501007387 */ /* 0x0003e20000100800 */
[C---:B------:R-:W-:Y:S02]  /*d4c0*/  SEL R10, R29.reuse, R22, !P2 ;  /* 0x000000161d0a7207 */ /* 0x040fe40005000000 */
[----:B0-----:R-:W-:-:S03]  /*d4d0*/  SEL R9, R29, R21, !P2 ;  /* 0x000000151d097207 */ /* 0x001fc60005000000 */
[----:B------:R-:W-:Y:S01]  /*d4e0*/  STL [R1+0x1e8], R10 ;  /* 0x0001e80a01007387 */ /* 0x000fe20000100800 */
[----:B-1----:R-:W-:-:S03]  /*d4f0*/  SEL R5, R29, R8, !P2 ;  /* 0x000000081d057207 */ /* 0x002fc60005000000 */
[----:B------:R-:W-:Y:S01]  /*d500*/  STL [R1+0x1f0], R9 ;  /* 0x0001f00901007387 */ /* 0x000fe20000100800 */
[----:B------:R-:W-:-:S03]  /*d510*/  SEL R4, R29, R4, !P2 ;  /* 0x000000041d047207 */ /* 0x000fc60005000000 */
[----:B------:R0:W-:Y:S01]  /*d520*/  STL [R1+0x210], R5 ;  /* 0x0002100501007387 */ /* 0x0001e20000100800 */
[----:B------:R-:W-:-:S03]  /*d530*/  SEL R3, R29, R3, !P2 ;  /* 0x000000031d037207 */ /* 0x000fc60005000000 */
[----:B------:R1:W-:Y:S01]  /*d540*/  STL [R1+0x22c], R4 ;  /* 0x00022c0401007387 */ /* 0x0003e20000100800 */
[----:B-----5:R-:W-:-:S03]  /*d550*/  SEL R2, R29, R2, !P2 ;  /* 0x000000021d027207 */ /* 0x020fc60005000000 */
[----:B------:R-:W4:Y:S04]  /*d560*/  LDL.LU R24, [R1+0x14c] ;  /* 0x00014c0001187983 */ /* 0x000f280000300800 */
[----:B------:R5:W-:Y:S04]  /*d570*/  STL [R1+0x234], R3 ;  /* 0x0002340301007387 */ /* 0x000be80000100800 */
[----:B------:R-:W4:Y:S04]  /*d580*/  LDL.LU R20, [R1+0x148] ;  /* 0x0001480001147983 */ /* 0x000f280000300800 */
[----:B------:R5:W-:Y:S04]  /*d590*/  STL [R1+0x23c], R2 ;  /* 0x00023c0201007387 */ /* 0x000be80000100800 */
[----:B------:R-:W4:Y:S04]  /*d5a0*/  LDL.LU R19, [R1+0x144] ;  /* 0x0001440001137983 */ /* 0x000f280000300800 */
[----:B------:R-:W4:Y:S04]  /*d5b0*/  LDL.LU R18, [R1+0x140] ;  /* 0x0001400001127983 */ /* 0x000f280000300800 */
[----:B------:R-:W4:Y:S04]  /*d5c0*/  LDL.LU R17, [R1+0x130] ;  /* 0x0001300001117983 */ /* 0x000f280000300800 */
[----:B0-----:R-:W4:Y:S04]  /*d5d0*/  LDL.LU R5, [R1+0x12c] ;  /* 0x00012c0001057983 */ /* 0x001f280000300800 */
[----:B------:R-:W4:Y:S04]  /*d5e0*/  LDL.LU R16, [R1+0x128] ;  /* 0x0001280001107983 */ /* 0x000f280000300800 */
        /* <DEDUP_REMOVED lines=10> */
[----:B-1----:R-:W4:Y:S04]  /*d690*/  LDL.LU R4, [R1+0x108] ;  /* 0x0001080001047983 */ /* 0x002f280000300800 */
[----:B-----5:R-:W5:Y:S04]  /*d6a0*/  LDL.LU R3, [R1+0x104] ;  /* 0x0001040001037983 */ /* 0x020f680000300800 */
[----:B------:R-:W5:Y:S01]  /*d6b0*/  LDL.LU R2, [R1+0x100] ;  /* 0x0001000001027983 */ /* 0x000f620000300800 */
[----:B--2---:R-:W-:-:S05]  /*d6c0*/  SEL R7, R29, R7, !P2 ;  /* 0x000000071d077207 */ /* 0x004fca0005000000 */
[----:B------:R0:W-:Y:S01]  /*d6d0*/  STL [R1+0x248], R7 ;  /* 0x0002480701007387 */ /* 0x0001e20000100800 */
[----:B---3--:R-:W-:-:S03]  /*d6e0*/  SEL R6, R29, R6, !P2 ;  /* 0x000000061d067207 */ /* 0x008fc60005000000 */
[----:B------:R-:W2:Y:S04]  /*d6f0*/  LDL.LU R25, [R1+0xfc] ;  /* 0x0000fc0001197983 */ /* 0x000ea80000300800 */
[----:B------:R1:W-:Y:S04]  /*d700*/  STL [R1+0x250], R6 ;  /* 0x0002500601007387 */ /* 0x0003e80000100800 */
[----:B------:R-:W3:Y:S01]  /*d710*/  LDL.LU R23, [R1+0xf8] ;  /* 0x0000f80001177983 */ /* 0x000ee20000300800 */
[----:B------:R-:W-:-:S05]  /*d720*/  SEL R0, R29, R0, !P2 ;  /* 0x000000001d007207 */ /* 0x000fca0005000000 */
[----:B------:R1:W-:Y:S04]  /*d730*/  STL [R1+0x258], R0 ;  /* 0x0002580001007387 */ /* 0x0003e80000100800 */
[----:B------:R-:W3:Y:S04]  /*d740*/  LDL.LU R22, [R1+0xf4] ;  /* 0x0000f40001167983 */ /* 0x000ee80000300800 */
[----:B------:R-:W3:Y:S04]  /*d750*/  LDL.LU R21, [R1+0xf0] ;  /* 0x0000f00001157983 */ /* 0x000ee80000300800 */
[----:B------:R-:W3:Y:S04]  /*d760*/  LDL.LU R8, [R1+0xec] ;  /* 0x0000ec0001087983 */ /* 0x000ee80000300800 */
[----:B0-----:R-:W3:Y:S04]  /*d770*/  LDL.LU R7, [R1+0xe8] ;  /* 0x0000e80001077983 */ /* 0x001ee80000300800 */
[----:B-1----:R-:W3:Y:S04]  /*d780*/  LDL.LU R6, [R1+0xe4] ;  /* 0x0000e40001067983 */ /* 0x002ee80000300800 */
[----:B------:R-:W3:Y:S01]  /*d790*/  LDL.LU R0, [R1+0xe0] ;  /* 0x0000e00001007983 */ /* 0x000ee20000300800 */
[----:B----4-:R-:W-:-:S05]  /*d7a0*/  SEL R24, R29, R24, !P2 ;  /* 0x000000181d187207 */ /* 0x010fca0005000000 */
[----:B------:R0:W-:Y:S02]  /*d7b0*/  STL [R1+0x260], R24 ;  /* 0x0002601801007387 */ /* 0x0001e40000100800 */
[C---:B0-----:R-:W-:Y:S02]  /*d7c0*/  SEL R24, R29.reuse, R20, !P2 ;  /* 0x000000141d187207 */ /* 0x041fe40005000000 */
        /* <DEDUP_REMOVED lines=14> */
[----:B------:R0:W-:Y:S04]  /*d8b0*/  STL [R1+0x240], R5 ;  /* 0x0002400501007387 */ /* 0x0001e80000100800 */
[----:B------:R-:W-:Y:S01]  /*d8c0*/  STL [R1+0x238], R14 ;  /* 0x0002380e01007387 */ /* 0x000fe20000100800 */
[----:B0-----:R-:W-:-:S03]  /*d8d0*/  SEL R5, R29, R12, !P2 ;  /* 0x0000000c1d057207 */ /* 0x001fc60005000000 */
[----:B------:R-:W-:Y:S01]  /*d8e0*/  STL [R1+0x230], R13 ;  /* 0x0002300d01007387 */ /* 0x000fe20000100800 */
[C---:B------:R-:W-:Y:S02]  /*d8f0*/  SEL R12, R29.reuse, R11, !P2 ;  /* 0x0000000b1d0c7207 */ /* 0x040fe40005000000 */
[C---:B------:R-:W-:Y:S01]  /*d900*/  SEL R11, R29.reuse, R10, !P2 ;  /* 0x0000000a1d0b7207 */ /* 0x040fe20005000000 */
[----:B------:R0:W-:Y:S04]  /*d910*/  STL [R1+0x228], R5 ;  /* 0x0002280501007387 */ /* 0x0001e80000100800 */
[----:B------:R-:W-:Y:S01]  /*d920*/  STL [R1+0x224], R12 ;  /* 0x0002240c01007387 */ /* 0x000fe20000100800 */
[C---:B------:R-:W-:Y:S02]  /*d930*/  SEL R10, R29.reuse, R28, !P2 ;  /* 0x0000001c1d0a7207 */ /* 0x040fe40005000000 */
[C---:B0-----:R-:W-:Y:S01]  /*d940*/  SEL R5, R29.reuse, R9, !P2 ;  /* 0x000000091d057207 */ /* 0x041fe20005000000 */
[----:B------:R-:W-:Y:S01]  /*d950*/  STL [R1+0x220], R11 ;  /* 0x0002200b01007387 */ /* 0x000fe20000100800 */
[----:B------:R-:W-:-:S03]  /*d960*/  SEL R9, R29, R27, !P2 ;  /* 0x0000001b1d097207 */ /* 0x000fc60005000000 */
[----:B------:R0:W-:Y:S01]  /*d970*/  STL [R1+0x21c], R5 ;  /* 0x00021c0501007387 */ /* 0x0001e20000100800 */
[----:B------:R-:W-:-:S03]  /*d980*/  SEL R4, R29, R4, !P2 ;  /* 0x000000041d047207 */ /* 0x000fc60005000000 */
[----:B------:R-:W-:Y:S01]  /*d990*/  STL [R1+0x218], R10 ;  /* 0x0002180a01007387 */ /* 0x000fe20000100800 */
[C---:B-----5:R-:W-:Y:S02]  /*d9a0*/  SEL R3, R29.reuse, R3, !P2 ;  /* 0x000000031d037207 */ /* 0x060fe40005000000 */
[C---:B0-----:R-:W-:Y:S01]  /*d9b0*/  SEL R5, R29.reuse, R26, !P2 ;  /* 0x0000001a1d057207 */ /* 0x041fe20005000000 */
[----:B------:R-:W-:Y:S01]  /*d9c0*/  STL [R1+0x214], R9 ;  /* 0x0002140901007387 */ /* 0x000fe20000100800 */
[----:B------:R-:W-:-:S03]  /*d9d0*/  SEL R2, R29, R2, !P2 ;  /* 0x000000021d027207 */ /* 0x000fc60005000000 */
[----:B------:R-:W-:Y:S04]  /*d9e0*/  STL [R1+0x20c], R5 ;  /* 0x00020c0501007387 */ /* 0x000fe80000100800 */
[----:B------:R0:W-:Y:S04]  /*d9f0*/  STL [R1+0x208], R4 ;  /* 0x0002080401007387 */ /* 0x0001e80000100800 */
[----:B0-----:R-:W4:Y:S04]  /*da00*/  LDL.LU R4, [R1+0xdc] ;  /* 0x0000dc0001047983 */ /* 0x001f280000300800 */
[----:B------:R0:W-:Y:S04]  /*da10*/  STL [R1+0x204], R3 ;  /* 0x0002040301007387 */ /* 0x0001e80000100800 */
[----:B0-----:R-:W5:Y:S04]  /*da20*/  LDL.LU R3, [R1+0xd8] ;  /* 0x0000d80001037983 */ /* 0x001f680000300800 */
[----:B------:R0:W-:Y:S01]  /*da30*/  STL [R1+0x200], R2 ;  /* 0x0002000201007387 */ /* 0x0001e20000100800 */
[----:B--2---:R-:W-:-:S03]  /*da40*/  SEL R5, R29, R25, !P2 ;  /* 0x000000191d057207 */ /* 0x004fc60005000000 */
[----:B0-----:R-:W2:Y:S04]  /*da50*/  LDL.LU R2, [R1+0xcc] ;  /* 0x0000cc0001027983 */ /* 0x001ea80000300800 */
[----:B------:R0:W-:Y:S01]  /*da60*/  STL [R1+0x1fc], R5 ;  /* 0x0001fc0501007387 */ /* 0x0001e20000100800 */
[----:B---3--:R-:W-:-:S05]  /*da70*/  SEL R10, R29, R23, !P2 ;  /* 0x000000171d0a7207 */ /* 0x008fca0005000000 */
[----:B------:R-:W-:Y:S01]  /*da80*/  STL [R1+0x1f8], R10 ;  /* 0x0001f80a01007387 */ /* 0x000fe20000100800 */
[C---:B------:R-:W-:Y:S02]  /*da90*/  SEL R9, R29.reuse, R22, !P2 ;  /* 0x000000161d097207 */ /* 0x040fe40005000000 */
[----:B0-----:R-:W-:-:S03]  /*daa0*/  SEL R5, R29, R21, !P2 ;  /* 0x000000151d057207 */ /* 0x001fc60005000000 */
[----:B------:R-:W-:Y:S01]  /*dab0*/  STL [R1+0x1f4], R9 ;  /* 0x0001f40901007387 */ /* 0x000fe20000100800 */
[----:B------:R-:W-:-:S03]  /*dac0*/  SEL R8, R29, R8, !P2 ;  /* 0x000000081d087207 */ /* 0x000fc60005000000 */
[----:B------:R0:W-:Y:S01]  /*dad0*/  STL [R1+0x1ec], R5 ;  /* 0x0001ec0501007387 */ /* 0x0001e20000100800 */
[----:B------:R-:W-:-:S03]  /*dae0*/  SEL R7, R29, R7, !P2 ;  /* 0x000000071d077207 */ /* 0x000fc60005000000 */
[----:B------:R-:W-:Y:S01]  /*daf0*/  STL [R1+0x1e4], R8 ;  /* 0x0001e40801007387 */ /* 0x000fe20000100800 */
[----:B0-----:R-:W-:-:S03]  /*db00*/  SEL R5, R29, R6, !P2 ;  /* 0x000000061d057207 */ /* 0x001fc60005000000 */
[----:B------:R-:W-:Y:S01]  /*db10*/  STL [R1+0x1dc], R7 ;  /* 0x0001dc0701007387 */ /* 0x000fe20000100800 */
[----:B------:R-:W-:-:S03]  /*db20*/  SEL R0, R29, R0, !P2 ;  /* 0x000000001d007207 */ /* 0x000fc60005000000 */
[----:B------:R-:W3:Y:S04]  /*db30*/  LDL.LU R24, [R1+0xc4] ;  /* 0x0000c40001187983 */ /* 0x000ee80000300800 */
[----:B------:R-:W-:Y:S04]  /*db40*/  STL [R1+0x1d8], R5 ;  /* 0x0001d80501007387 */ /* 0x000fe80000100800 */
[----:B------:R-:W3:Y:S04]  /*db50*/  LDL.LU R20, [R1+0xc0] ;  /* 0x0000c00001147983 */ /* 0x000ee80000300800 */
[----:B------:R0:W-:Y:S04]  /*db60*/  STL [R1+0x1d0], R0 ;  /* 0x0001d00001007387 */ /* 0x0001e80000100800 */
        /* <DEDUP_REMOVED lines=17> */
[----:B0-----:R-:W3:Y:S01]  /*dc80*/  LDL.LU R0, [R1+0x5c] ;  /* 0x00005c0001007983 */ /* 0x001ee20000300800 */
[----:B----4-:R-:W-:-:S05]  /*dc90*/  SEL R4, R29, R4, !P2 ;  /* 0x000000041d047207 */ /* 0x010fca0005000000 */
[----:B------:R0:W-:Y:S04]  /*dca0*/  STL [R1+0x1cc], R4 ;  /* 0x0001cc0401007387 */ /* 0x0001e80000100800 */
[----:B------:R-:W4:Y:S01]  /*dcb0*/  LDL.LU R21, [R1+0x54] ;  /* 0x0000540001157983 */ /* 0x000f220000300800 */
[----:B-----5:R-:W-:-:S05]  /*dcc0*/  SEL R3, R29, R3, !P2 ;  /* 0x000000031d037207 */ /* 0x020fca0005000000 */
[----:B------:R1:W-:Y:S04]  /*dcd0*/  STL [R1+0x1c8], R3 ;  /* 0x0001c80301007387 */ /* 0x0003e80000100800 */
[----:B------:R-:W5:Y:S01]  /*dce0*/  LDL.LU R8, [R1+0x50] ;  /* 0x0000500001087983 */ /* 0x000f620000300800 */
[----:B--2---:R-:W-:-:S05]  /*dcf0*/  SEL R2, R29, R2, !P2 ;  /* 0x000000021d027207 */ /* 0x004fca0005000000 */
[----:B------:R2:W-:Y:S04]  /*dd00*/  STL [R1+0x1c4], R2 ;  /* 0x0001c40201007387 */ /* 0x0005e80000100800 */
[----:B------:R-:W5:Y:S04]  /*dd10*/  LDL.LU R7, [R1+0x4c] ;  /* 0x00004c0001077983 */ /* 0x000f680000300800 */
[----:B------:R-:W5:Y:S04]  /*dd20*/  LDL.LU R6, [R1+0x48] ;  /* 0x0000480001067983 */ /* 0x000f680000300800 */
[----:B0-----:R-:W5:Y:S04]  /*dd30*/  LDL.LU R4, [R1+0x44] ;  /* 0x0000440001047983 */ /* 0x001f680000300800 */
[----:B-1----:R-:W5:Y:S04]  /*dd40*/  LDL.LU R3, [R1+0x40] ;  /* 0x0000400001037983 */ /* 0x002f680000300800 */
[----:B--2---:R-:W2:Y:S04]  /*dd50*/  LDL.LU R2, [R1+0x3c] ;  /* 0x00003c0001027983 */ /* 0x004ea80000300800 */
[----:B------:R-:W2:Y:S01]  /*dd60*/  LDL.LU R5, [R1+0x34] ;  /* 0x0000340001057983 */ /* 0x000ea20000300800 */
[----:B---3--:R-:W-:-:S05]  /*dd70*/  SEL R24, R29, R24, !P2 ;  /* 0x000000181d187207 */ /* 0x008fca0005000000 */
[----:B------:R0:W-:Y:S01]  /*dd80*/  STL [R1+0x1c0], R24 ;  /* 0x0001c01801007387 */ /* 0x0001e20000100800 */
[----:B------:R-:W-:-:S03]  /*dd90*/  SEL R20, R29, R20, !P2 ;  /* 0x000000141d147207 */ /* 0x000fc60005000000 */
[----:B0-----:R-:W3:Y:S01]  /*dda0*/  LDL.LU R24, [R1+0x3c48] ;  /* 0x003c480001187983 */ /* 0x001ee20000300800 */
[----:B------:R-:W-:-:S03]  /*ddb0*/  SEL R19, R29, R19, !P2 ;  /* 0x000000131d137207 */ /* 0x000fc60005000000 */
[----:B------:R0:W-:Y:S01]  /*ddc0*/  STL [R1+0x1bc], R20 ;  /* 0x0001bc1401007387 */ /* 0x0001e20000100800 */
[C---:B------:R-:W-:Y:S02]  /*ddd0*/  SEL R18, R29.reuse, R18, !P2 ;  /* 0x000000121d127207 */ /* 0x040fe40005000000 */
[C---:B------:R-:W-:Y:S01]  /*dde0*/  SEL R17, R29.reuse, R17, !P2 ;  /* 0x000000111d117207 */ /* 0x040fe20005000000 */
[----:B0-----:R-:W3:Y:S01]  /*ddf0*/  LDL.LU R20, [R1+0x3c44] ;  /* 0x003c440001147983 */ /* 0x001ee20000300800 */
[----:B------:R-:W-:-:S03]  /*de00*/  SEL R16, R29, R16, !P2 ;  /* 0x000000101d107207 */ /* 0x000fc60005000000 */
[----:B------:R0:W-:Y:S01]  /*de10*/  STL [R1+0x1b8], R19 ;  /* 0x0001b81301007387 */ /* 0x0001e20000100800 */
[C---:B------:R-:W-:Y:S02]  /*de20*/  SEL R15, R29.reuse, R15, !P2 ;  /* 0x0000000f1d0f7207 */ /* 0x040fe40005000000 */
[C---:B------:R-:W-:Y:S01]  /*de30*/  SEL R14, R29.reuse, R14, !P2 ;  /* 0x0000000e1d0e7207 */ /* 0x040fe20005000000 */
[----:B0-----:R-:W3:Y:S04]  /*de40*/  LDL.LU R19, [R1+0x3c40] ;  /* 0x003c400001137983 */ /* 0x001ee80000300800 */
[----:B------:R0:W-:Y:S01]  /*de50*/  STL [R1+0x1b4], R18 ;  /* 0x0001b41201007387 */ /* 0x0001e20000100800 */
[C---:B------:R-:W-:Y:S02]  /*de60*/  SEL R13, R29.reuse, R13, !P2 ;  /* 0x0000000d1d0d7207 */ /* 0x040fe40005000000 */
[C---:B------:R-:W-:Y:S01]  /*de70*/  SEL R12, R29.reuse, R12, !P2 ;  /* 0x0000000c1d0c7207 */ /* 0x040fe20005000000 */
[----:B0-----:R-:W3:Y:S04]  /*de80*/  LDL.LU R18, [R1+0x3c3c] ;  /* 0x003c3c0001127983 */ /* 0x001ee80000300800 */
[----:B------:R0:W-:Y:S01]  /*de90*/  STL [R1+0x1b0], R17 ;  /* 0x0001b01101007387 */ /* 0x0001e20000100800 */
[----:B------:R-:W-:-:S03]  /*dea0*/  SEL R11, R29, R11, !P2 ;  /* 0x0000000b1d0b7207 */ /* 0x000fc60005000000 */
        /* <DEDUP_REMOVED lines=28> */
[----:B------:R0:W-:Y:S04]  /*e070*/  STL [R1+0x178], R27 ;  /* 0x0001781b01007387 */ /* 0x0001e80000100800 */
        /* <DEDUP_REMOVED lines=10> */
[----:B0-----:R-:W3:Y:S01]  /*e120*/  LDL.LU R0, [R1+0x3bfc] ;  /* 0x003bfc0001007983 */ /* 0x001ee20000300800 */
[----:B----4-:R-:W-:-:S02]  /*e130*/  SEL R21, R29, R21, !P2 ;  /* 0x000000151d157207 */ /* 0x010fc40005000000 */
[C---:B-----5:R-:W-:Y:S02]  /*e140*/  SEL R8, R29.reuse, R8, !P2 ;  /* 0x000000081d087207 */ /* 0x060fe40005000000 */
[C---:B------:R-:W-:Y:S02]  /*e150*/  SEL R7, R29.reuse, R7, !P2 ;  /* 0x000000071d077207 */ /* 0x040fe40005000000 */
[C---:B------:R-:W-:Y:S02]  /*e160*/  SEL R6, R29.reuse, R6, !P2 ;  /* 0x000000061d067207 */ /* 0x040fe40005000000 */
[C---:B------:R-:W-:Y:S02]  /*e170*/  SEL R4, R29.reuse, R4, !P2 ;  /* 0x000000041d047207 */ /* 0x040fe40005000000 */
[C---:B------:R-:W-:Y:S02]  /*e180*/  SEL R3, R29.reuse, R3, !P2 ;  /* 0x000000031d037207 */ /* 0x040fe40005000000 */
[----:B--2---:R-:W-:-:S02]  /*e190*/  SEL R2, R29, R2, !P2 ;  /* 0x000000021d027207 */ /* 0x004fc40005000000 */
[----:B---3--:R-:W-:-:S05]  /*e1a0*/  SEL R0, R29, R0, !P2 ;  /* 0x000000001d007207 */ /* 0x008fca0005000000 */
[----:B------:R0:W-:Y:S04]  /*e1b0*/  STL [R1+0x3bd8], R0 ;  /* 0x003bd80001007387 */ /* 0x0001e80000100800 */
[----:B0-----:R-:W2:Y:S04]  /*e1c0*/  LDL.LU R0, [R1+0x38] ;  /* 0x0000380001007983 */ /* 0x001ea80000300800 */
[----:B------:R0:W-:Y:S04]  /*e1d0*/  STL [R1+0x144], R21 ;  /* 0x0001441501007387 */ /* 0x0001e80000100800 */
[----:B0-----:R-:W3:Y:S04]  /*e1e0*/  LDL.LU R21, [R1+0x3bf8] ;  /* 0x003bf80001157983 */ /* 0x001ee80000300800 */
[----:B------:R0:W-:Y:S04]  /*e1f0*/  STL [R1+0x140], R8 ;  /* 0x0001400801007387 */ /* 0x0001e80000100800 */
[----:B0-----:R-:W4:Y:S04]  /*e200*/  LDL.LU R8, [R1+0x3bf4] ;  /* 0x003bf40001087983 */ /* 0x001f280000300800 */
[----:B------:R0:W-:Y:S04]  /*e210*/  STL [R1+0x13c], R7 ;  /* 0x00013c0701007387 */ /* 0x0001e80000100800 */
[----:B0-----:R-:W5:Y:S04]  /*e220*/  LDL.LU R7, [R1+0x3bf0] ;  /* 0x003bf00001077983 */ /* 0x001f680000300800 */
[----:B------:R0:W-:Y:S04]  /*e230*/  STL [R1+0x138], R6 ;  /* 0x0001380601007387 */ /* 0x0001e80000100800 */
[----:B0-----:R-:W3:Y:S04]  /*e240*/  LDL.LU R6, [R1+0x3bec] ;  /* 0x003bec0001067983 */ /* 0x001ee80000300800 */
[----:B------:R0:W-:Y:S04]  /*e250*/  STL [R1+0x134], R4 ;  /* 0x0001340401007387 */ /* 0x0001e80000100800 */
[----:B0-----:R-:W4:Y:S04]  /*e260*/  LDL.LU R4, [R1+0x3be8] ;  /* 0x003be80001047983 */ /* 0x001f280000300800 */
[----:B------:R0:W-:Y:S04]  /*e270*/  STL [R1+0x130], R3 ;  /* 0x0001300301007387 */ /* 0x0001e80000100800 */
[----:B0-----:R-:W5:Y:S04]  /*e280*/  LDL.LU R3, [R1+0x3be4] ;  /* 0x003be40001037983 */ /* 0x001f680000300800 */
[----:B------:R0:W-:Y:S04]  /*e290*/  STL [R1+0x12c], R2 ;  /* 0x00012c0201007387 */ /* 0x0001e80000100800 */
[----:B0-----:R-:W3:Y:S01]  /*e2a0*/  LDL.LU R2, [R1+0x3be0] ;  /* 0x003be00001027983 */ /* 0x001ee20000300800 */
[----:B------:R-:W-:-:S02]  /*e2b0*/  SEL R5, R29, R5, !P2 ;  /* 0x000000051d057207 */ /* 0x000fc40005000000 */
[----:B--2---:R-:W-:-:S05]  /*e2c0*/  SEL R0, R29, R0, !P2 ;  /* 0x000000001d007207 */ /* 0x004fca0005000000 */
[----:B------:R5:W-:Y:S04]  /*e2d0*/  STL [R1+0x128], R0 ;  /* 0x0001280001007387 */ /* 0x000be80000100800 */
[----:B------:R-:W-:Y:S01]  /*e2e0*/  STL [R1+0x124], R5 ;  /* 0x0001240501007387 */ /* 0x000fe20000100800 */
[C---:B-----5:R-:W-:Y:S02]  /*e2f0*/  SEL R0, R29.reuse, R3, !P2 ;  /* 0x000000031d007207 */ /* 0x060fe40005000000 */
[C---:B----4-:R-:W-:Y:S02]  /*e300*/  SEL R3, R29.reuse, R4, !P2 ;  /* 0x000000041d037207 */ /* 0x050fe40005000000 */
[----:B---3--:R-:W-:-:S05]  /*e310*/  SEL R2, R29, R2, !P2 ;  /* 0x000000021d027207 */ /* 0x008fca0005000000 */
[----:B------:R0:W-:Y:S04]  /*e320*/  STL [R1+0x120], R2 ;  /* 0x0001200201007387 */ /* 0x0001e80000100800 */
[----:B------:R1:W-:Y:S01]  /*e330*/  STL [R1+0x11c], R0 ;  /* 0x00011c0001007387 */ /* 0x0003e20000100800 */
[----:B0-----:R-:W-:-:S03]  /*e340*/  SEL R2, R29, R6, !P2 ;  /* 0x000000061d027207 */ /* 0x001fc60005000000 */
[----:B------:R0:W-:Y:S01]  /*e350*/  STL [R1+0x118], R3 ;  /* 0x0001180301007387 */ /* 0x0001e20000100800 */
[----:B-1----:R-:W-:-:S03]  /*e360*/  SEL R0, R29, R7, !P2 ;  /* 0x000000071d007207 */ /* 0x002fc60005000000 */
        /* <DEDUP_REMOVED lines=22> */
[----:B------:R-:W-:Y:S01]  /*e4d0*/  STL [R1+0xe8], R3 ;  /* 0x0000e80301007387 */ /* 0x000fe20000100800 */
[----:B-1----:R-:W-:-:S03]  /*e4e0*/  SEL R0, R29, R12, !P2 ;  /* 0x0000000c1d007207 */ /* 0x002fc60005000000 */
[----:B------:R-:W2:Y:S04]  /*e4f0*/  LDL.LU R8, [R1+0x30] ;  /* 0x0000300001087983 */ /* 0x000ea80000300800 */
[----:B------:R0:W-:Y:S04]  /*e500*/  STL [R1+0xe4], R2 ;  /* 0x0000e40201007387 */ /* 0x0001e80000100800 */
[----:B------:R-:W3:Y:S04]  /*e510*/  LDL.LU R7, [R1+0x2c] ;  /* 0x00002c0001077983 */ /* 0x000ee80000300800 */
[----:B------:R1:W-:Y:S01]  /*e520*/  STL [R1+0xe0], R0 ;  /* 0x0000e00001007387 */ /* 0x0003e20000100800 */
[----:B------:R-:W-:-:S03]  /*e530*/  SEL R21, R29, R13, !P2 ;  /* 0x0000000d1d157207 */ /* 0x000fc60005000000 */
[----:B------:R-:W4:Y:S04]  /*e540*/  LDL.LU R6, [R1+0x28] ;  /* 0x0000280001067983 */ /* 0x000f280000300800 */
[----:B------:R-:W5:Y:S04]  /*e550*/  LDL.LU R4, [R1+0x24] ;  /* 0x0000240001047983 */ /* 0x000f680000300800 */
[----:B0-----:R-:W5:Y:S04]  /*e560*/  LDL.LU R2, [R1+0x20] ;  /* 0x0000200001027983 */ /* 0x001f680000300800 */
[----:B-1----:R-:W5:Y:S04]  /*e570*/  LDL.LU R0, [R1+0x1c] ;  /* 0x00001c0001007983 */ /* 0x002f680000300800 */
[----:B------:R-:W5:Y:S04]  /*e580*/  LDL.LU R9, [R1+0x18] ;  /* 0x0000180001097983 */ /* 0x000f680000300800 */
[----:B------:R-:W5:Y:S04]  /*e590*/  LDL.LU R10, [R1+0x4] ;  /* 0x00000400010a7983 */ /* 0x000f680000300800 */
[----:B------:R-:W5:Y:S04]  /*e5a0*/  LDL.LU R11, [R1+0x9c] ;  /* 0x00009c00010b7983 */ /* 0x000f680000300800 */
[----:B------:R-:W2:Y:S04]  /*e5b0*/  LDL.LU R13, [R1+0x98] ;  /* 0x00009800010d7983 */ /* 0x000ea80000300800 */
[----:B------:R0:W-:Y:S04]  /*e5c0*/  STL [R1+0x3bdc], R21 ;  /* 0x003bdc1501007387 */ /* 0x0001e80000100800 */
[----:B0-----:R-:W3:Y:S01]  /*e5d0*/  LDL.LU R21, [R1+0x94] ;  /* 0x0000940001157983 */ /* 0x001ee20000300800 */
[----:B------:R-:W-:-:S02]  /*e5e0*/  SEL R25, R29, R17, !P2 ;  /* 0x000000111d197207 */ /* 0x000fc40005000000 */
[C---:B------:R-:W-:Y:S01]  /*e5f0*/  SEL R26, R29.reuse, R18, !P2 ;  /* 0x000000121d1a7207 */ /* 0x040fe20005000000 */
[----:B------:R-:W5:Y:S01]  /*e600*/  LDL.LU R17, [R1] ;  /* 0x0000000001117983 */ /* 0x000f620000300800 */
[C---:B------:R-:W-:Y:S02]  /*e610*/  SEL R27, R29.reuse, R19, !P2 ;  /* 0x000000131d1b7207 */ /* 0x040fe40005000000 */
[C---:B------:R-:W-:Y:S01]  /*e620*/  SEL R22, R29.reuse, R14, !P2 ;  /* 0x0000000e1d167207 */ /* 0x040fe20005000000 */
[----:B------:R-:W5:Y:S01]  /*e630*/  LDL.LU R18, [R1+0x8] ;  /* 0x0000080001127983 */ /* 0x000f620000300800 */
[C---:B------:R-:W-:Y:S02]  /*e640*/  SEL R23, R29.reuse, R15, !P2 ;  /* 0x0000000f1d177207 */ /* 0x040fe40005000000 */
[C---:B------:R-:W-:Y:S01]  /*e650*/  SEL R5, R29.reuse, R16, !P2 ;  /* 0x000000101d057207 */ /* 0x040fe20005000000 */
[----:B------:R-:W5:Y:S01]  /*e660*/  LDL.LU R19, [R1+0xc] ;  /* 0x00000c0001137983 */ /* 0x000f620000300800 */
[----:B------:R-:W-:-:S02]  /*e670*/  SEL R28, R29, R20, !P2 ;  /* 0x000000141d1c7207 */ /* 0x000fc40005000000 */
[----:B------:R-:W-:Y:S01]  /*e680*/  SEL R29, R29, R24, !P2 ;  /* 0x000000181d1d7207 */ /* 0x000fe20005000000 */
[----:B------:R-:W5:Y:S04]  /*e690*/  LDL.LU R20, [R1+0x10] ;  /* 0x0000100001147983 */ /* 0x000f680000300800 */
[----:B------:R-:W5:Y:S04]  /*e6a0*/  LDL.LU R24, [R1+0x14] ;  /* 0x0000140001187983 */ /* 0x000f680000300800 */
[----:B------:R-:W5:Y:S01]  /*e6b0*/  LDL.LU R12, [R1+0xa0] ;  /* 0x0000a000010c7983 */ /* 0x000f620000300800 */
[----:B--2---:R-:W-:-:S03]  /*e6c0*/  IMAD R14, R13, UR6, RZ ;  /* 0x000000060d0e7c24 */ /* 0x004fc6000f8e02ff */
[----:B------:R-:W2:Y:S04]  /*e6d0*/  LDL.LU R13, [R1+0xa8] ;  /* 0x0000a800010d7983 */ /* 0x000ea80000300800 */
[----:B------:R0:W-:Y:S01]  /*e6e0*/  STL [R1+0x170], R14 ;  /* 0x0001700e01007387 */ /* 0x0001e20000100800 */
[----:B---3--:R-:W-:-:S03]  /*e6f0*/  IMAD R15, R21, UR6, RZ ;  /* 0x00000006150f7c24 */ /* 0x008fc6000f8e02ff */
[----:B------:R-:W3:Y:S01]  /*e700*/  LDL.LU R21, [R1+0xb4] ;  /* 0x0000b40001157983 */ /* 0x000ee20000300800 */
[----:B0-----:R-:W-:-:S03]  /*e710*/  IMAD R14, R8, UR6, RZ ;  /* 0x00000006080e7c24 */ /* 0x001fc6000f8e02ff */
[----:B------:R0:W-:Y:S04]  /*e720*/  STL [R1+0x164], R15 ;  /* 0x0001640f01007387 */ /* 0x0001e80000100800 */
[----:B------:R-:W3:Y:S01]  /*e730*/  LDL.LU R8, [R1+0xbc] ;  /* 0x0000bc0001087983 */ /* 0x000ee20000300800 */
[----:B0-----:R-:W-:-:S03]  /*e740*/  IMAD R15, R7, UR6, RZ ;  /* 0x00000006070f7c24 */ /* 0x001fc6000f8e02ff */
[----:B------:R4:W-:Y:S04]  /*e750*/  STL [R1+0x158], R14 ;  /* 0x0001580e01007387 */ /* 0x0009e80000100800 */
[----:B------:R-:W3:Y:S04]  /*e760*/  LDL.LU R7, [R1+0xc8] ;  /* 0x0000c80001077983 */ /* 0x000ee80000300800 */
[----:B------:R5:W-:Y:S01]  /*e770*/  STL [R1+0x14c], R15 ;  /* 0x00014c0f01007387 */ /* 0x000be20000100800 */
[----:B----4-:R-:W-:-:S03]  /*e780*/  IMAD R14, R6, UR6, RZ ;  /* 0x00000006060e7c24 */ /* 0x010fc6000f8e02ff */
[----:B------:R-:W4:Y:S04]  /*e790*/  LDL.LU R6, [R1+0xd0] ;  /* 0x0000d00001067983 */ /* 0x000f280000300800 */
[----:B------:R0:W-:Y:S01]  /*e7a0*/  STL [R1+0x148], R14 ;  /* 0x0001480e01007387 */ /* 0x0001e20000100800 */
[----:B-----5:R-:W-:-:S03]  /*e7b0*/  IMAD R15, R4, UR6, RZ ;  /* 0x00000006040f7c24 */ /* 0x020fc6000f8e02ff */
[----:B------:R-:W5:Y:S04]  /*e7c0*/  LDL.LU R4, [R1+0xd4] ;  /* 0x0000d40001047983 */ /* 0x000f680000300800 */
[----:B------:R1:W-:Y:S01]  /*e7d0*/  STL [R1+0xcc], R15 ;  /* 0x0000cc0f01007387 */ /* 0x0003e20000100800 */
[----:B0-----:R-:W-:-:S03]  /*e7e0*/  IMAD R14, R2, UR6, RZ ;  /* 0x00000006020e7c24 */ /* 0x001fc6000f8e02ff */
[----:B------:R-:W5:Y:S01]  /*e7f0*/  LDL.LU R2, [R1+0x15c] ;  /* 0x00015c0001027983 */ /* 0x000f620000300800 */
[----:B------:R-:W-:-:S03]  /*e800*/  IMAD R0, R0, UR6, RZ ;  /* 0x0000000600007c24 */ /* 0x000fc6000f8e02ff */
[----:B------:R-:W-:Y:S04]  /*e810*/  STL [R1+0xc4], R14 ;  /* 0x0000c40e01007387 */ /* 0x000fe80000100800 */
[----:B------:R-:W5:Y:S01]  /*e820*/  LDL.LU R16, [R1+0x168] ;  /* 0x0001680001107983 */ /* 0x000f620000300800 */
[----:B------:R-:W-:-:S03]  /*e830*/  IMAD R9, R9, UR6, RZ ;  /* 0x0000000609097c24 */ /* 0x000fc6000f8e02ff */
[----:B-1----:R-:W5:Y:S04]  /*e840*/  LDL.LU R15, [R1+0x184] ;  /* 0x00018400010f7983 */ /* 0x002f680000300800 */
[----:B------:R0:W-:Y:S01]  /*e850*/  STL [R1+0xc0], R0 ;  /* 0x0000c00001007387 */ /* 0x0001e20000100800 */
[----:B------:R-:W-:-:S03]  /*e860*/  IMAD R24, R24, UR6, RZ ;  /* 0x0000000618187c24 */ /* 0x000fc6000f8e02ff */
[----:B0-----:R-:W5:Y:S04]  /*e870*/  LDL.LU R0, [R1+0x18c] ;  /* 0x00018c0001007983 */ /* 0x001f680000300800 */
[----:B------:R-:W5:Y:S04]  /*e880*/  LDL.LU R14, [R1+0x198] ;  /* 0x00019800010e7983 */ /* 0x000f680000300800 */
[----:B------:R0:W-:Y:S04]  /*e890*/  STL [R1+0xb8], R9 ;  /* 0x0000b80901007387 */ /* 0x0001e80000100800 */
[----:B0-----:R-:W5:Y:S04]  /*e8a0*/  LDL.LU R9, [R1+0x1a0] ;  /* 0x0001a00001097983 */ /* 0x001f680000300800 */
[----:B------:R0:W-:Y:S01]  /*e8b0*/  STL [R1+0xb0], R24 ;  /* 0x0000b01801007387 */ /* 0x0001e20000100800 */
[----:B------:R-:W-:-:S02]  /*e8c0*/  IMAD R17, R17, UR6, RZ ;  /* 0x0000000611117c24 */ /* 0x000fc4000f8e02ff */
[----:B0-----:R-:W-:Y:S02]  /*e8d0*/  IMAD R24, R20, UR6, RZ ;  /* 0x0000000614187c24 */ /* 0x001fe4000f8e02ff */
[----:B------:R-:W-:Y:S02]  /*e8e0*/  IMAD R20, R19, UR6, RZ ;  /* 0x0000000613147c24 */ /* 0x000fe4000f8e02ff */
[----:B------:R-:W-:Y:S01]  /*e8f0*/  IMAD R19, R18, UR6, RZ ;  /* 0x0000000612137c24 */ /* 0x000fe2000f8e02ff */
[----:B------:R-:W-:Y:S01]  /*e900*/  STL [R1+0xac], R24 ;  /* 0x0000ac1801007387 */ /* 0x000fe20000100800 */
[----:B------:R-:W-:-:S03]  /*e910*/  IMAD R18, R10, UR6, RZ ;  /* 0x000000060a127c24 */ /* 0x000fc6000f8e02ff */
[----:B------:R-:W-:Y:S04]  /*e920*/  STL [R1+0xa4], R20 ;  /* 0x0000a41401007387 */ /* 0x000fe80000100800 */
[----:B------:R-:W5:Y:S04]  /*e930*/  LDL.LU R10, [R1+0x1d4] ;  /* 0x0001d400010a7983 */ /* 0x000f680000300800 */
[----:B------:R-:W-:Y:S04]  /*e940*/  STL [R1+0x98], R19 ;  /* 0x0000981301007387 */ /* 0x000fe80000100800 */
[----:B------:R0:W-:Y:S02]  /*e950*/  STL [R1+0x94], R18 ;  /* 0x0000941201007387 */ /* 0x0001e40000100800 */
[----:B0-----:R-:W-:-:S02]  /*e960*/  IMAD R18, R11, UR6, RZ ;  /* 0x000000060b127c24 */ /* 0x001fc4000f8e02ff */
[----:B------:R-:W5:Y:S04]  /*e970*/  LDL.LU R11, [R1+0x1e0] ;  /* 0x0001e000010b7983 */ /* 0x000f680000300800 */
[----:B------:R0:W-:Y:S04]  /*e980*/  STL [R1+0x90], R17 ;  /* 0x0000901101007387 */ /* 0x0001e80000100800 */
[----:B------:R2:W-:Y:S01]  /*e990*/  STL [R1+0x8c], R18 ;  /* 0x00008c1201007387 */ /* 0x0005e20000100800 */
[----:B0-----:R-:W-:-:S03]  /*e9a0*/  IMAD R17, R12, UR6, RZ ;  /* 0x000000060c117c24 */ /* 0x001fc6000f8e02ff */
[----:B------:R-:W5:Y:S04]  /*e9b0*/  LDL.LU R12, [R1+0x1e8] ;  /* 0x0001e800010c7983 */ /* 0x000f680000300800 */
[----:B------:R3:W-:Y:S01]  /*e9c0*/  STL [R1+0x88], R17 ;  /* 0x0000881101007387 */ /* 0x0007e20000100800 */
[----:B--2---:R-:W-:-:S03]  /*e9d0*/  IMAD R18, R13, UR6, RZ ;  /* 0x000000060d127c24 */ /* 0x004fc6000f8e02ff */
[----:B------:R-:W2:Y:S04]  /*e9e0*/  LDL.LU R13, [R1+0x1f0] ;  /* 0x0001f000010d7983 */ /* 0x000ea80000300800 */
[----:B------:R0:W-:Y:S01]  /*e9f0*/  STL [R1+0x84], R18 ;  /* 0x0000841201007387 */ /* 0x0001e20000100800 */
[----:B---3--:R-:W-:-:S03]  /*ea00*/  IMAD R17, R21, UR6, RZ ;  /* 0x0000000615117c24 */ /* 0x008fc6000f8e02ff */
[----:B------:R-:W3:Y:S01]  /*ea10*/  LDL.LU R21, [R1+0x210] ;  /* 0x0002100001157983 */ /* 0x000ee20000300800 */
[----:B0-----:R-:W-:-:S03]  /*ea20*/  IMAD R18, R8, UR6, RZ ;  /* 0x0000000608127c24 */ /* 0x001fc6000f8e02ff */
[----:B------:R0:W-:Y:S04]  /*ea30*/  STL [R1+0x80], R17 ;  /* 0x0000801101007387 */ /* 0x0001e80000100800 */
[----:B------:R-:W3:Y:S04]  /*ea40*/  LDL.LU R8, [R1+0x22c] ;  /* 0x00022c0001087983 */ /* 0x000ee80000300800 */
[----:B------:R4:W-:Y:S01]  /*ea50*/  STL [R1+0x7c], R18 ;  /* 0x00007c1201007387 */ /* 0x0009e20000100800 */
[----:B0-----:R-:W-:-:S03]  /*ea60*/  IMAD R17, R7, UR6, RZ ;  /* 0x0000000607117c24 */ /* 0x001fc6000f8e02ff */
[----:B------:R-:W3:Y:S01]  /*ea70*/  LDL.LU R7, [R1+0x234] ;  /* 0x0002340001077983 */ /* 0x000ee20000300800 */
[----:B----4-:R-:W-:-:S03]  /*ea80*/  IMAD R18, R6, UR6, RZ ;  /* 0x0000000606127c24 */ /* 0x010fc6000f8e02ff */
[----:B------:R5:W-:Y:S04]  /*ea90*/  STL [R1+0x78], R17 ;  /* 0x0000781101007387 */ /* 0x000be80000100800 */
[----:B------:R-:W4:Y:S04]  /*eaa0*/  LDL.LU R6, [R1+0x23c] ;  /* 0x00023c0001067983 */ /* 0x000f280000300800 */
[----:B------:R0:W-:Y:S01]  /*eab0*/  STL [R1+0x74], R18 ;  /* 0x0000741201007387 */ /* 0x0001e20000100800 */
[----:B-----5:R-:W-:-:S03]  /*eac0*/  IMAD R17, R4, UR6, RZ ;  /* 0x0000000604117c24 */ /* 0x020fc6000f8e02ff */
[----:B------:R-:W5:Y:S04]  /*ead0*/  LDL.LU R4, [R1+0x248] ;  /* 0x0002480001047983 */ /* 0x000f680000300800 */
[----:B------:R1:W-:Y:S01]  /*eae0*/  STL [R1+0x70], R17 ;  /* 0x0000701101007387 */ /* 0x0003e20000100800 */
[----:B0-----:R-:W-:-:S03]  /*eaf0*/  IMAD R18, R2, UR6, RZ ;  /* 0x0000000602127c24 */ /* 0x001fc6000f8e02ff */
[----:B------:R-:W5:Y:S01]  /*eb00*/  LDL.LU R2, [R1+0x250] ;  /* 0x0002500001027983 */ /* 0x000f620000300800 */
[----:B-1----:R-:W-:Y:S02]  /*eb10*/  IMAD R17, R16, UR6, RZ ;  /* 0x0000000610117c24 */ /* 0x002fe4000f8e02ff */
[----:B------:R-:W-:Y:S01]  /*eb20*/  IMAD R16, R15, UR6, RZ ;  /* 0x000000060f107c24 */ /* 0x000fe2000f8e02ff */
[----:B------:R0:W-:Y:S04]  /*eb30*/  STL [R1+0x6c], R18 ;  /* 0x00006c1201007387 */ /* 0x0001e80000100800 */
[----:B------:R-:W-:Y:S01]  /*eb40*/  STL [R1+0x68], R17 ;  /* 0x0000681101007387 */ /* 0x000fe20000100800 */
[----:B------:R-:W-:-:S03]  /*eb50*/  IMAD R15, R0, UR6, RZ ;  /* 0x00000006000f7c24 */ /* 0x000fc6000f8e02ff */
[----:B------:R-:W5:Y:S01]  /*eb60*/  LDL.LU R0, [R1+0x258] ;  /* 0x0002580001007983 */ /* 0x000f620000300800 */
[----:B------:R-:W-:-:S03]  /*eb70*/  IMAD R14, R14, UR6, RZ ;  /* 0x000000060e0e7c24 */ /* 0x000fc6000f8e02ff */
[----:B------:R-:W-:Y:S04]  /*eb80*/  STL [R1+0x64], R16 ;  /* 0x0000641001007387 */ /* 0x000fe80000100800 */
[----:B------:R-:W-:Y:S04]  /*eb90*/  STL [R1+0x60], R15 ;  /* 0x0000600f01007387 */ /* 0x000fe80000100800 */
[----:B------:R-:W5:Y:S01]  /*eba0*/  LDL.LU R24, [R1+0x260] ;  /* 0x0002600001187983 */ /* 0x000f620000300800 */
[----:B------:R-:W-:-:S03]  /*ebb0*/  IMAD R9, R9, UR6, RZ ;  /* 0x0000000609097c24 */ /* 0x000fc6000f8e02ff */
[----:B------:R-:W-:Y:S04]  /*ebc0*/  STL [R1+0x5c], R14 ;  /* 0x00005c0e01007387 */ /* 0x000fe80000100800 */
[----:B------:R-:W5:Y:S04]  /*ebd0*/  LDL.LU R20, [R1+0x26c] ;  /* 0x00026c0001147983 */ /* 0x000f680000300800 */
[----:B------:R1:W-:Y:S04]  /*ebe0*/  STL [R1+0x58], R9 ;  /* 0x0000580901007387 */ /* 0x0003e80000100800 */
[----:B------:R-:W5:Y:S04]  /*ebf0*/  LDL.LU R19, [R1+0x264] ;  /* 0x0002640001137983 */ /* 0x000f680000300800 */
[----:B0-----:R-:W5:Y:S04]  /*ec00*/  LDL.LU R18, [R1+0x25c] ;  /* 0x00025c0001127983 */ /* 0x001f680000300800 */
[----:B-1----:R-:W5:Y:S04]  /*ec10*/  LDL.LU R9, [R1+0x254] ;  /* 0x0002540001097983 */ /* 0x002f680000300800 */
[----:B------:R-:W5:Y:S01]  /*ec20*/  LDL.LU R17, [R1+0x24c] ;  /* 0x00024c0001117983 */ /* 0x000f620000300800 */
[----:B------:R-:W-:-:S03]  /*ec30*/  IMAD R14, R10, UR6, RZ ;  /* 0x000000060a0e7c24 */ /* 0x000fc6000f8e02ff */
[----:B------:R-:W5:Y:S04]  /*ec40*/  LDL.LU R10, [R1+0x244] ;  /* 0x00024400010a7983 */ /* 0x000f680000300800 */
[----:B------:R0:W-:Y:S02]  /*ec50*/  STL [R1+0x54], R14 ;  /* 0x0000540e01007387 */ /* 0x0001e40000100800 */
[----:B0-----:R-:W-:Y:S02]  /*ec60*/  IMAD R14, R11, UR6, RZ ;  /* 0x000000060b0e7c24 */ /* 0x001fe4000f8e02ff */
[----:B------:R-:W5:Y:S04]  /*ec70*/  LDL.LU R11, [R1+0x240] ;  /* 0x00024000010b7983 */ /* 0x000f680000300800 */
[----:B------:R2:W-:Y:S01]  /*ec80*/  STL [R1+0x50], R14 ;  /* 0x0000500e01007387 */ /* 0x0005e20000100800 */
[----:B------:R-:W-:-:S03]  /*ec90*/  IMAD R15, R12, UR6, RZ ;  /* 0x000000060c0f7c24 */ /* 0x000fc6000f8e02ff */
[----:B------:R-:W5:Y:S04]  /*eca0*/  LDL.LU R12, [R1+0x238] ;  /* 0x00023800010c7983 */ /* 0x000f680000300800 */
[----:B------:R3:W-:Y:S01]  /*ecb0*/  STL [R1+0x4c], R15 ;  /* 0x00004c0f01007387 */ /* 0x0007e20000100800 */
[----:B--2---:R-:W-:-:S03]  /*ecc0*/  IMAD R14, R13, UR6, RZ ;  /* 0x000000060d0e7c24 */ /* 0x004fc6000f8e02ff */
[----:B------:R-:W2:Y:S04]  /*ecd0*/  LDL.LU R13, [R1+0x230] ;  /* 0x00023000010d7983 */ /* 0x000ea80000300800 */
[----:B------:R0:W-:Y:S01]  /*ece0*/  STL [R1+0x48], R14 ;  /* 0x0000480e01007387 */ /* 0x0001e20000100800 */
[----:B---3--:R-:W-:-:S03]  /*ecf0*/  IMAD R15, R21, UR6, RZ ;  /* 0x00000006150f7c24 */ /* 0x008fc6000f8e02ff */
[----:B0-----:R-:W3:Y:S04]  /*ed00*/  LDL.LU R14, [R1+0x228] ;  /* 0x00022800010e7983 */ /* 0x001ee80000300800 */
[----:B------:R0:W-:Y:S01]  /*ed10*/  STL [R1+0x44], R15 ;  /* 0x0000440f01007387 */ /* 0x0001e20000100800 */
[----:B------:R-:W-:-:S03]  /*ed20*/  IMAD R8, R8, UR6, RZ ;  /* 0x0000000608087c24 */ /* 0x000fc6000f8e02ff */
[----:B0-----:R-:W3:Y:S01]  /*ed30*/  LDL.LU R15, [R1+0x224] ;  /* 0x00022400010f7983 */ /* 0x001ee20000300800 */
[----:B------:R-:W-:-:S03]  /*ed40*/  IMAD R7, R7, UR6, RZ ;  /* 0x0000000607077c24 */ /* 0x000fc6000f8e02ff */
[----:B------:R0:W-:Y:S04]  /*ed50*/  STL [R1+0x40], R8 ;  /* 0x0000400801007387 */ /* 0x0001e80000100800 */
[----:B0-----:R-:W3:Y:S01]  /*ed60*/  LDL.LU R8, [R1+0x220] ;  /* 0x0002200001087983 */ /* 0x001ee20000300800 */
[----:B----4-:R-:W-:-:S03]  /*ed70*/  IMAD R6, R6, UR6, RZ ;  /* 0x0000000606067c24 */ /* 0x010fc6000f8e02ff */
[----:B------:R0:W-:Y:S01]  /*ed80*/  STL [R1+0x3c], R7 ;  /* 0x00003c0701007387 */ /* 0x0001e20000100800 */
[----:B-----5:R-:W-:-:S03]  /*ed90*/  IMAD R4, R4, UR6, RZ ;  /* 0x0000000604047c24 */ /* 0x020fc6000f8e02ff */
[----:B0-----:R-:W4:Y:S01]  /*eda0*/  LDL.LU R7, [R1+0x21c] ;  /* 0x00021c0001077983 */ /* 0x001f220000300800 */
[----:B------:R-:W-:-:S03]  /*edb0*/  IMAD R2, R2, UR6, RZ ;  /* 0x0000000602027c24 */ /* 0x000fc6000f8e02ff */
[----:B------:R0:W-:Y:S04]  /*edc0*/  STL [R1+0x38], R6 ;  /* 0x0000380601007387 */ /* 0x0001e80000100800 */
[----:B0-----:R-:W5:Y:S04]  /*edd0*/  LDL.LU R6, [R1+0x218] ;  /* 0x0002180001067983 */ /* 0x001f680000300800 */
[----:B------:R0:W-:Y:S04]  /*ede0*/  STL [R1+0x34], R4 ;  /* 0x0000340401007387 */ /* 0x0001e80000100800 */
[----:B------:R-:W5:Y:S04]  /*edf0*/  LDL.LU R16, [R1+0x214] ;  /* 0x0002140001107983 */ /* 0x000f680000300800 */
[----:B------:R-:W5:Y:S04]  /*ee00*/  LDL.LU R21, [R1+0x20c] ;  /* 0x00020c0001157983 */ /* 0x000f680000300800 */
[----:B------:R1:W-:Y:S04]  /*ee10*/  STL [R1+0x30], R2 ;  /* 0x0000300201007387 */ /* 0x0003e80000100800 */
[----:B0-----:R-:W5:Y:S01]  /*ee20*/  LDL.LU R4, [R1+0x208] ;  /* 0x0002080001047983 */ /* 0x001f620000300800 */
[----:B------:R-:W-:-:S02]  /*ee30*/  IMAD R0, R0, UR6, RZ ;  /* 0x0000000600007c24 */ /* 0x000fc4000f8e02ff */
[----:B------:R-:W-:Y:S01]  /*ee40*/  IMAD R24, R24, UR6, RZ ;  /* 0x0000000618187c24 */ /* 0x000fe2000f8e02ff */
[----:B-1----:R-:W5:Y:S04]  /*ee50*/  LDL.LU R2, [R1+0x204] ;  /* 0x0002040001027983 */ /* 0x002f680000300800 */
[----:B------:R0:W-:Y:S04]  /*ee60*/  STL [R1+0x2c], R0 ;  /* 0x00002c0001007387 */ /* 0x0001e80000100800 */
[----:B0-----:R-:W5:Y:S04]  /*ee70*/  LDL.LU R0, [R1+0x200] ;  /* 0x0002000001007983 */ /* 0x001f680000300800 */
[----:B------:R0:W-:Y:S01]  /*ee80*/  STL [R1+0x28], R24 ;  /* 0x0000281801007387 */ /* 0x0001e20000100800 */
[----:B------:R-:W-:-:S02]  /*ee90*/  IMAD R18, R18, UR6, RZ ;  /* 0x0000000612127c24 */ /* 0x000fc4000f8e02ff */
[----:B0-----:R-:W-:Y:S02]  /*eea0*/  IMAD R24, R20, UR6, RZ ;  /* 0x0000000614187c24 */ /* 0x001fe4000f8e02ff */
[----:B------:R-:W-:Y:S02]  /*eeb0*/  IMAD R20, R19, UR6, RZ ;  /* 0x0000000613147c24 */ /* 0x000fe4000f8e02ff */
[----:B------:R-:W-:Y:S01]  /*eec0*/  IMAD R19, R9, UR6, RZ ;  /* 0x0000000609137c24 */ /* 0x000fe2000f8e02ff */
[----:B------:R-:W-:Y:S04]  /*eed0*/  STL [R1+0x9c], R24 ;  /* 0x00009c1801007387 */ /* 0x000fe80000100800 */
[----:B------:R-:W-:Y:S04]  /*eee0*/  STL [R1+0xa0], R20 ;  /* 0x0000a01401007387 */ /* 0x000fe80000100800 */
[----:B------:R-:W5:Y:S04]  /*eef0*/  LDL.LU R9, [R1+0x1fc] ;  /* 0x0001fc0001097983 */ /* 0x000f680000300800 */
[----:B------:R0:W-:Y:S04]  /*ef00*/  STL [R1+0xa8], R18 ;  /* 0x0000a81201007387 */ /* 0x0001e80000100800 */
[----:B------:R-:W-:Y:S01]  /*ef10*/  STL [R1+0xb4], R19 ;  /* 0x0000b41301007387 */ /* 0x000fe20000100800 */
[----:B0-----:R-:W-:-:S02]  /*ef20*/  IMAD R18, R17, UR6, RZ ;  /* 0x0000000611127c24 */ /* 0x001fc4000f8e02ff */
[----:B------:R-:W-:Y:S02]  /*ef30*/  IMAD R17, R10, UR6, RZ ;  /* 0x000000060a117c24 */ /* 0x000fe4000f8e02ff */
[----:B------:R-:W5:Y:S04]  /*ef40*/  LDL.LU R10, [R1+0x1f8] ;  /* 0x0001f800010a7983 */ /* 0x000f680000300800 */
[----:B------:R0:W-:Y:S04]  /*ef50*/  STL [R1+0xbc], R18 ;  /* 0x0000bc1201007387 */ /* 0x0001e80000100800 */
[----:B------:R1:W-:Y:S01]  /*ef60*/  STL [R1+0xc8], R17 ;  /* 0x0000c81101007387 */ /* 0x0003e20000100800 */
[----:B0-----:R-:W-:-:S03]  /*ef70*/  IMAD R18, R11, UR6, RZ ;  /* 0x000000060b127c24 */ /* 0x001fc6000f8e02ff */
[----:B------:R-:W5:Y:S01]  /*ef80*/  LDL.LU R11, [R1+0x1f4] ;  /* 0x0001f400010b7983 */ /* 0x000f620000300800 */
[----:B-1----:R-:W-:-:S03]  /*ef90*/  IMAD R17, R12, UR6, RZ ;  /* 0x000000060c117c24 */ /* 0x002fc6000f8e02ff */
[----:B------:R2:W-:Y:S04]  /*efa0*/  STL [R1+0xd0], R18 ;  /* 0x0000d01201007387 */ /* 0x0005e80000100800 */
[----:B------:R-:W5:Y:S04]  /*efb0*/  LDL.LU R12, [R1+0x1ec] ;  /* 0x0001ec00010c7983 */ /* 0x000f680000300800 */
[----:B------:R3:W-:Y:S01]  /*efc0*/  STL [R1+0xd4], R17 ;  /* 0x0000d41101007387 */ /* 0x0007e20000100800 */
[----:B--2---:R-:W-:-:S03]  /*efd0*/  IMAD R18, R13, UR6, RZ ;  /* 0x000000060d127c24 */ /* 0x004fc6000f8e02ff */
[----:B------:R-:W2:Y:S04]  /*efe0*/  LDL.LU R13, [R1+0x1e4] ;  /* 0x0001e400010d7983 */ /* 0x000ea80000300800 */
[----:B------:R0:W-:Y:S01]  /*eff0*/  STL [R1+0x15c], R18 ;  /* 0x00015c1201007387 */ /* 0x0001e20000100800 */
[----:B---3--:R-:W-:-:S03]  /*f000*/  IMAD R17, R14, UR6, RZ ;  /* 0x000000060e117c24 */ /* 0x008fc6000f8e02ff */
[----:B------:R-:W3:Y:S04]  /*f010*/  LDL.LU R14, [R1+0x1dc] ;  /* 0x0001dc00010e7983 */ /* 0x000ee80000300800 */
[----:B------:R1:W-:Y:S01]  /*f020*/  STL [R1+0x168], R17 ;  /* 0x0001681101007387 */ /* 0x0003e20000100800 */
[----:B0-----:R-:W-:-:S03]  /*f030*/  IMAD R18, R15, UR6, RZ ;  /* 0x000000060f127c24 */ /* 0x001fc6000f8e02ff */
[----:B------:R-:W3:Y:S04]  /*f040*/  LDL.LU R15, [R1+0x1d8] ;  /* 0x0001d800010f7983 */ /* 0x000ee80000300800 */
[----:B------:R4:W-:Y:S01]  /*f050*/  STL [R1+0x184], R18 ;  /* 0x0001841201007387 */ /* 0x0009e20000100800 */
[----:B-1----:R-:W-:-:S03]  /*f060*/  IMAD R17, R8, UR6, RZ ;  /* 0x0000000608117c24 */ /* 0x002fc6000f8e02ff */
[----:B------:R-:W3:Y:S04]  /*f070*/  LDL.LU R8, [R1+0x1d0] ;  /* 0x0001d00001087983 */ /* 0x000ee80000300800 */
[----:B------:R5:W-:Y:S01]  /*f080*/  STL [R1+0x18c], R17 ;  /* 0x00018c1101007387 */ /* 0x000be20000100800 */
[----:B----4-:R-:W-:-:S03]  /*f090*/  IMAD R18, R7, UR6, RZ ;  /* 0x0000000607127c24 */ /* 0x010fc6000f8e02ff */
[----:B------:R-:W4:Y:S04]  /*f0a0*/  LDL.LU R7, [R1+0x1cc] ;  /* 0x0001cc0001077983 */ /* 0x000f280000300800 */
[----:B------:R0:W-:Y:S01]  /*f0b0*/  STL [R1+0x198], R18 ;  /* 0x0001981201007387 */ /* 0x0001e20000100800 */
[----:B-----5:R-:W-:-:S03]  /*f0c0*/  IMAD R17, R6, UR6, RZ ;  /* 0x0000000606117c24 */ /* 0x020fc6000f8e02ff */
[----:B------:R-:W5:Y:S01]  /*f0d0*/  LDL.LU R6, [R1+0x1c8] ;  /* 0x0001c80001067983 */ /* 0x000f620000300800 */
[----:B0-----:R-:W-:-:S03]  /*f0e0*/  IMAD R18, R16, UR6, RZ ;  /* 0x0000000610127c24 */ /* 0x001fc6000f8e02ff */
[----:B------:R0:W-:Y:S04]  /*f0f0*/  STL [R1+0x1a0], R17 ;  /* 0x0001a01101007387 */ /* 0x0001e80000100800 */
[----:B------:R-:W-:Y:S01]  /*f100*/  STL [R1+0x1d4], R18 ;  /* 0x0001d41201007387 */ /* 0x000fe20000100800 */
[----:B0-----:R-:W-:-:S03]  /*f110*/  IMAD R17, R4, UR6, RZ ;  /* 0x0000000604117c24 */ /* 0x001fc6000f8e02ff */
[----:B------:R-:W5:Y:S01]  /*f120*/  LDL.LU R4, [R1+0x1c4] ;  /* 0x0001c40001047983 */ /* 0x000f620000300800 */
[----:B------:R-:W-:-:S05]  /*f130*/  IMAD R16, R21, UR6, RZ ;  /* 0x0000000615107c24 */ /* 0x000fca000f8e02ff */
[----:B------:R0:W-:Y:S04]  /*f140*/  STL [R1+0x1e0], R16 ;  /* 0x0001e01001007387 */ /* 0x0001e80000100800 */
[----:B------:R-:W-:Y:S04]  /*f150*/  STL [R1+0x1e8], R17 ;  /* 0x0001e81101007387 */ /* 0x000fe80000100800 */
[----:B------:R-:W5:Y:S01]  /*f160*/  LDL.LU R21, [R1+0x1c0] ;  /* 0x0001c00001157983 */ /* 0x000f620000300800 */
[----:B0-----:R-:W-:Y:S02]  /*f170*/  IMAD R16, R2, UR6, RZ ;  /* 0x0000000602107c24 */ /* 0x001fe4000f8e02ff */
[----:B------:R-:W-:-:S03]  /*f180*/  IMAD R2, R0, UR6, RZ ;  /* 0x0000000600027c24 */ /* 0x000fc6000f8e02ff */
[----:B------:R-:W-:Y:S04]  /*f190*/  STL [R1+0x1f0], R16 ;  /* 0x0001f01001007387 */ /* 0x000fe80000100800 */
[----:B------:R-:W5:Y:S04]  /*f1a0*/  LDL.LU R0, [R1+0x1bc] ;  /* 0x0001bc0001007983 */ /* 0x000f680000300800 */
[----:B------:R0:W-:Y:S04]  /*f1b0*/  STL [R1+0x200], R2 ;  /* 0x0002000201007387 */ /* 0x0001e80000100800 */
[----:B------:R-:W5:Y:S04]  /*f1c0*/  LDL.LU R24, [R1+0x1b8] ;  /* 0x0001b80001187983 */ /* 0x000f680000300800 */
[----:B------:R-:W5:Y:S04]  /*f1d0*/  LDL.LU R20, [R1+0x1b4] ;  /* 0x0001b40001147983 */ /* 0x000f680000300800 */
[----:B0-----:R-:W5:Y:S01]  /*f1e0*/  LDL.LU R2, [R1+0x1b0] ;  /* 0x0001b00001027983 */ /* 0x001f620000300800 */
[----:B------:R-:W-:-:S03]  /*f1f0*/  IMAD R16, R9, UR6, RZ ;  /* 0x0000000609107c24 */ /* 0x000fc6000f8e02ff */
[----:B------:R-:W5:Y:S04]  /*f200*/  LDL.LU R19, [R1+0x1ac] ;  /* 0x0001ac0001137983 */ /* 0x000f680000300800 */
[----:B------:R-:W5:Y:S04]  /*f210*/  LDL.LU R9, [R1+0x1a8] ;  /* 0x0001a80001097983 */ /* 0x000f680000300800 */
[----:B------:R0:W-:Y:S01]  /*f220*/  STL [R1+0x1fc], R16 ;  /* 0x0001fc1001007387 */ /* 0x0001e20000100800 */
[----:B------:R-:W-:-:S03]  /*f230*/  IMAD R17, R10, UR6, RZ ;  /* 0x000000060a117c24 */ /* 0x000fc6000f8e02ff */
[----:B------:R-:W5:Y:S04]  /*f240*/  LDL.LU R10, [R1+0x1a4] ;  /* 0x0001a400010a7983 */ /* 0x000f680000300800 */
[----:B------:R1:W-:Y:S01]  /*f250*/  STL [R1+0x1f8], R17 ;  /* 0x0001f81101007387 */ /* 0x0003e20000100800 */
[----:B0-----:R-:W-:-:S03]  /*f260*/  IMAD R16, R11, UR6, RZ ;  /* 0x000000060b107c24 */ /* 0x001fc6000f8e02ff */
[----:B------:R-:W5:Y:S04]  /*f270*/  LDL.LU R11, [R1+0x19c] ;  /* 0x00019c00010b7983 */ /* 0x000f680000300800 */
[----:B------:R2:W-:Y:S01]  /*f280*/  STL [R1+0x1f4], R16 ;  /* 0x0001f41001007387 */ /* 0x0005e20000100800 */
[----:B-1----:R-:W-:-:S03]  /*f290*/  IMAD R17, R12, UR6, RZ ;  /* 0x000000060c117c24 */ /* 0x002fc6000f8e02ff */
[----:B------:R-:W5:Y:S04]  /*f2a0*/  LDL.LU R12, [R1+0x194] ;  /* 0x00019400010c7983 */ /* 0x000f680000300800 */
[----:B------:R3:W-:Y:S01]  /*f2b0*/  STL [R1+0x1ec], R17 ;  /* 0x0001ec1101007387 */ /* 0x0007e20000100800 */
[----:B--2---:R-:W-:-:S03]  /*f2c0*/  IMAD R16, R13, UR6, RZ ;  /* 0x000000060d107c24 */ /* 0x004fc6000f8e02ff */
[----:B------:R-:W2:Y:S04]  /*f2d0*/  LDL.LU R13, [R1+0x190] ;  /* 0x00019000010d7983 */ /* 0x000ea80000300800 */
[----:B------:R0:W-:Y:S01]  /*f2e0*/  STL [R1+0x1e4], R16 ;  /* 0x0001e41001007387 */ /* 0x0001e20000100800 */
[----:B---3--:R-:W-:-:S03]  /*f2f0*/  IMAD R17, R14, UR6, RZ ;  /* 0x000000060e117c24 */ /* 0x008fc6000f8e02ff */
[----:B------:R-:W3:Y:S04]  /*f300*/  LDL.LU R14, [R1+0x188] ;  /* 0x00018800010e7983 */ /* 0x000ee80000300800 */
[----:B------:R-:W-:Y:S01]  /*f310*/  STL [R1+0x1dc], R17 ;  /* 0x0001dc1101007387 */ /* 0x000fe20000100800 */
[----:B0-----:R-:W-:-:S03]  /*f320*/  IMAD R16, R15, UR6, RZ ;  /* 0x000000060f107c24 */ /* 0x001fc6000f8e02ff */
[----:B------:R-:W3:Y:S04]  /*f330*/  LDL.LU R15, [R1+0x180] ;  /* 0x00018000010f7983 */ /* 0x000ee80000300800 */
[----:B------:R0:W-:Y:S01]  /*f340*/  STL [R1+0x1d8], R16 ;  /* 0x0001d81001007387 */ /* 0x0001e20000100800 */
[----:B------:R-:W-:-:S03]  /*f350*/  IMAD R8, R8, UR6, RZ ;  /* 0x0000000608087c24 */ /* 0x000fc6000f8e02ff */
[----:B0-----:R-:W3:Y:S04]  /*f360*/  LDL.LU R16, [R1+0x17c] ;  /* 0x00017c0001107983 */ /* 0x001ee80000300800 */
[----:B------:R0:W-:Y:S04]  /*f370*/  STL [R1+0x1d0], R8 ;  /* 0x0001d00801007387 */ /* 0x0001e80000100800 */
[----:B------:R-:W3:Y:S01]  /*f380*/  LDL.LU R17, [R1+0x178] ;  /* 0x0001780001117983 */ /* 0x000ee20000300800 */
[----:B----4-:R-:W-:-:S05]  /*f390*/  IMAD R7, R7, UR6, RZ ;  /* 0x0000000607077c24 */ /* 0x010fca000f8e02ff */
[----:B------:R1:W-:Y:S04]  /*f3a0*/  STL [R1+0x1cc], R7 ;  /* 0x0001cc0701007387 */ /* 0x0003e80000100800 */
[----:B------:R-:W4:Y:S04]  /*f3b0*/  LDL.LU R18, [R1+0x174] ;  /* 0x0001740001127983 */ /* 0x000f280000300800 */
[----:B0-----:R-:W4:Y:S01]  /*f3c0*/  LDL.LU R8, [R1+0x16c] ;  /* 0x00016c0001087983 */ /* 0x001f220000300800 */
[----:B-----5:R-:W-:-:S05]  /*f3d0*/  IMAD R6, R6, UR6, RZ ;  /* 0x0000000606067c24 */ /* 0x020fca000f8e02ff */
[----:B------:R0:W-:Y:S04]  /*f3e0*/  STL [R1+0x1c8], R6 ;  /* 0x0001c80601007387 */ /* 0x0001e80000100800 */
[----:B-1----:R-:W5:Y:S04]  /*f3f0*/  LDL.LU R7, [R1+0x160] ;  /* 0x0001600001077983 */ /* 0x002f680000300800 */
[----:B0-----:R-:W5:Y:S01]  /*f400*/  LDL.LU R6, [R1+0x154] ;  /* 0x0001540001067983 */ /* 0x001f620000300800 */
[----:B------:R-:W-:-:S05]  /*f410*/  IMAD R4, R4, UR6, RZ ;  /* 0x0000000604047c24 */ /* 0x000fca000f8e02ff */
[----:B------:R0:W-:Y:S04]  /*f420*/  STL [R1+0x1c4], R4 ;  /* 0x0001c40401007387 */ /* 0x0001e80000100800 */
[----:B0-----:R-:W5:Y:S01]  /*f430*/  LDL.LU R4, [R1+0x150] ;  /* 0x0001500001047983 */ /* 0x001f620000300800 */
[----:B------:R-:W-:-:S05]  /*f440*/  IMAD R21, R21, UR6, RZ ;  /* 0x0000000615157c24 */ /* 0x000fca000f8e02ff */
[----:B------:R0:W-:Y:S01]  /*f450*/  STL [R1+0x1c0], R21 ;  /* 0x0001c01501007387 */ /* 0x0001e20000100800 */
[----:B------:R-:W-:-:S03]  /*f460*/  IMAD R0, R0, UR6, RZ ;  /* 0x0000000600007c24 */ /* 0x000fc6000f8e02ff */
[----:B0-----:R-:W5:Y:S01]  /*f470*/  LDL.LU R21, [R1+0x3bdc] ;  /* 0x003bdc0001157983 */ /* 0x001f620000300800 */
[----:B------:R-:W-:-:S03]  /*f480*/  IMAD R24, R24, UR6, RZ ;  /* 0x0000000618187c24 */ /* 0x000fc6000f8e02ff */
[----:B------:R0:W-:Y:S04]  /*f490*/  STL [R1+0x1bc], R0 ;  /* 0x0001bc0001007387 */ /* 0x0001e80000100800 */
[----:B0-----:R-:W5:Y:S04]  /*f4a0*/  LDL.LU R0, [R1+0x3bd8] ;  /* 0x003bd80001007983 */ /* 0x001f680000300800 */
[----:B------:R0:W-:Y:S01]  /*f4b0*/  STL [R1+0x1b8], R24 ;  /* 0x0001b81801007387 */ /* 0x0001e20000100800 */
[----:B------:R-:W-:Y:S02]  /*f4c0*/  IMAD R19, R19, UR6, RZ ;  /* 0x0000000613137c24 */ /* 0x000fe4000f8e02ff */
[----:B0-----:R-:W-:-:S02]  /*f4d0*/  IMAD R24, R20, UR6, RZ ;  /* 0x0000000614187c24 */ /* 0x001fc4000f8e02ff */
[----:B------:R-:W-:Y:S02]  /*f4e0*/  IMAD R20, R2, UR6, RZ ;  /* 0x0000000602147c24 */ /* 0x000fe4000f8e02ff */
        /* <DEDUP_REMOVED lines=8> */
[----:B------:R-:W5:Y:S01]  /*f570*/  LDL.LU R10, [R1+0x140] ;  /* 0x00014000010a7983 */ /* 0x000f620000300800 */
[----:B-1----:R-:W-:-:S03]  /*f580*/  IMAD R20, R11, UR6, RZ ;  /* 0x000000060b147c24 */ /* 0x002fc6000f8e02ff */
[----:B------:R0:W-:Y:S04]  /*f590*/  STL [R1+0x1a4], R19 ;  /* 0x0001a41301007387 */ /* 0x0001e80000100800 */
[----:B------:R-:W5:Y:S01]  /*f5a0*/  LDL.LU R11, [R1+0x13c] ;  /* 0x00013c00010b7983 */ /* 0x000f620000300800 */
[----:B0-----:R-:W-:-:S03]  /*f5b0*/  IMAD R19, R12, UR6, RZ ;  /* 0x000000060c137c24 */ /* 0x001fc6000f8e02ff */
        /* <DEDUP_REMOVED lines=15> */
[----:B0-----:R-:W-:-:S03]  /*f6b0*/  IMAD R20, R17, UR6, RZ ;  /* 0x0000000611147c24 */ /* 0x001fc6000f8e02ff */
[----:B------:R-:W3:Y:S04]  /*f6c0*/  LDL.LU R17, [R1+0x124] ;  /* 0x0001240001117983 */ /* 0x000ee80000300800 */
[----:B------:R-:W-:Y:S01]  /*f6d0*/  STL [R1+0x178], R20 ;  /* 0x0001781401007387 */ /* 0x000fe20000100800 */
[----:B----4-:R-:W-:Y:S02]  /*f6e0*/  IMAD R19, R18, UR6, RZ ;  /* 0x0000000612137c24 */ /* 0x010fe4000f8e02ff */
[----:B------:R-:W-:-:S03]  /*f6f0*/  IMAD R18, R8, UR6, RZ ;  /* 0x0000000608127c24 */ /* 0x000fc6000f8e02ff */
[----:B------:R0:W-:Y:S01]  /*f700*/  STL [R1+0x174], R19 ;  /* 0x0001741301007387 */ /* 0x0001e20000100800 */
[----:B-----5:R-:W-:-:S03]  /*f710*/  IMAD R8, R7, UR6, RZ ;  /* 0x0000000607087c24 */ /* 0x020fc6000f8e02ff */
[----:B0-----:R-:W4:Y:S01]  /*f720*/  LDL.LU R19, [R1+0x120] ;  /* 0x0001200001137983 */ /* 0x001f220000300800 */
[----:B------:R-:W-:-:S03]  /*f730*/  IMAD R7, R6, UR6, RZ ;  /* 0x0000000606077c24 */ /* 0x000fc6000f8e02ff */
[----:B------:R-:W-:Y:S04]  /*f740*/  STL [R1+0x16c], R18 ;  /* 0x00016c1201007387 */ /* 0x000fe80000100800 */
[----:B------:R-:W-:Y:S01]  /*f750*/  STL [R1+0x160], R8 ;  /* 0x0001600801007387 */ /* 0x000fe20000100800 */
[----:B------:R-:W-:-:S03]  /*f760*/  IMAD R6, R4, UR6, RZ ;  /* 0x0000000604067c24 */ /* 0x000fc6000f8e02ff */
[----:B------:R-:W5:Y:S04]  /*f770*/  LDL.LU R4, [R1+0x11c] ;  /* 0x00011c0001047983 */ /* 0x000f680000300800 */
[----:B------:R-:W-:Y:S04]  /*f780*/  STL [R1+0x154], R7 ;  /* 0x0001540701007387 */ /* 0x000fe80000100800 */
[----:B------:R0:W-:Y:S04]  /*f790*/  STL [R1+0x150], R6 ;  /* 0x0001500601007387 */ /* 0x0001e80000100800 */
[----:B0-----:R-:W5:Y:S04]  /*f7a0*/  LDL.LU R6, [R1+0x118] ;  /* 0x0001180001067983 */ /* 0x001f680000300800 */
[----:B------:R-:W5:Y:S01]  /*f7b0*/  LDL.LU R7, [R1+0x114] ;  /* 0x0001140001077983 */ /* 0x000f620000300800 */
[----:B------:R-:W-:-:S05]  /*f7c0*/  IMAD R0, R0, UR6, RZ ;  /* 0x0000000600007c24 */ /* 0x000fca000f8e02ff */
[----:B------:R-:W-:Y:S04]  /*f7d0*/  STL [R1+0x3b70], R0 ;  /* 0x003b700001007387 */ /* 0x000fe80000100800 */
[----:B------:R-:W5:Y:S01]  /*f7e0*/  LDL.LU R8, [R1+0x110] ;  /* 0x0001100001087983 */ /* 0x000f620000300800 */
[----:B------:R-:W-:-:S05]  /*f7f0*/  IMAD R2, R2, UR6, RZ ;  /* 0x0000000602027c24 */ /* 0x000fca000f8e02ff */
[----:B------:R0:W-:Y:S02]  /*f800*/  STL [R1+0x3b74], R2 ;  /* 0x003b740201007387 */ /* 0x0001e40000100800 */
[----:B0-----:R-:W-:Y:S02]  /*f810*/  IMAD R2, R9, UR6, RZ ;  /* 0x0000000609027c24 */ /* 0x001fe4000f8e02ff */
        /* <DEDUP_REMOVED lines=25> */
[----:B------:R-:W3:Y:S04]  /*f9b0*/  LDL.LU R18, [R1+0xe8] ;  /* 0x0000e80001127983 */ /* 0x000ee80000300800 */
[----:B------:R-:W-:Y:S01]  /*f9c0*/  STL [R1+0x3b94], R2 ;  /* 0x003b940201007387 */ /* 0x000fe20000100800 */
[----:B----4-:R-:W-:-:S03]  /*f9d0*/  IMAD R0, R19, UR6, RZ ;  /* 0x0000000613007c24 */ /* 0x010fc6000f8e02ff */
[----:B------:R-:W4:Y:S04]  /*f9e0*/  LDL.LU R19, [R1+0xe4] ;  /* 0x0000e40001137983 */ /* 0x000f280000300800 */
[----:B------:R-:W-:Y:S01]  /*f9f0*/  STL [R1+0x3b90], R0 ;  /* 0x003b900001007387 */ /* 0x000fe20000100800 */
[----:B-----5:R-:W-:-:S05]  /*fa00*/  IMAD R4, R4, UR6, RZ ;  /* 0x0000000604047c24 */ /* 0x020fca000f8e02ff */
[----:B------:R-:W-:Y:S01]  /*fa10*/  STL [R1+0x3b8c], R4 ;  /* 0x003b8c0401007387 */ /* 0x000fe20000100800 */
[----:B------:R-:W-:-:S05]  /*fa20*/  IMAD R6, R6, UR6, RZ ;  /* 0x0000000606067c24 */ /* 0x000fca000f8e02ff */
[----:B------:R-:W-:Y:S04]  /*fa30*/  STL [R1+0x3b88], R6 ;  /* 0x003b880601007387 */ /* 0x000fe80000100800 */
[----:B------:R-:W5:Y:S01]  /*fa40*/  LDL.LU R20, [R1+0xe0] ;  /* 0x0000e00001147983 */ /* 0x000f620000300800 */
[----:B------:R-:W-:-:S05]  /*fa50*/  IMAD R7, R7, UR6, RZ ;  /* 0x0000000607077c24 */ /* 0x000fca000f8e02ff */
[----:B------:R-:W-:Y:S01]  /*fa60*/  STL [R1+0x3b84], R7 ;  /* 0x003b840701007387 */ /* 0x000fe20000100800 */
[----:B------:R-:W-:-:S05]  /*fa70*/  IMAD R8, R8, UR6, RZ ;  /* 0x0000000608087c24 */ /* 0x000fca000f8e02ff */
[----:B------:R-:W-:Y:S01]  /*fa80*/  STL [R1+0x3b80], R8 ;  /* 0x003b800801007387 */ /* 0x000fe20000100800 */
[----:B------:R-:W-:Y:S02]  /*fa90*/  IMAD R21, R21, UR6, RZ ;  /* 0x0000000615157c24 */ /* 0x000fe4000f8e02ff */
[----:B------:R-:W-:Y:S02]  /*faa0*/  IMAD R22, R22, UR6, RZ ;  /* 0x0000000616167c24 */ /* 0x000fe4000f8e02ff */
[----:B------:R-:W-:-:S05]  /*fab0*/  IMAD R9, R9, UR6, RZ ;  /* 0x0000000609097c24 */ /* 0x000fca000f8e02ff */
[----:B------:R0:W-:Y:S01]  /*fac0*/  STL [R1+0x3b7c], R9 ;  /* 0x003b7c0901007387 */ /* 0x0001e20000100800 */
[----:B------:R-:W-:Y:S02]  /*fad0*/  IMAD R10, R10, UR6, RZ ;  /* 0x000000060a0a7c24 */ /* 0x000fe4000f8e02ff */
[----:B------:R-:W-:-:S03]  /*fae0*/  IMAD R11, R11, UR6, RZ ;  /* 0x000000060b0b7c24 */ /* 0x000fc6000f8e02ff */
[----:B------:R1:W-:Y:S04]  /*faf0*/  STL [R1+0x3b78], R10 ;  /* 0x003b780a01007387 */ /* 0x0003e80000100800 */
[----:B------:R-:W-:Y:S01]  /*fb00*/  STL [R1+0x3b98], R11 ;  /* 0x003b980b01007387 */ /* 0x000fe20000100800 */
[----:B------:R-:W-:-:S05]  /*fb10*/  IMAD R12, R12, UR6, RZ ;  /* 0x000000060c0c7c24 */ /* 0x000fca000f8e02ff */
[----:B------:R-:W-:Y:S01]  /*fb20*/  STL [R1+0x3b9c], R12 ;  /* 0x003b9c0c01007387 */ /* 0x000fe20000100800 */
[----:B------:R-:W-:Y:S02]  /*fb30*/  IMAD R23, R23, UR6, RZ ;  /* 0x0000000617177c24 */ /* 0x000fe4000f8e02ff */
[----:B------:R-:W-:Y:S02]  /*fb40*/  IMAD R24, R5, UR6, RZ ;  /* 0x0000000605187c24 */ /* 0x000fe4000f8e02ff */
[----:B--2---:R-:W-:-:S05]  /*fb50*/  IMAD R13, R13, UR6, RZ ;  /* 0x000000060d0d7c24 */ /* 0x004fca000f8e02ff */
[----:B------:R-:W-:Y:S01]  /*fb60*/  STL [R1+0x3ba0], R13 ;  /* 0x003ba00d01007387 */ /* 0x000fe20000100800 */
[----:B---3--:R-:W-:-:S05]  /*fb70*/  IMAD R14, R14, UR6, RZ ;  /* 0x000000060e0e7c24 */ /* 0x008fca000f8e02ff */
[----:B------:R-:W-:Y:S01]  /*fb80*/  STL [R1+0x3ba4], R14 ;  /* 0x003ba40e01007387 */ /* 0x000fe20000100800 */
[----:B------:R-:W-:-:S05]  /*fb90*/  IMAD R15, R15, UR6, RZ ;  /* 0x000000060f0f7c24 */ /* 0x000fca000f8e02ff */
[----:B------:R-:W-:Y:S01]  /*fba0*/  STL [R1+0x3ba8], R15 ;  /* 0x003ba80f01007387 */ /* 0x000fe20000100800 */
[----:B------:R-:W-:Y:S02]  /*fbb0*/  IMAD R16, R16, UR6, RZ ;  /* 0x0000000610107c24 */ /* 0x000fe4000f8e02ff */
[----:B------:R-:W-:-:S03]  /*fbc0*/  IMAD R17, R17, UR6, RZ ;  /* 0x0000000611117c24 */ /* 0x000fc6000f8e02ff */
[----:B------:R-:W-:Y:S01]  /*fbd0*/  STL [R1+0x3bac], R16 ;  /* 0x003bac1001007387 */ /* 0x000fe20000100800 */
[----:B------:R-:W-:-:S03]  /*fbe0*/  IMAD R18, R18, UR6, RZ ;  /* 0x0000000612127c24 */ /* 0x000fc6000f8e02ff */
[----:B------:R-:W-:Y:S04]  /*fbf0*/  STL [R1+0x3bb0], R17 ;  /* 0x003bb01101007387 */ /* 0x000fe80000100800 */
[----:B0-----:R-:W2:Y:S04]  /*fc00*/  LDL.LU R9, [R1+0x170] ;  /* 0x0001700001097983 */ /* 0x001ea80000300800 */
[----:B------:R-:W-:Y:S04]  /*fc10*/  STL [R1+0x3bb4], R18 ;  /* 0x003bb41201007387 */ /* 0x000fe80000100800 */
[----:B------:R-:W3:Y:S04]  /*fc20*/  LDL.LU R8, [R1+0x164] ;  /* 0x0001640001087983 */ /* 0x000ee80000300800 */
[----:B------:R-:W3:Y:S04]  /*fc30*/  LDL.LU R7, [R1+0x158] ;  /* 0x0001580001077983 */ /* 0x000ee80000300800 */
[----:B------:R-:W3:Y:S01]  /*fc40*/  LDL.LU R4, [R1+0x14c] ;  /* 0x00014c0001047983 */ /* 0x000ee20000300800 */
[----:B----4-:R-:W-:-:S03]  /*fc50*/  IMAD R19, R19, UR6, RZ ;  /* 0x0000000613137c24 */ /* 0x010fc6000f8e02ff */
[----:B------:R-:W4:Y:S04]  /*fc60*/  LDL.LU R2, [R1+0x148] ;  /* 0x0001480001027983 */ /* 0x000f280000300800 */
[----:B------:R-:W-:Y:S04]  /*fc70*/  STL [R1+0x3bb8], R19 ;  /* 0x003bb81301007387 */ /* 0x000fe80000100800 */
[----:B------:R-:W4:Y:S04]  /*fc80*/  LDL.LU R0, [R1+0xcc] ;  /* 0x0000cc0001007983 */ /* 0x000f280000300800 */
[----:B------:R-:W4:Y:S04]  /*fc90*/  LDL.LU R6, [R1+0xc4] ;  /* 0x0000c40001067983 */ /* 0x000f280000300800 */
[----:B-1----:R-:W4:Y:S01]  /*fca0*/  LDL.LU R10, [R1+0xb8] ;  /* 0x0000b800010a7983 */ /* 0x002f220000300800 */
[----:B-----5:R-:W-:-:S05]  /*fcb0*/  IMAD R20, R20, UR6, RZ ;  /* 0x0000000614147c24 */ /* 0x020fca000f8e02ff */
[----:B------:R0:W-:Y:S04]  /*fcc0*/  STL [R1+0x3bbc], R20 ;  /* 0x003bbc1401007387 */ /* 0x0001e80000100800 */
[----:B0-----:R-:W5:Y:S04]  /*fcd0*/  LDL.LU R20, [R1+0xb0] ;  /* 0x0000b00001147983 */ /* 0x001f680000300800 */
[----:B------:R0:W-:Y:S04]  /*fce0*/  STL [R1+0x3bc0], R21 ;  /* 0x003bc01501007387 */ /* 0x0001e80000100800 */
[----:B0-----:R-:W5:Y:S04]  /*fcf0*/  LDL.LU R21, [R1+0xc0] ;  /* 0x0000c00001157983 */ /* 0x001f680000300800 */
[----:B------:R-:W-:Y:S04]  /*fd00*/  STL [R1+0x3bc4], R22 ;  /* 0x003bc41601007387 */ /* 0x000fe80000100800 */
[----:B------:R-:W-:Y:S04]  /*fd10*/  STL [R1+0x3bc8], R23 ;  /* 0x003bc81701007387 */ /* 0x000fe80000100800 */
[----:B------:R-:W2:Y:S04]  /*fd20*/  LDL.LU R5, [R1+0x3bd4] ;  /* 0x003bd40001057983 */ /* 0x000ea80000300800 */
[----:B------:R-:W5:Y:S04]  /*fd30*/  LDL.LU R19, [R1+0xac] ;  /* 0x0000ac0001137983 */ /* 0x000f680000300800 */
[----:B------:R-:W5:Y:S01]  /*fd40*/  LDL.LU R18, [R1+0xa4] ;  /* 0x0000a40001127983 */ /* 0x000f620000300800 */
[----:B------:R-:W0:Y:S03]  /*fd50*/  S2R R3, SR_TID.X ;  /* 0x0000000000037919 */ /* 0x000e260000002100 */
[----:B------:R-:W5:Y:S01]  /*fd60*/  LDL.LU R17, [R1+0x98] ;  /* 0x0000980001117983 */ /* 0x000f620000300800 */
[----:B------:R-:W-:-:S03]  /*fd70*/  IMAD R25, R25, UR6, RZ ;  /* 0x0000000619197c24 */ /* 0x000fc6000f8e02ff */
[----:B------:R-:W-:Y:S04]  /*fd80*/  STL [R1+0x3bcc], R24 ;  /* 0x003bcc1801007387 */ /* 0x000fe80000100800 */
[----:B------:R-:W-:Y:S04]  /*fd90*/  STL [R1+0x3bd0], R25 ;  /* 0x003bd01901007387 */ /* 0x000fe80000100800 */
[----:B------:R-:W5:Y:S01]  /*fda0*/  LDL.LU R16, [R1+0x94] ;  /* 0x0000940001107983 */ /* 0x000f620000300800 */
[----:B0-----:R-:W-:-:S05]  /*fdb0*/  LOP3.LUT R3, R3, 0x3f, RZ, 0xc0, !PT ;  /* 0x0000003f03037812 */ /* 0x001fca00078ec0ff */
[----:B------:R-:W-:-:S05]  /*fdc0*/  IMAD R3, R3, UR5, RZ ;  /* 0x0000000503037c24 */ /* 0x000fca000f8e02ff */
[----:B------:R-:W-:Y:S01]  /*fdd0*/  LEA.HI.X.SX32 R3, R3, UR7, 0x1, P6 ;  /* 0x0000000703037c11 */ /* 0x000fe2000b0f0eff */
[----:B------:R-:W-:Y:S01]  /*fde0*/  IMAD R26, R26, UR6, RZ ;  /* 0x000000061a1a7c24 */ /* 0x000fe2000f8e02ff */
[----:B------:R-:W-:Y:S01]  /*fdf0*/  ULDC UR7, c[0x0][0x238] ;  /* 0x00008e0000077ab9 */ /* 0x000fe20000000800 */
[-C--:B--2---:R-:W-:Y:S02]  /*fe00*/  IADD3 R12, P3, R9, R5.reuse, RZ ;  /* 0x00000005090c7210 */ /* 0x084fe40007f7e0ff */
[----:B---3--:R-:W-:-:S03]  /*fe10*/  IADD3 R11, P2, R8, R5, RZ ;  /* 0x00000005080b7210 */ /* 0x008fc60007f5e0ff */
[----:B------:R0:W-:Y:S04]  /*fe20*/  STL [R1+0x3700], R12 ;  /* 0x0037000c01007387 */ /* 0x0001e80000100800 */
[----:B------:R-:W2:Y:S01]  /*fe30*/  LDL.LU R15, [R1+0x90] ;  /* 0x00009000010f7983 */ /* 0x000ea20000300800 */
[----:B0-----:R-:W-:-:S03]  /*fe40*/  IADD3 R12, P1, R7, R5, RZ ;  /* 0x00000005070c7210 */ /* 0x001fc60007f3e0ff */
[----:B------:R0:W-:Y:S04]  /*fe50*/  STL [R1+0x3704], R11 ;  /* 0x0037040b01007387 */ /* 0x0001e80000100800 */
[----:B------:R4:W-:Y:S04]  /*fe60*/  STL [R1+0x3708], R12 ;  /* 0x0037080c01007387 */ /* 0x0009e80000100800 */
[----:B------:R-:W3:Y:S01]  /*fe70*/  LDL.LU R14, [R1+0x8c] ;  /* 0x00008c00010e7983 */ /* 0x000ee20000300800 */
[-C--:B0-----:R-:W-:Y:S02]  /*fe80*/  IADD3 R11, P0, R4, R5.reuse, RZ ;  /* 0x00000005040b7210 */ /* 0x081fe40007f1e0ff */
[----:B----4-:R-:W-:-:S03]  /*fe90*/  IADD3 R12, P6, R2, R5, RZ ;  /* 0x00000005020c7210 */ /* 0x010fc60007fde0ff */
[----:B------:R0:W-:Y:S04]  /*fea0*/  STL [R1+0x370c], R11 ;  /* 0x00370c0b01007387 */ /* 0x0001e80000100800 */
[----:B------:R1:W-:Y:S04]  /*feb0*/  STL [R1+0x3710], R12 ;  /* 0x0037100c01007387 */ /* 0x0003e80000100800 */
[----:B------:R-:W4:Y:S01]  /*fec0*/  LDL.LU R13, [R1+0x88] ;  /* 0x00008800010d7983 */ /* 0x000f220000300800 */
[-C--:B0-----:R-:W-:Y:S02]  /*fed0*/  IADD3 R11, P5, R0, R5.reuse, RZ ;  /* 0x00000005000b7210 */ /* 0x081fe40007fbe0ff */
[----:B------:R-:W-:-:S03]  /*fee0*/  IADD3 R22, P4, R6, R5, RZ ;  /* 0x0000000506167210 */ /* 0x000fc60007f9e0ff */
[----:B------:R0:W-:Y:S04]  /*fef0*/  STL [R1+0x3714], R11 ;  /* 0x0037140b01007387 */ /* 0x0001e80000100800 */
[----:B-1----:R-:W4:Y:S01]  /*ff00*/  LDL.LU R12, [R1+0x84] ;  /* 0x00008400010c7983 */ /* 0x002f220000300800 */
[----:B0-----:R-:W-:-:S03]  /*ff10*/  LEA.HI.X.SX32 R11, R9, R3, 0x1, P3 ;  /* 0x00000003090b7211 */ /* 0x001fc600018f0eff */
[----:B------:R-:W-:Y:S04]  /*ff20*/  STL [R1+0x3718], R22 ;  /* 0x0037181601007387 */ /* 0x000fe80000100800 */
[----:B------:R0:W-:Y:S01]  /*ff30*/  STL [R1+0x36f8], R11 ;  /* 0x0036f80b01007387 */ /* 0x0001e20000100800 */
[----:B-----5:R-:W-:-:S03]  /*ff40*/  IADD3 R9, P3, R21, R5, RZ ;  /* 0x0000000515097210 */ /* 0x020fc60007f7e0ff */
[----:B0-----:R-:W5:Y:S01]  /*ff50*/  LDL.LU R11, [R1+0x80] ;  /* 0x00008000010b7983 */ /* 0x001f620000300800 */
[----:B------:R-:W-:-:S03]  /*ff60*/  LEA.HI.X.SX32 R8, R8, R3, 0x1, P2 ;  /* 0x0000000308087211 */ /* 0x000fc600010f0eff */
[----:B------:R0:W-:Y:S04]  /*ff70*/  STL [R1+0x36fc], R9 ;  /* 0x0036fc0901007387 */ /* 0x0001e80000100800 */
[----:B------:R1:W-:Y:S01]  /*ff80*/  STL [R1+0x36f0], R8 ;  /* 0x0036f00801007387 */ /* 0x0003e20000100800 */
[----:B------:R-:W-:-:S03]  /*ff90*/  IADD3 R22, P2, R10, R5, RZ ;  /* 0x000000050a167210 */ /* 0x000fc60007f5e0ff */
[----:B0-----:R-:W5:Y:S01]  /*ffa0*/  LDL.LU R9, [R1+0x7c] ;  /* 0x00007c0001097983 */ /* 0x001f620000300800 */
[----:B-1----:R-:W-:-:S03]  /*ffb0*/  LEA.HI.X.SX32 R8, R7, R3, 0x1, P1 ;  /* 0x0000000307087211 */ /* 0x002fc600008f0eff */
[----:B------:R0:W-:Y:S04]  /*ffc0*/  STL [R1+0x36f4], R22 ;  /* 0x0036f41601007387 */ /* 0x0001e80000100800 */
[----:B------:R-:W5:Y:S01]  /*ffd0*/  LDL.LU R7, [R1+0x78] ;  /* 0x0000780001077983 */ /* 0x000f620000300800 */
[----:B0-----:R-:W-:-:S03]  /*ffe0*/  IADD3 R22, P1, R20, R5, RZ ;  /* 0x0000000514167210 */ /* 0x001fc60007f3e0ff */
[----:B------:R0:W-:Y:S04]  /*fff0*/  STL [R1+0x36e8], R8 ;  /* 0x0036e80801007387 */ /* 0x0001e80000100800 */
[----:B------:R1:W-:Y:S01]  /*10000*/  STL [R1+0x36ec], R22 ;  /* 0x0036ec1601007387 */ /* 0x0003e20000100800 */
[----:B0-----:R-:W-:-:S03]  /*10010*/  LEA.HI.X.SX32 R8, R4, R3, 0x1, P0 ;  /* 0x0000000304087211 */ /* 0x001fc600000f0eff */
[----:B------:R-:W5:Y:S01]  /*10020*/  LDL.LU R4, [R1+0x74] ;  /* 0x0000740001047983 */ /* 0x000f620000300800 */
[----:B-1----:R-:W-:-:S03]  /*10030*/  IADD3 R22, P0, R19, R5, RZ ;  /* 0x0000000513167210 */ /* 0x002fc60007f1e0ff */
[----:B------:R0:W-:Y:S04]  /*10040*/  STL [R1+0x36e0], R8 ;  /* 0x0036e00801007387 */ /* 0x0001e80000100800 */
[----:B------:R1:W-:Y:S01]  /*10050*/  STL [R1+0x36e4], R22 ;  /* 0x0036e41601007387 */ /* 0x0003e20000100800 */
[----:B0-----:R-:W-:-:S03]  /*10060*/  LEA.HI.X.SX32 R8, R2, R3, 0x1, P6 ;  /* 0x0000000302087211 */ /* 0x001fc600030f0eff */
[----:B------:R-:W5:Y:S01]  /*10070*/  LDL.LU R2, [R1+0x70] ;  /* 0x0000700001027983 */ /* 0x000f620000300800 */
[----:B-1----:R-:W-:-:S03]  /*10080*/  IADD3 R22, P6, R18, R5, RZ ;  /* 0x0000000512167210 */ /* 0x002fc60007fde0ff */
[----:B------:R0:W-:Y:S02]  /*10090*/  STL [R1+0x36d8], R8 ;  /* 0x0036d80801007387 */ /* 0x0001e40000100800 */
[----:B0-----:R-:W-:Y:S02]  /*100a0*/  LEA.HI.X.SX32 R8, R0, R3, 0x1, P5 ;  /* 0x0000000300087211 */ /* 0x001fe400028f0eff */
[----:B------:R-:W5:Y:S04]  /*100b0*/  LDL.LU R0, [R1+0x6c] ;  /* 0x00006c0001007983 */ /* 0x000f680000300800 */
[----:B------:R0:W-:Y:S04]  /*100c0*/  STL [R1+0x36dc], R22 ;  /* 0x0036dc1601007387 */ /* 0x0001e80000100800 */
[----:B------:R1:W-:Y:S01]  /*100d0*/  STL [R1+0x36d0], R8 ;  /* 0x0036d00801007387 */ /* 0x0003e20000100800 */
[----:B0-----:R-:W-:-:S02]  /*100e0*/  IADD3 R22, P5, R17, R5, RZ ;  /* 0x0000000511167210 */ /* 0x001fc40007fbe0ff */
[----:B-1----:R-:W-:Y:S02]  /*100f0*/  LEA.HI.X.SX32 R8, R6, R3, 0x1, P4 ;  /* 0x0000000306087211 */ /* 0x002fe400020f0eff */
[----:B------:R-:W5:Y:S04]  /*10100*/  LDL.LU R6, [R1+0x68] ;  /* 0x0000680001067983 */ /* 0x000f680000300800 */
[----:B------:R-:W-:Y:S04]  /*10110*/  STL [R1+0x36d4], R22 ;  /* 0x0036d41601007387 */ /* 0x000fe80000100800 */
[----:B------:R0:W-:Y:S04]  /*10120*/  STL [R1+0x36c8], R8 ;  /* 0x0036c80801007387 */ /* 0x0001e80000100800 */
[----:B0-----:R-:W5:Y:S01]  /*10130*/  LDL.LU R8, [R1+0x64] ;  /* 0x0000640001087983 */ /* 0x001f620000300800 */
[----:B------:R-:W-:-:S02]  /*10140*/  IADD3 R22, P4, R16, R5, RZ ;  /* 0x0000000510167210 */ /* 0x000fc40007f9e0ff */
[-C--:B------:R-:W-:Y:S02]  /*10150*/  LEA.HI.X.SX32 R23, R21, R3.reuse, 0x1, P3 ;  /* 0x0000000315177211 */ /* 0x080fe400018f0eff */
[-C--:B------:R-:W-:Y:S01]  /*10160*/  LEA.HI.X.SX32 R21, R10, R3.reuse, 0x1, P2 ;  /* 0x000000030a157211 */ /* 0x080fe200010f0eff */
[----:B------:R2:W-:Y:S04]  /*10170*/  STL [R1+0x36cc], R22 ;  /* 0x0036cc1601007387 */ /* 0x0005e80000100800 */
[----:B------:R-:W-:Y:S04]  /*10180*/  STL [R1+0x36c0], R23 ;  /* 0x0036c01701007387 */ /* 0x000fe80000100800 */
[----:B------:R-:W5:Y:S01]  /*10190*/  LDL.LU R10, [R1+0x60] ;  /* 0x00006000010a7983 */ /* 0x000f620000300800 */
[----:B------:R-:W-:-:S02]  /*101a0*/  LEA.HI.X.SX32 R20, R20, R3, 0x1, P1 ;  /* 0x0000000314147211 */ /* 0x000fc400008f0eff */
[-C--:B------:R-:W-:Y:S02]  /*101b0*/  LEA.HI.X.SX32 R18, R18, R3.reuse, 0x1, P6 ;  /* 0x0000000312127211 */ /* 0x080fe400030f0eff */
[----:B------:R-:W-:Y:S02]  /*101c0*/  LEA.HI.X.SX32 R17, R17, R3, 0x1, P5 ;  /* 0x0000000311117211 */ /* 0x000fe400028f0eff */
[----:B--2---:R-:W-:-:S05]  /*101d0*/  IADD3 R22, P3, R15, R5, RZ ;  /* 0x000000050f167210 */ /* 0x004fca0007f7e0ff */
[----:B------:R3:W-:Y:S04]  /*101e0*/  STL [R1+0x36c4], R22 ;  /* 0x0036c41601007387 */ /* 0x0007e80000100800 */
[----:B------:R4:W-:Y:S01]  /*101f0*/  STL [R1+0x36b8], R21 ;  /* 0x0036b81501007387 */ /* 0x0009e20000100800 */
[----:B---3--:R-:W-:-:S05]  /*10200*/  IADD3 R22, P2, R14, R5, RZ ;  /* 0x000000050e167210 */ /* 0x008fca0007f5e0ff */
[----:B------:R-:W-:Y:S04]  /*10210*/  STL [R1+0x36bc], R22 ;  /* 0x0036bc1601007387 */ /* 0x000fe80000100800 */
[----:B------:R-:W2:Y:S04]  /*10220*/  LDL.LU R24, [R1+0x5c] ;  /* 0x00005c0001187983 */ /* 0x000ea80000300800 */
[----:B------:R0:W-:Y:S01]  /*10230*/  STL [R1+0x36b0], R20 ;  /* 0x0036b01401007387 */ /* 0x0001e20000100800 */
[----:B----4-:R-:W-:Y:S02]  /*10240*/  IADD3 R21, P1, R13, R5, RZ ;  /* 0x000000050d157210 */ /* 0x010fe40007f3e0ff */
[----:B0-----:R-:W-:-:S03]  /*10250*/  LEA.HI.X.SX32 R20, R19, R3, 0x1, P0 ;  /* 0x0000000313147211 */ /* 0x001fc600000f0eff */
[----:B------:R-:W-:Y:S04]  /*10260*/  STL [R1+0x36b4], R21 ;  /* 0x0036b41501007387 */ /* 0x000fe80000100800 */
[----:B------:R-:W-:Y:S04]  /*10270*/  STL [R1+0x36a8], R20 ;  /* 0x0036a81401007387 */ /* 0x000fe80000100800 */
[----:B------:R-:W3:Y:S01]  /*10280*/  LDL.LU R23, [R1+0x58] ;  /* 0x0000580001177983 */ /* 0x000ee20000300800 */
[----:B------:R-:W-:-:S05]  /*10290*/  IADD3 R19, P0, R12, R5, RZ ;  /* 0x000000050c137210 */ /* 0x000fca0007f1e0ff */
[----:B------:R5:W-:Y:S04]  /*102a0*/  STL [R1+0x36ac], R19 ;  /* 0x0036ac1301007387 */ /* 0x000be80000100800 */
[----:B------:R0:W-:Y:S01]  /*102b0*/  STL [R1+0x36a0], R18 ;  /* 0x0036a01201007387 */ /* 0x0001e20000100800 */
[----:B-----5:R-:W-:-:S05]  /*102c0*/  IADD3 R19, P6, R11, R5, RZ ;  /* 0x000000050b137210 */ /* 0x020fca0007fde0ff */
[----:B------:R-:W-:Y:S04]  /*102d0*/  STL [R1+0x36a4], R19 ;  /* 0x0036a41301007387 */ /* 0x000fe80000100800 */
[----:B------:R-:W4:Y:S01]  /*102e0*/  LDL.LU R22, [R1+0x54] ;  /* 0x0000540001167983 */ /* 0x000f220000300800 */
[----:B0-----:R-:W-:-:S03]  /*102f0*/  IADD3 R18, P5, R9, R5, RZ ;  /* 0x0000000509127210 */ /* 0x001fc60007fbe0ff */
[----:B------:R0:W-:Y:S04]  /*10300*/  STL [R1+0x3698], R17 ;  /* 0x0036981101007387 */ /* 0x0001e80000100800 */
[----:B------:R-:W-:Y:S01]  /*10310*/  STL [R1+0x369c], R18 ;  /* 0x00369c1201007387 */ /* 0x000fe20000100800 */
[----:B0-----:R-:W-:-:S05]  /*10320*/  LEA.HI.X.SX32 R17, R16, R3, 0x1, P4 ;  /* 0x0000000310117211 */ /* 0x001fca00020f0eff */
[----:B------:R-:W-:Y:S04]  /*10330*/  STL [R1+0x3690], R17 ;  /* 0x0036901101007387 */ /* 0x000fe80000100800 */
[----:B------:R-:W5:Y:S01]  /*10340*/  LDL.LU R21, [R1+0x50] ;  /* 0x0000500001157983 */ /* 0x000f620000300800 */
[----:B------:R-:W-:Y:S02]  /*10350*/  IADD3 R16, P4, R7, R5, RZ ;  /* 0x0000000507107210 */ /* 0x000fe40007f9e0ff */
[----:B------:R-:W-:-:S03]  /*10360*/  LEA.HI.X.SX32 R15, R15, R3, 0x1, P3 ;  /* 0x000000030f0f7211 */ /* 0x000fc600018f0eff */
[----:B------:R0:W-:Y:S04]  /*10370*/  STL [R1+0x3694], R16 ;  /* 0x0036941001007387 */ /* 0x0001e80000100800 */
[----:B------:R1:W-:Y:S01]  /*10380*/  STL [R1+0x3688], R15 ;  /* 0x0036880f01007387 */ /* 0x0003e20000100800 */
[----:B0-----:R-:W-:-:S05]  /*10390*/  IADD3 R16, P3, R4, R5, RZ ;  /* 0x0000000504107210 */ /* 0x001fca0007f7e0ff */
[----:B------:R-:W-:Y:S01]  /*103a0*/  STL [R1+0x368c], R16 ;  /* 0x00368c1001007387 */ /* 0x000fe20000100800 */
[----:B------:R-:W-:-:S03]  /*103b0*/  LEA.HI.X.SX32 R14, R14, R3, 0x1, P2 ;  /* 0x000000030e0e7211 */ /* 0x000fc600010f0eff */
[----:B------:R-:W5:Y:S01]  /*103c0*/  LDL.LU R20, [R1+0x4c] ;  /* 0x00004c0001147983 */ /* 0x000f620000300800 */
[----:B-1----:R-:W-:-:S03]  /*103d0*/  IADD3 R15, P2, R2, R5, RZ ;  /* 0x00000005020f7210 */ /* 0x002fc60007f5e0ff */
[----:B------:R0:W-:Y:S04]  /*103e0*/  STL [R1+0x3680], R14 ;  /* 0x0036800e01007387 */ /* 0x0001e80000100800 */
[----:B------:R-:W-:Y:S01]  /*103f0*/  STL [R1+0x3684], R15 ;  /* 0x0036840f01007387 */ /* 0x000fe20000100800 */
[----:B0-----:R-:W-:-:S05]  /*10400*/  LEA.HI.X.SX32 R14, R13, R3, 0x1, P1 ;  /* 0x000000030d0e7211 */ /* 0x001fca00008f0eff */
[----:B------:R-:W-:Y:S04]  /*10410*/  STL [R1+0x3678], R14 ;  /* 0x0036780e01007387 */ /* 0x000fe80000100800 */
[----:B------:R-:W5:Y:S01]  /*10420*/  LDL.LU R19, [R1+0x48] ;  /* 0x0000480001137983 */ /* 0x000f620000300800 */
[----:B------:R-:W-:Y:S02]  /*10430*/  IADD3 R13, P1, R0, R5, RZ ;  /* 0x00000005000d7210 */ /* 0x000fe40007f3e0ff */
[----:B------:R-:W-:-:S03]  /*10440*/  LEA.HI.X.SX32 R12, R12, R3, 0x1, P0 ;  /* 0x000000030c0c7211 */ /* 0x000fc600000f0eff */
[----:B------:R0:W-:Y:S01]  /*10450*/  STL [R1+0x367c], R13 ;  /* 0x00367c0d01007387 */ /* 0x0001e20000100800 */
[----:B------:R-:W-:-:S03]  /*10460*/  LEA.HI.X.SX32 R11, R11, R3, 0x1, P6 ;  /* 0x000000030b0b7211 */ /* 0x000fc600030f0eff */
[----:B------:R1:W-:Y:S01]  /*10470*/  STL [R1+0x3670], R12 ;  /* 0x0036700c01007387 */ /* 0x0003e20000100800 */
[----:B0-----:R-:W-:-:S05]  /*10480*/  IADD3 R13, P0, R6, R5, RZ ;  /* 0x00000005060d7210 */ /* 0x001fca0007f1e0ff */
[----:B------:R-:W-:Y:S04]  /*10490*/  STL [R1+0x3674], R13 ;  /* 0x0036740d01007387 */ /* 0x000fe80000100800 */
[----:B------:R-:W5:Y:S01]  /*104a0*/  LDL.LU R18, [R1+0x44] ;  /* 0x0000440001127983 */ /* 0x000f620000300800 */
[----:B-1----:R-:W-:-:S03]  /*104b0*/  IADD3 R12, P6, R8, R5, RZ ;  /* 0x00000005080c7210 */ /* 0x002fc60007fde0ff */
[----:B------:R0:W-:Y:S04]  /*104c0*/  STL [R1+0x3668], R11 ;  /* 0x0036680b01007387 */ /* 0x0001e80000100800 */
[----:B------:R-:W-:Y:S04]  /*104d0*/  STL [R1+0x366c], R12 ;  /* 0x00366c0c01007387 */ /* 0x000fe80000100800 */
[----:B------:R-:W5:Y:S01]  /*104e0*/  LDL.LU R17, [R1+0x40] ;  /* 0x0000400001117983 */ /* 0x000f620000300800 */
[----:B0-----:R-:W-:-:S05]  /*104f0*/  LEA.HI.X.SX32 R11, R9, R3, 0x1, P5 ;  /* 0x00000003090b7211 */ /* 0x001fca00028f0eff */
[----:B------:R-:W-:Y:S01]  /*10500*/  STL [R1+0x3660], R11 ;  /* 0x0036600b01007387 */ /* 0x000fe20000100800 */
[----:B------:R-:W-:-:S03]  /*10510*/  IADD3 R9, P5, R10, R5, RZ ;  /* 0x000000050a097210 */ /* 0x000fc60007fbe0ff */
[----:B------:R-:W5:Y:S01]  /*10520*/  LDL.LU R16, [R1+0x3c] ;  /* 0x00003c0001107983 */ /* 0x000f620000300800 */
[----:B------:R-:W-:-:S03]  /*10530*/  LEA.HI.X.SX32 R7, R7, R3, 0x1, P4 ;  /* 0x0000000307077211 */ /* 0x000fc600020f0eff */
[----:B------:R-:W-:Y:S04]  /*10540*/  STL [R1+0x3664], R9 ;  /* 0x0036640901007387 */ /* 0x000fe80000100800 */
[----:B------:R-:W5:Y:S04]  /*10550*/  LDL.LU R15, [R1+0x38] ;  /* 0x00003800010f7983 */ /* 0x000f680000300800 */
[----:B------:R0:W-:Y:S04]  /*10560*/  STL [R1+0x3658], R7 ;  /* 0x0036580701007387 */ /* 0x0001e80000100800 */
[----:B------:R-:W5:Y:S01]  /*10570*/  LDL.LU R14, [R1+0x34] ;  /* 0x00003400010e7983 */ /* 0x000f620000300800 */
[----:B0-----:R-:W-:-:S02]  /*10580*/  LEA.HI.X.SX32 R7, R4, R3, 0x1, P3 ;  /* 0x0000000304077211 */ /* 0x001fc400018f0eff */
[----:B------:R-:W-:Y:S02]  /*10590*/  LEA.HI.X.SX32 R2, R2, R3, 0x1, P2 ;  /* 0x0000000302027211 */ /* 0x000fe400010f0eff */
[----:B--2---:R-:W-:-:S05]  /*105a0*/  IADD3 R9, P4, R24, R5, RZ ;  /* 0x0000000518097210 */ /* 0x004fca0007f9e0ff */
[----:B------:R-:W-:Y:S04]  /*105b0*/  STL [R1+0x365c], R9 ;  /* 0x00365c0901007387 */ /* 0x000fe80000100800 */
[----:B------:R-:W2:Y:S04]  /*105c0*/  LDL.LU R13, [R1+0x30] ;  /* 0x00003000010d7983 */ /* 0x000ea80000300800 */
[----:B------:R-:W-:Y:S04]  /*105d0*/  STL [R1+0x3650], R7 ;  /* 0x0036500701007387 */ /* 0x000fe80000100800 */
[----:B------:R-:W2:Y:S01]  /*105e0*/  LDL.LU R12, [R1+0x2c] ;  /* 0x00002c00010c7983 */ /* 0x000ea20000300800 */
[----:B---3--:R-:W-:-:S05]  /*105f0*/  IADD3 R4, P3, R23, R5, RZ ;  /* 0x0000000517047210 */ /* 0x008fca0007f7e0ff */
[----:B------:R0:W-:Y:S04]  /*10600*/  STL [R1+0x3654], R4 ;  /* 0x0036540401007387 */ /* 0x0001e80000100800 */
[----:B------:R-:W3:Y:S04]  /*10610*/  LDL.LU R11, [R1+0x28] ;  /* 0x00002800010b7983 */ /* 0x000ee80000300800 */
[----:B------:R1:W-:Y:S01]  /*10620*/  STL [R1+0x3648], R2 ;  /* 0x0036480201007387 */ /* 0x0003e20000100800 */
[----:B0-----:R-:W-:-:S03]  /*10630*/  LEA.HI.X.SX32 R4, R0, R3, 0x1, P1 ;  /* 0x0000000300047211 */ /* 0x001fc600008f0eff */
[----:B-1----:R-:W3:Y:S01]  /*10640*/  LDL.LU R2, [R1+0x24] ;  /* 0x0000240001027983 */ /* 0x002ee20000300800 */
[----:B----4-:R-:W-:-:S05]  /*10650*/  IADD3 R7, P2, R22, R5, RZ ;  /* 0x0000000516077210 */ /* 0x010fca0007f5e0ff */
[----:B------:R0:W-:Y:S04]  /*10660*/  STL [R1+0x364c], R7 ;  /* 0x00364c0701007387 */ /* 0x0001e80000100800 */
[----:B------:R-:W4:Y:S04]  /*10670*/  LDL.LU R0, [R1+0x20] ;  /* 0x0000200001007983 */ /* 0x000f280000300800 */
[----:B------:R1:W-:Y:S01]  /*10680*/  STL [R1+0x3640], R4 ;  /* 0x0036400401007387 */ /* 0x0003e20000100800 */
[----:B0-----:R-:W-:-:S03]  /*10690*/  LEA.HI.X.SX32 R7, R6, R3, 0x1, P0 ;  /* 0x0000000306077211 */ /* 0x001fc600000f0eff */
[----:B-1----:R-:W4:Y:S01]  /*106a0*/  LDL.LU R4, [R1+0x1c] ;  /* 0x00001c0001047983 */ /* 0x002f220000300800 */
[----:B-----5:R-:W-:-:S05]  /*106b0*/  IADD3 R9, P1, R21, R5, RZ ;  /* 0x0000000515097210 */ /* 0x020fca0007f3e0ff */
[----:B------:R0:W-:Y:S04]  /*106c0*/  STL [R1+0x3644], R9 ;  /* 0x0036440901007387 */ /* 0x0001e80000100800 */
[----:B------:R-:W5:Y:S04]  /*106d0*/  LDL.LU R6, [R1+0x18] ;  /* 0x0000180001067983 */ /* 0x000f680000300800 */
[----:B------:R1:W-:Y:S01]  /*106e0*/  STL [R1+0x3638], R7 ;  /* 0x0036380701007387 */ /* 0x0003e20000100800 */
[----:B0-----:R-:W-:-:S03]  /*106f0*/  LEA.HI.X.SX32 R9, R8, R3, 0x1, P6 ;  /* 0x0000000308097211 */ /* 0x001fc600030f0eff */
[----:B-1----:R-:W5:Y:S01]  /*10700*/  LDL.LU R7, [R1+0x14] ;  /* 0x0000140001077983 */ /* 0x002f620000300800 */
[----:B------:R-:W-:-:S05]  /*10710*/  IADD3 R25, P0, R20, R5, RZ ;  /* 0x0000000514197210 */ /* 0x000fca0007f1e0ff */
[----:B------:R-:W-:Y:S04]  /*10720*/  STL [R1+0x363c], R25 ;  /* 0x00363c1901007387 */ /* 0x000fe80000100800 */
[----:B------:R-:W5:Y:S04]  /*10730*/  LDL.LU R8, [R1+0x10] ;  /* 0x0000100001087983 */ /* 0x000f680000300800 */
[----:B------:R0:W-:Y:S04]  /*10740*/  STL [R1+0x3630], R9 ;  /* 0x0036300901007387 */ /* 0x0001e80000100800 */
[----:B0-----:R-:W5:Y:S01]  /*10750*/  LDL.LU R9, [R1+0xc] ;  /* 0x00000c0001097983 */ /* 0x001f620000300800 */
[----:B------:R-:W-:-:S05]  /*10760*/  IADD3 R25, P6, R19, R5, RZ ;  /* 0x0000000513197210 */ /* 0x000fca0007fde0ff */
[----:B------:R0:W-:Y:S02]  /*10770*/  STL [R1+0x3634], R25 ;  /* 0x0036341901007387 */ /* 0x0001e40000100800 */
[-C--:B0-----:R-:W-:Y:S02]  /*10780*/  LEA.HI.X.SX32 R25, R10, R3.reuse, 0x1, P5 ;  /* 0x000000030a197211 */ /* 0x081fe400028f0eff */
[----:B------:R-:W5:Y:S01]  /*10790*/  LDL.LU R10, [R1+0x8] ;  /* 0x00000800010a7983 */ /* 0x000f620000300800 */
[----:B------:R-:W-:-:S03]  /*107a0*/  LEA.HI.X.SX32 R24, R24, R3, 0x1, P4 ;  /* 0x0000000318187211 */ /* 0x000fc600020f0eff */
[----:B------:R0:W-:Y:S02]  /*107b0*/  STL [R1+0x3628], R25 ;  /* 0x0036281901007387 */ /* 0x0001e40000100800 */
[----:B0-----:R-:W-:-:S05]  /*107c0*/  IADD3 R25, P5, R18, R5, RZ ;  /* 0x0000000512197210 */ /* 0x001fca0007fbe0ff */
[----:B------:R0:W-:Y:S01]  /*107d0*/  STL [R1+0x362c], R25 ;  /* 0x00362c1901007387 */ /* 0x0001e20000100800 */
[----:B------:R-:W-:-:S03]  /*107e0*/  LEA.HI.X.SX32 R23, R23, R3, 0x1, P3 ;  /* 0x0000000317177211 */ /* 0x000fc600018f0eff */
[----:B0-----:R-:W5:Y:S04]  /*107f0*/  LDL.LU R25, [R1+0x3bd0] ;  /* 0x003bd00001197983 */ /* 0x001f680000300800 */
        /* <DEDUP_REMOVED lines=20> */
[----:B------:R2:W-:Y:S01]  /*10940*/  STL [R1+0x3600], R20 ;  /* 0x0036001401007387 */ /* 0x0005e20000100800 */
[-C--:B------:R-:W-:Y:S02]  /*10950*/  LEA.HI.X.SX32 R18, R18, R3.reuse, 0x1, P5 ;  /* 0x0000000312127211 */ /* 0x080fe400028f0eff */
[----:B------:R-:W-:Y:S02]  /*10960*/  LEA.HI.X.SX32 R17, R17, R3, 0x1, P4 ;  /* 0x0000000311117211 */ /* 0x000fe400020f0eff */
[----:B--2---:R-:W-:-:S05]  /*10970*/  IADD3 R20, P0, R13, R5, RZ ;  /* 0x000000050d147210 */ /* 0x004fca0007f1e0ff */
[----:B------:R0:W-:Y:S04]  /*10980*/  STL [R1+0x3604], R20 ;  /* 0x0036041401007387 */ /* 0x0001e80000100800 */
[----:B0-----:R-:W2:Y:S04]  /*10990*/  LDL.LU R20, [R1+0x3bbc] ;  /* 0x003bbc0001147983 */ /* 0x001ea80000300800 */
[----:B------:R0:W-:Y:S02]  /*109a0*/  STL [R1+0x35f8], R19 ;  /* 0x0035f81301007387 */ /* 0x0001e40000100800 */
[----:B0-----:R-:W-:-:S05]  /*109b0*/  IADD3 R19, P6, R12, R5, RZ ;  /* 0x000000050c137210 */ /* 0x001fca0007fde0ff */
[----:B------:R0:W-:Y:S04]  /*109c0*/  STL [R1+0x35fc], R19 ;  /* 0x0035fc1301007387 */ /* 0x0001e80000100800 */
[----:B0-----:R-:W2:Y:S04]  /*109d0*/  LDL.LU R19, [R1+0x3bb8] ;  /* 0x003bb80001137983 */ /* 0x001ea80000300800 */
[----:B------:R3:W-:Y:S02]  /*109e0*/  STL [R1+0x35f0], R18 ;  /* 0x0035f01201007387 */ /* 0x0007e40000100800 */
[----:B---3--:R-:W-:-:S05]  /*109f0*/  IADD3 R18, P5, R11, R5, RZ ;  /* 0x000000050b127210 */ /* 0x008fca0007fbe0ff */
[----:B------:R0:W-:Y:S01]  /*10a00*/  STL [R1+0x35f4], R18 ;  /* 0x0035f41201007387 */ /* 0x0001e20000100800 */
[----:B------:R-:W-:-:S03]  /*10a10*/  LEA.HI.X.SX32 R16, R16, R3, 0x1, P3 ;  /* 0x0000000310107211 */ /* 0x000fc600018f0eff */
[----:B0-----:R-:W3:Y:S04]  /*10a20*/  LDL.LU R18, [R1+0x3bb4] ;  /* 0x003bb40001127983 */ /* 0x001ee80000300800 */
[----:B------:R0:W-:Y:S02]  /*10a30*/  STL [R1+0x35e8], R17 ;  /* 0x0035e81101007387 */ /* 0x0001e40000100800 */
[----:B0-----:R-:W-:-:S05]  /*10a40*/  IADD3 R17, P4, R2, R5, RZ ;  /* 0x0000000502117210 */ /* 0x001fca0007f9e0ff */
[----:B------:R0:W-:Y:S01]  /*10a50*/  STL [R1+0x35ec], R17 ;  /* 0x0035ec1101007387 */ /* 0x0001e20000100800 */
[----:B------:R-:W-:-:S03]  /*10a60*/  LEA.HI.X.SX32 R15, R15, R3, 0x1, P2 ;  /* 0x000000030f0f7211 */ /* 0x000fc600010f0eff */
[----:B0-----:R-:W2:Y:S04]  /*10a70*/  LDL.LU R17, [R1+0x3bb0] ;  /* 0x003bb00001117983 */ /* 0x001ea80000300800 */
[----:B------:R4:W-:Y:S02]  /*10a80*/  STL [R1+0x35e0], R16 ;  /* 0x0035e01001007387 */ /* 0x0009e40000100800 */
[----:B----4-:R-:W-:-:S05]  /*10a90*/  IADD3 R16, P3, R0, R5, RZ ;  /* 0x0000000500107210 */ /* 0x010fca0007f7e0ff */
[----:B------:R0:W-:Y:S01]  /*10aa0*/  STL [R1+0x35e4], R16 ;  /* 0x0035e41001007387 */ /* 0x0001e20000100800 */
[----:B------:R-:W-:-:S03]  /*10ab0*/  LEA.HI.X.SX32 R14, R14, R3, 0x1, P1 ;  /* 0x000000030e0e7211 */ /* 0x000fc600008f0eff */
[----:B0-----:R-:W4:Y:S04]  /*10ac0*/  LDL.LU R16, [R1+0x3bac] ;  /* 0x003bac0001107983 */ /* 0x001f280000300800 */
[----:B------:R0:W-:Y:S02]  /*10ad0*/  STL [R1+0x35d8], R15 ;  /* 0x0035d80f01007387 */ /* 0x0001e40000100800 */
[----:B0-----:R-:W-:-:S05]  /*10ae0*/  IADD3 R15, P2, R4, R5, RZ ;  /* 0x00000005040f7210 */ /* 0x001fca0007f5e0ff */
[----:B------:R0:W-:Y:S01]  /*10af0*/  STL [R1+0x35dc], R15 ;  /* 0x0035dc0f01007387 */ /* 0x0001e20000100800 */
[----:B------:R-:W-:-:S03]  /*10b00*/  LEA.HI.X.SX32 R13, R13, R3, 0x1, P0 ;  /* 0x000000030d0d7211 */ /* 0x000fc600000f0eff */
[----:B0-----:R-:W3:Y:S04]  /*10b10*/  LDL.LU R15, [R1+0x3ba8] ;  /* 0x003ba800010f7983 */ /* 0x001ee80000300800 */
[----:B------:R5:W-:Y:S02]  /*10b20*/  STL [R1+0x35d0], R14 ;  /* 0x0035d00e01007387 */ /* 0x000be40000100800 */
[----:B-----5:R-:W-:-:S05]  /*10b30*/  IADD3 R14, P1, R6, R5, RZ ;  /* 0x00000005060e7210 */ /* 0x020fca0007f3e0ff */
[----:B------:R0:W-:Y:S01]  /*10b40*/  STL [R1+0x35d4], R14 ;  /* 0x0035d40e01007387 */ /* 0x0001e20000100800 */
[----:B------:R-:W-:-:S03]  /*10b50*/  LEA.HI.X.SX32 R12, R12, R3, 0x1, P6 ;  /* 0x000000030c0c7211 */ /* 0x000fc600030f0eff */
[----:B0-----:R-:W5:Y:S04]  /*10b60*/  LDL.LU R14, [R1+0x3ba4] ;  /* 0x003ba400010e7983 */ /* 0x001f680000300800 */
[----:B------:R0:W-:Y:S02]  /*10b70*/  STL [R1+0x35c8], R13 ;  /* 0x0035c80d01007387 */ /* 0x0001e40000100800 */
[----:B0-----:R-:W-:-:S05]  /*10b80*/  IADD3 R13, P0, R7, R5, RZ ;  /* 0x00000005070d7210 */ /* 0x001fca0007f1e0ff */
[----:B------:R0:W-:Y:S01]  /*10b90*/  STL [R1+0x35cc], R13 ;  /* 0x0035cc0d01007387 */ /* 0x0001e20000100800 */
[----:B------:R-:W-:-:S03]  /*10ba0*/  LEA.HI.X.SX32 R11, R11, R3, 0x1, P5 ;  /* 0x000000030b0b7211 */ /* 0x000fc600028f0eff */
[----:B0-----:R-:W2:Y:S04]  /*10bb0*/  LDL.LU R13, [R1+0x3ba0] ;  /* 0x003ba000010d7983 */ /* 0x001ea80000300800 */
[----:B------:R0:W-:Y:S02]  /*10bc0*/  STL [R1+0x35c0], R12 ;  /* 0x0035c00c01007387 */ /* 0x0001e40000100800 */
[----:B0-----:R-:W-:-:S05]  /*10bd0*/  IADD3 R12, P6, R8, R5, RZ ;  /* 0x00000005080c7210 */ /* 0x001fca0007fde0ff */
[----:B------:R0:W-:Y:S01]  /*10be0*/  STL [R1+0x35c4], R12 ;  /* 0x0035c40c01007387 */ /* 0x0001e20000100800 */
[----:B------:R-:W-:-:S03]  /*10bf0*/  LEA.HI.X.SX32 R2, R2, R3, 0x1, P4 ;  /* 0x0000000302027211 */ /* 0x000fc600020f0eff */
[----:B0-----:R-:W4:Y:S04]  /*10c00*/  LDL.LU R12, [R1+0x3b9c] ;  /* 0x003b9c00010c7983 */ /* 0x001f280000300800 */
[----:B------:R0:W-:Y:S02]  /*10c10*/  STL [R1+0x35b8], R11 ;  /* 0x0035b80b01007387 */ /* 0x0001e40000100800 */
[----:B0-----:R-:W-:-:S05]  /*10c20*/  IADD3 R11, P5, R9, R5, RZ ;  /* 0x00000005090b7210 */ /* 0x001fca0007fbe0ff */
[----:B------:R0:W-:Y:S04]  /*10c30*/  STL [R1+0x35bc], R11 ;  /* 0x0035bc0b01007387 */ /* 0x0001e80000100800 */
[----:B0-----:R-:W3:Y:S04]  /*10c40*/  LDL.LU R11, [R1+0x3b98] ;  /* 0x003b9800010b7983 */ /* 0x001ee80000300800 */
[----:B------:R0:W-:Y:S02]  /*10c50*/  STL [R1+0x35b0], R2 ;  /* 0x0035b00201007387 */ /* 0x0001e40000100800 */
[----:B0-----:R-:W-:-:S05]  /*10c60*/  IADD3 R2, P4, R10, R5, RZ ;  /* 0x000000050a027210 */ /* 0x001fca0007f9e0ff */
[----:B------:R0:W-:Y:S04]  /*10c70*/  STL [R1+0x35b4], R2 ;  /* 0x0035b40201007387 */ /* 0x0001e80000100800 */
[----:B0-----:R-:W5:Y:S01]  /*10c80*/  LDL.LU R2, [R1+0x3b94] ;  /* 0x003b940001027983 */ /* 0x001f620000300800 */
[----:B------:R-:W-:-:S05]  /*10c90*/  LEA.HI.X.SX32 R0, R0, R3, 0x1, P3 ;  /* 0x0000000300007211 */ /* 0x000fca00018f0eff */
[----:B------:R5:W-:Y:S02]  /*10ca0*/  STL [R1+0x35a8], R0 ;  /* 0x0035a80001007387 */ /* 0x000be40000100800 */
[----:B-----5:R-:W-:-:S05]  /*10cb0*/  IADD3 R0, P3, R2, R5, RZ ;  /* 0x0000000502007210 */ /* 0x020fca0007f7e0ff */
        /* <DEDUP_REMOVED lines=33> */
[----:B------:R5:W-:Y:S01]  /*10ed0*/  STL [R1+0x3570], R2 ;  /* 0x0035700201007387 */ /* 0x000be20000100800 */
[-C--:B------:R-:W-:Y:S02]  /*10ee0*/  LEA.HI.X.SX32 R0, R0, R3.reuse, 0x1, P2 ;  /* 0x0000000300007211 */ /* 0x080fe400010f0eff */
[-C--:B------:R-:W-:Y:S02]  /*10ef0*/  LEA.HI.X.SX32 R4, R4, R3.reuse, 0x1, P1 ;  /* 0x0000000304047211 */ /* 0x080fe400008f0eff */
[----:B------:R-:W-:Y:S01]  /*10f00*/  LEA.HI.X.SX32 R7, R7, R3, 0x1, P6 ;  /* 0x0000000307077211 */ /* 0x000fe200030f0eff */
[----:B------:R-:W-:Y:S01]  /*10f10*/  IMAD R27, R27, UR6, RZ ;  /* 0x000000061b1b7c24 */ /* 0x000fe2000f8e02ff */
[----:B-----5:R-:W-:-:S05]  /*10f20*/  IADD3 R2, P3, R10, R5, RZ ;  /* 0x000000050a027210 */ /* 0x020fca0007f7e0ff */
[----:B------:R0:W-:Y:S04]  /*10f30*/  STL [R1+0x3574], R2 ;  /* 0x0035740201007387 */ /* 0x0001e80000100800 */
[----:B0-----:R-:W5:Y:S04]  /*10f40*/  LDL.LU R2, [R1+0x3b74] ;  /* 0x003b740001027983 */ /* 0x001f680000300800 */
[----:B------:R3:W-:Y:S02]  /*10f50*/  STL [R1+0x3568], R0 ;  /* 0x0035680001007387 */ /* 0x0007e40000100800 */
[----:B---3--:R-:W-:-:S05]  /*10f60*/  IADD3 R0, P2, R11, R5, RZ ;  /* 0x000000050b007210 */ /* 0x008fca0007f5e0ff */
[----:B------:R0:W-:Y:S04]  /*10f70*/  STL [R1+0x356c], R0 ;  /* 0x00356c0001007387 */ /* 0x0001e80000100800 */
[----:B0-----:R-:W3:Y:S04]  /*10f80*/  LDL.LU R0, [R1+0x3b70] ;  /* 0x003b700001007983 */ /* 0x001ee80000300800 */
[----:B------:R4:W-:Y:S02]  /*10f90*/  STL [R1+0x3560], R4 ;  /* 0x0035600401007387 */ /* 0x0009e40000100800 */
[----:B----4-:R-:W-:-:S05]  /*10fa0*/  IADD3 R4, P1, R12, R5, RZ ;  /* 0x000000050c047210 */ /* 0x010fca0007f3e0ff */
[----:B------:R0:W-:Y:S02]  /*10fb0*/  STL [R1+0x3564], R4 ;  /* 0x0035640401007387 */ /* 0x0001e40000100800 */
[----:B0-----:R-:W-:Y:S02]  /*10fc0*/  LEA.HI.X.SX32 R4, R6, R3, 0x1, P0 ;  /* 0x0000000306047211 */ /* 0x001fe400000f0eff */
[----:B--2---:R-:W-:-:S03]  /*10fd0*/  IADD3 R6, P0, R13, R5, RZ ;  /* 0x000000050d067210 */ /* 0x004fc60007f1e0ff */
[----:B------:R0:W-:Y:S04]  /*10fe0*/  STL [R1+0x3558], R4 ;  /* 0x0035580401007387 */ /* 0x0001e80000100800 */
[----:B------:R1:W-:Y:S01]  /*10ff0*/  STL [R1+0x355c], R6 ;  /* 0x00355c0601007387 */ /* 0x0003e20000100800 */
[----:B0-----:R-:W-:-:S03]  /*11000*/  IADD3 R4, P6, R14, R5, RZ ;  /* 0x000000050e047210 */ /* 0x001fc60007fde0ff */
[----:B------:R0:W-:Y:S01]  /*11010*/  STL [R1+0x3550], R7 ;  /* 0x0035500701007387 */ /* 0x0001e20000100800 */
[----:B-1----:R-:W-:-:S03]  /*11020*/  LEA.HI.X.SX32 R6, R8, R3, 0x1, P5 ;  /* 0x0000000308067211 */ /* 0x002fc600028f0eff */
        /* <DEDUP_REMOVED lines=22> */
[----:B------:R-:W-:Y:S01]  /*11190*/  STL [R1+0x3520], R7 ;  /* 0x0035200701007387 */ /* 0x000fe20000100800 */
[----:B-1----:R-:W-:-:S03]  /*111a0*/  LEA.HI.X.SX32 R6, R14, R3, 0x1, P6 ;  /* 0x000000030e067211 */ /* 0x002fc600030f0eff */
[----:B------:R-:W2:Y:S04]  /*111b0*/  LDL.LU R13, [R1+0x9c] ;  /* 0x00009c00010d7983 */ /* 0x000ea80000300800 */
[----:B------:R0:W-:Y:S04]  /*111c0*/  STL [R1+0x3524], R4 ;  /* 0x0035240401007387 */ /* 0x0001e80000100800 */
[----:B------:R1:W-:Y:S04]  /*111d0*/  STL [R1+0x3518], R6 ;  /* 0x0035180601007387 */ /* 0x0003e80000100800 */
[----:B------:R-:W4:Y:S01]  /*111e0*/  LDL.LU R12, [R1+0xa0] ;  /* 0x0000a000010c7983 */ /* 0x000f220000300800 */
[----:B0-----:R-:W-:-:S02]  /*111f0*/  IADD3 R4, P6, R21, R5, RZ ;  /* 0x0000000515047210 */ /* 0x001fc40007fde0ff */
[----:B-1----:R-:W-:-:S03]  /*11200*/  LEA.HI.X.SX32 R6, R15, R3, 0x1, P5 ;  /* 0x000000030f067211 */ /* 0x002fc600028f0eff */
[----:B------:R0:W-:Y:S04]  /*11210*/  STL [R1+0x351c], R4 ;  /* 0x00351c0401007387 */ /* 0x0001e80000100800 */
[----:B------:R1:W-:Y:S04]  /*11220*/  STL [R1+0x3510], R6 ;  /* 0x0035100601007387 */ /* 0x0003e80000100800 */
[----:B------:R-:W3:Y:S01]  /*11230*/  LDL.LU R11, [R1+0xa8] ;  /* 0x0000a800010b7983 */ /* 0x000ee20000300800 */
[----:B0-----:R-:W-:Y:S02]  /*11240*/  IADD3 R4, P5, R22, R5, RZ ;  /* 0x0000000516047210 */ /* 0x001fe40007fbe0ff */
[----:B-1----:R-:W-:-:S03]  /*11250*/  LEA.HI.X.SX32 R6, R16, R3, 0x1, P4 ;  /* 0x0000000310067211 */ /* 0x002fc600020f0eff */
[----:B------:R0:W-:Y:S04]  /*11260*/  STL [R1+0x3514], R4 ;  /* 0x0035140401007387 */ /* 0x0001e80000100800 */
[----:B------:R-:W3:Y:S04]  /*11270*/  LDL.LU R10, [R1+0xb4] ;  /* 0x0000b400010a7983 */ /* 0x000ee80000300800 */
[----:B------:R1:W-:Y:S01]  /*11280*/  STL [R1+0x3508], R6 ;  /* 0x0035080601007387 */ /* 0x0003e20000100800 */
[----:B0-----:R-:W-:-:S05]  /*11290*/  IADD3 R4, P4, R23, R5, RZ ;  /* 0x0000000517047210 */ /* 0x001fca0007f9e0ff */
[----:B------:R0:W-:Y:S01]  /*112a0*/  STL [R1+0x350c], R4 ;  /* 0x00350c0401007387 */ /* 0x0001e20000100800 */
[----:B-1----:R-:W-:-:S03]  /*112b0*/  LEA.HI.X.SX32 R6, R17, R3, 0x1, P3 ;  /* 0x0000000311067211 */ /* 0x002fc600018f0eff */
        /* <DEDUP_REMOVED lines=12> */
[----:B0-----:R-:W-:Y:S01]  /*11380*/  IADD3 R4, P1, R26, R5, RZ ;  /* 0x000000051a047210 */ /* 0x001fe20007f3e0ff */
[----:B------:R-:W-:Y:S01]  /*11390*/  IMAD R28, R28, UR6, RZ ;  /* 0x000000061c1c7c24 */ /* 0x000fe2000f8e02ff */
[----:B-1----:R-:W-:Y:S02]  /*113a0*/  LEA.HI.X.SX32 R6, R20, R3, 0x1, P0 ;  /* 0x0000000314067211 */ /* 0x002fe400000f0eff */
[----:B------:R-:W-:Y:S01]  /*113b0*/  IADD3 R14, P0, R27, R5, RZ ;  /* 0x000000051b0e7210 */ /* 0x000fe20007f1e0ff */
[----:B------:R0:W-:Y:S04]  /*113c0*/  STL [R1+0x34f4], R4 ;  /* 0x0034f40401007387 */ /* 0x0001e80000100800 */
[----:B------:R1:W-:Y:S01]  /*113d0*/  STL [R1+0x34e8], R6 ;  /* 0x0034e80601007387 */ /* 0x0003e20000100800 */
[----:B------:R-:W-:-:S02]  /*113e0*/  LEA.HI.X.SX32 R15, R22, R3, 0x1, P5 ;  /* 0x00000003160f7211 */ /* 0x000fc400028f0eff */
[----:B0-----:R-:W-:Y:S01]  /*113f0*/  LEA.HI.X.SX32 R4, R21, R3, 0x1, P6 ;  /* 0x0000000315047211 */ /* 0x001fe200030f0eff */
[----:B-1----:R-:W3:Y:S04]  /*11400*/  LDL.LU R6, [R1+0xd4] ;  /* 0x0000d40001067983 */ /* 0x002ee80000300800 */
[----:B------:R0:W-:Y:S04]  /*11410*/  STL [R1+0x34ec], R14 ;  /* 0x0034ec0e01007387 */ /* 0x0001e80000100800 */
[----:B------:R-:W-:Y:S01]  /*11420*/  STL [R1+0x34e0], R4 ;  /* 0x0034e00401007387 */ /* 0x000fe20000100800 */
[----:B0-----:R-:W-:-:S05]  /*11430*/  IADD3 R14, P6, R28, R5, RZ ;  /* 0x000000051c0e7210 */ /* 0x001fca0007fde0ff */
[----:B------:R0:W-:Y:S04]  /*11440*/  STL [R1+0x34e4], R14 ;  /* 0x0034e40e01007387 */ /* 0x0001e80000100800 */
[----:B------:R1:W-:Y:S01]  /*11450*/  STL [R1+0x34d8], R15 ;  /* 0x0034d80f01007387 */ /* 0x0003e20000100800 */
[----:B0-----:R-:W-:-:S03]  /*11460*/  LEA.HI.X.SX32 R14, R23, R3, 0x1, P4 ;  /* 0x00000003170e7211 */ /* 0x001fc600020f0eff */
[----:B------:R-:W3:Y:S01]  /*11470*/  LDL.LU R23, [R1+0x15c] ;  /* 0x00015c0001177983 */ /* 0x000ee20000300800 */
[----:B------:R-:W-:Y:S01]  /*11480*/  IMAD R29, R29, UR6, RZ ;  /* 0x000000061d1d7c24 */ /* 0x000fe2000f8e02ff */
[----:B------:R-:W-:Y:S01]  /*11490*/  ULDC UR6, c[0x0][0x238] ;  /* 0x00008e0000067ab9 */ /* 0x000fe20000000800 */
[----:B-----5:R-:W-:-:S05]  /*114a0*/  IADD3 R4, P5, R2, R5, RZ ;  /* 0x0000000502047210 */ /* 0x020fca0007fbe0ff */
[----:B------:R0:W-:Y:S01]  /*114b0*/  STL [R1+0x34dc], R4 ;  /* 0x0034dc0401007387 */ /* 0x0001e20000100800 */
[----:B-1----:R-:W-:-:S03]  /*114c0*/  IADD3 R15, P4, R29, R5, RZ ;  /* 0x000000051d0f7210 */ /* 0x002fc60007f9e0ff */
[----:B0-----:R-:W5:Y:S04]  /*114d0*/  LDL.LU R4, [R1+0x168] ;  /* 0x0001680001047983 */ /* 0x001f680000300800 */
[----:B------:R0:W-:Y:S04]  /*114e0*/  STL [R1+0x34d0], R14 ;  /* 0x0034d00e01007387 */ /* 0x0001e80000100800 */
[----:B------:R-:W5:Y:S01]  /*114f0*/  LDL.LU R22, [R1+0x184] ;  /* 0x0001840001167983 */ /* 0x000f620000300800 */
[----:B0-----:R-:W-:-:S03]  /*11500*/  LEA.HI.X.SX32 R14, R24, R3, 0x1, P3 ;  /* 0x00000003180e7211 */ /* 0x001fc600018f0eff */
[----:B------:R-:W-:Y:S04]  /*11510*/  STL [R1+0x34d4], R15 ;  /* 0x0034d40f01007387 */ /* 0x000fe80000100800 */
[----:B------:R0:W-:Y:S04]  /*11520*/  STL [R1+0x34c8], R14 ;  /* 0x0034c80e01007387 */ /* 0x0001e80000100800 */
[----:B------:R-:W5:Y:S01]  /*11530*/  LDL.LU R21, [R1+0x18c] ;  /* 0x00018c0001157983 */ /* 0x000f620000300800 */
[----:B0-----:R-:W-:Y:S02]  /*11540*/  LEA.HI.X.SX32 R14, R25, R3, 0x1, P2 ;  /* 0x00000003190e7211 */ /* 0x001fe400010f0eff */
[----:B--2---:R-:W-:-:S05]  /*11550*/  IADD3 R15, P3, R13, R5, RZ ;  /* 0x000000050d0f7210 */ /* 0x004fca0007f7e0ff */
[----:B------:R-:W-:Y:S04]  /*11560*/  STL [R1+0x34cc], R15 ;  /* 0x0034cc0f01007387 */ /* 0x000fe80000100800 */
[----:B------:R0:W-:Y:S01]  /*11570*/  STL [R1+0x34c0], R14 ;  /* 0x0034c00e01007387 */ /* 0x0001e20000100800 */
[----:B----4-:R-:W-:-:S05]  /*11580*/  IADD3 R16, P2, R12, R5, RZ ;  /* 0x000000050c107210 */ /* 0x010fca0007f5e0ff */
[----:B------:R-:W-:Y:S01]  /*11590*/  STL [R1+0x34c4], R16 ;  /* 0x0034c41001007387 */ /* 0x000fe20000100800 */
[----:B0-----:R-:W-:-:S03]  /*115a0*/  LEA.HI.X.SX32 R14, R26, R3, 0x1, P1 ;  /* 0x000000031a0e7211 */ /* 0x001fc600008f0eff */
[----:B------:R-:W2:Y:S01]  /*115b0*/  LDL.LU R20, [R1+0x198] ;  /* 0x0001980001147983 */ /* 0x000ea20000300800 */
[----:B---3--:R-:W-:-:S03]  /*115c0*/  IADD3 R15, P1, R11, R5, RZ ;  /* 0x000000050b0f7210 */ /* 0x008fc60007f3e0ff */
[----:B------:R0:W-:Y:S04]  /*115d0*/  STL [R1+0x34b8], R14 ;  /* 0x0034b80e01007387 */ /* 0x0001e80000100800 */
[----:B------:R1:W-:Y:S04]  /*115e0*/  STL [R1+0x34bc], R15 ;  /* 0x0034bc0f01007387 */ /* 0x0003e80000100800 */
[----:B------:R-:W3:Y:S01]  /*115f0*/  LDL.LU R19, [R1+0x1a0] ;  /* 0x0001a00001137983 */ /* 0x000ee20000300800 */
[----:B0-----:R-:W-:Y:S02]  /*11600*/  LEA.HI.X.SX32 R14, R27, R3, 0x1, P0 ;  /* 0x000000031b0e7211 */ /* 0x001fe400000f0eff */
[----:B-1----:R-:W-:-:S03]  /*11610*/  IADD3 R15, P0, R10, R5, RZ ;  /* 0x000000050a0f7210 */ /* 0x002fc60007f1e0ff */
[----:B------:R0:W-:Y:S04]  /*11620*/  STL [R1+0x34b0], R14 ;  /* 0x0034b00e01007387 */ /* 0x0001e80000100800 */
[----:B------:R1:W-:Y:S04]  /*11630*/  STL [R1+0x34b4], R15 ;  /* 0x0034b40f01007387 */ /* 0x0003e80000100800 */
[----:B------:R-:W4:Y:S01]  /*11640*/  LDL.LU R18, [R1+0x1d4] ;  /* 0x0001d40001127983 */ /* 0x000f220000300800 */
[----:B0-----:R-:W-:Y:S02]  /*11650*/  LEA.HI.X.SX32 R14, R28, R3, 0x1, P6 ;  /* 0x000000031c0e7211 */ /* 0x001fe400030f0eff */
[----:B-1----:R-:W-:-:S03]  /*11660*/  IADD3 R15, P6, R9, R5, RZ ;  /* 0x00000005090f7210 */ /* 0x002fc60007fde0ff */
[----:B------:R0:W-:Y:S04]  /*11670*/  STL [R1+0x34a8], R14 ;  /* 0x0034a80e01007387 */ /* 0x0001e80000100800 */
[----:B------:R-:W-:Y:S04]  /*11680*/  STL [R1+0x34ac], R15 ;  /* 0x0034ac0f01007387 */ /* 0x000fe80000100800 */
[----:B------:R-:W4:Y:S01]  /*11690*/  LDL.LU R17, [R1+0x1e0] ;  /* 0x0001e00001117983 */ /* 0x000f220000300800 */
[----:B0-----:R-:W-:Y:S02]  /*116a0*/  LEA.HI.X.SX32 R14, R2, R3, 0x1, P5 ;  /* 0x00000003020e7211 */ /* 0x001fe400028f0eff */
[----:B------:R-:W-:-:S03]  /*116b0*/  IADD3 R2, P5, R8, R5, RZ ;  /* 0x0000000508027210 */ /* 0x000fc60007fbe0ff */
[----:B------:R0:W-:Y:S04]  /*116c0*/  STL [R1+0x34a4], R14 ;  /* 0x0034a40e01007387 */ /* 0x0001e80000100800 */
[----:B------:R1:W-:Y:S04]  /*116d0*/  STL [R1+0x34a0], R2 ;  /* 0x0034a00201007387 */ /* 0x0003e80000100800 */
[----:B------:R-:W4:Y:S01]  /*116e0*/  LDL.LU R16, [R1+0x1e8] ;  /* 0x0001e80001107983 */ /* 0x000f220000300800 */
[----:B0-----:R-:W-:Y:S02]  /*116f0*/  LEA.HI.X.SX32 R14, R29, R3, 0x1, P4 ;  /* 0x000000031d0e7211 */ /* 0x001fe400020f0eff */
[----:B-1----:R-:W-:-:S03]  /*11700*/  IADD3 R2, P4, R7, R5, RZ ;  /* 0x0000000507027210 */ /* 0x002fc60007f9e0ff */
[----:B------:R0:W-:Y:S01]  /*11710*/  STL [R1+0x333c], R14 ;  /* 0x00333c0e01007387 */ /* 0x0001e20000100800 */
[----:B------:R-:W-:-:S03]  /*11720*/  LEA.HI.X.SX32 R13, R13, R3, 0x1, P3 ;  /* 0x000000030d0d7211 */ /* 0x000fc600018f0eff */
[----:B------:R1:W-:Y:S01]  /*11730*/  STL [R1+0x335c], R2 ;  /* 0x00335c0201007387 */ /* 0x0003e20000100800 */
[----:B------:R-:W-:-:S03]  /*11740*/  LEA.HI.X.SX32 R12, R12, R3, 0x1, P2 ;  /* 0x000000030c0c7211 */ /* 0x000fc600010f0eff */
[----:B------:R-:W4:Y:S04]  /*11750*/  LDL.LU R15, [R1+0x1f0] ;  /* 0x0001f000010f7983 */ /* 0x000f280000300800 */
[----:B------:R1:W-:Y:S04]  /*11760*/  STL [R1+0x3340], R13 ;  /* 0x0033400d01007387 */ /* 0x0003e80000100800 */
[----:B0-----:R-:W4:Y:S01]  /*11770*/  LDL.LU R14, [R1+0x200] ;  /* 0x00020000010e7983 */ /* 0x001f220000300800 */
[----:B-1----:R-:W-:-:S05]  /*11780*/  IADD3 R2, P3, R6, R5, RZ ;  /* 0x0000000506027210 */ /* 0x002fca0007f7e0ff */
[----:B------:R0:W-:Y:S01]  /*11790*/  STL [R1+0x3364], R2 ;  /* 0x0033640201007387 */ /* 0x0001e20000100800 */
[----:B------:R-:W-:-:S03]  /*117a0*/  LEA.HI.X.SX32 R11, R11, R3, 0x1, P1 ;  /* 0x000000030b0b7211 */ /* 0x000fc600008f0eff */
[----:B------:R1:W-:Y:S04]  /*117b0*/  STL [R1+0x3344], R12 ;  /* 0x0033440c01007387 */ /* 0x0003e80000100800 */
[----:B------:R-:W4:Y:S01]  /*117c0*/  LDL.LU R13, [R1+0x1fc] ;  /* 0x0001fc00010d7983 */ /* 0x000f220000300800 */
[----:B------:R-:W-:Y:S02]  /*117d0*/  LEA.HI.X.SX32 R10, R10, R3, 0x1, P0 ;  /* 0x000000030a0a7211 */ /* 0x000fe400000f0eff */
[----:B0-----:R-:W-:-:S05]  /*117e0*/  IADD3 R2, P2, R23, R5, RZ ;  /* 0x0000000517027210 */ /* 0x001fca0007f5e0ff */
[----:B------:R5:W-:Y:S04]  /*117f0*/  STL [R1+0x336c], R2 ;  /* 0x00336c0201007387 */ /* 0x000be80000100800 */
[----:B------:R0:W-:Y:S04]  /*11800*/  STL [R1+0x3348], R11 ;  /* 0x0033480b01007387 */ /* 0x0001e80000100800 */
[----:B-1----:R-:W4:Y:S01]  /*11810*/  LDL.LU R12, [R1+0x1f8] ;  /* 0x0001f800010c7983 */ /* 0x002f220000300800 */
[----:B------:R-:W-:Y:S02]  /*11820*/  LEA.HI.X.SX32 R9, R9, R3, 0x1, P6 ;  /* 0x0000000309097211 */ /* 0x000fe400030f0eff */
[----:B-----5:R-:W-:-:S05]  /*11830*/  IADD3 R2, P1, R4, R5, RZ ;  /* 0x0000000504027210 */ /* 0x020fca0007f3e0ff */
[----:B------:R1:W-:Y:S04]  /*11840*/  STL [R1+0x3374], R2 ;  /* 0x0033740201007387 */ /* 0x0003e80000100800 */
[----:B0-----:R-:W5:Y:S01]  /*11850*/  LDL.LU R11, [R1+0x1f4] ;  /* 0x0001f400010b7983 */ /* 0x001f620000300800 */
[----:B-1----:R-:W-:-:S03]  /*11860*/  IADD3 R2, P0, R22, R5, RZ ;  /* 0x0000000516027210 */ /* 0x002fc60007f1e0ff */
[----:B------:R0:W-:Y:S04]  /*11870*/  STL [R1+0x334c], R10 ;  /* 0x00334c0a01007387 */ /* 0x0001e80000100800 */
[----:B------:R1:W-:Y:S04]  /*11880*/  STL [R1+0x337c], R2 ;  /* 0x00337c0201007387 */ /* 0x0003e80000100800 */
[----:B0-----:R-:W5:Y:S01]  /*11890*/  LDL.LU R10, [R1+0x1ec] ;  /* 0x0001ec00010a7983 */ /* 0x001f620000300800 */
[----:B-1----:R-:W-:-:S03]  /*118a0*/  IADD3 R2, P6, R21, R5, RZ ;  /* 0x0000000515027210 */ /* 0x002fc60007fde0ff */
[----:B------:R0:W-:Y:S04]  /*118b0*/  STL [R1+0x3350], R9 ;  /* 0x0033500901007387 */ /* 0x0001e80000100800 */
[----:B------:R-:W-:Y:S04]  /*118c0*/  STL [R1+0x3384], R2 ;  /* 0x0033840201007387 */ /* 0x000fe80000100800 */
[----:B0-----:R-:W5:Y:S01]  /*118d0*/  LDL.LU R9, [R1+0x1e4] ;  /* 0x0001e40001097983 */ /* 0x001f620000300800 */
[-C--:B------:R-:W-:Y:S02]  /*118e0*/  LEA.HI.X.SX32 R8, R8, R3.reuse, 0x1, P5 ;  /* 0x0000000308087211 */ /* 0x080fe400028f0eff */
[----:B------:R-:W-:-:S03]  /*118f0*/  LEA.HI.X.SX32 R7, R7, R3, 0x1, P4 ;  /* 0x0000000307077211 */ /* 0x000fc600020f0eff */
[----:B------:R0:W-:Y:S01]  /*11900*/  STL [R1+0x3354], R8 ;  /* 0x0033540801007387 */ /* 0x0001e20000100800 */
[----:B------:R-:W-:-:S03]  /*11910*/  LEA.HI.X.SX32 R6, R6, R3, 0x1, P3 ;  /* 0x0000000306067211 */ /* 0x000fc600018f0eff */
[----:B0-----:R-:W5:Y:S01]  /*11920*/  LDL.LU R8, [R1+0x1dc] ;  /* 0x0001dc0001087983 */ /* 0x001f620000300800 */
[-C--:B------:R-:W-:Y:S02]  /*11930*/  LEA.HI.X.SX32 R24, R23, R3.reuse, 0x1, P2 ;  /* 0x0000000317187211 */ /* 0x080fe400010f0eff */
[----:B------:R-:W-:Y:S02]  /*11940*/  LEA.HI.X.SX32 R22, R22, R3, 0x1, P0 ;  /* 0x0000000316167211 */ /* 0x000fe400000f0eff */
[----:B--2---:R-:W-:-:S05]  /*11950*/  IADD3 R2, P5, R20, R5, RZ ;  /* 0x0000000514027210 */ /* 0x004fca0007fbe0ff */
[----:B------:R3:W-:Y:S04]  /*11960*/  STL [R1+0x338c], R2 ;  /* 0x00338c0201007387 */ /* 0x0007e80000100800 */
[----:B------:R0:W-:Y:S01]  /*11970*/  STL [R1+0x3358], R7 ;  /* 0x0033580701007387 */ /* 0x0001e20000100800 */
[----:B---3--:R-:W-:-:S03]  /*11980*/  IADD3 R2, P4, R19, R5, RZ ;  /* 0x0000000513027210 */ /* 0x008fc60007f9e0ff */
[----:B0-----:R-:W2:Y:S04]  /*11990*/  LDL.LU R7, [R1+0x1d8] ;  /* 0x0001d80001077983 */ /* 0x001ea80000300800 */
[----:B------:R4:W-:Y:S04]  /*119a0*/  STL [R1+0x3394], R2 ;  /* 0x0033940201007387 */ /* 0x0009e80000100800 */
[----:B------:R0:W-:Y:S01]  /*119b0*/  STL [R1+0x3360], R6 ;  /* 0x0033600601007387 */ /* 0x0001e20000100800 */
[----:B----4-:R-:W-:-:S03]  /*119c0*/  IADD3 R2, P3, R18, R5, RZ ;  /* 0x0000000512027210 */ /* 0x010fc60007f7e0ff */
[----:B0-----:R-:W3:Y:S04]  /*119d0*/  LDL.LU R6, [R1+0x1d0] ;  /* 0x0001d00001067983 */ /* 0x001ee80000300800 */
[----:B------:R0:W-:Y:S01]  /*119e0*/  STL [R1+0x339c], R2 ;  /* 0x00339c0201007387 */ /* 0x0001e20000100800 */
[----:B------:R-:W-:-:S03]  /*119f0*/  IADD3 R23, P2, R17, R5, RZ ;  /* 0x0000000511177210 */ /* 0x000fc60007f5e0ff */
[----:B------:R-:W-:Y:S01]  /*11a00*/  STL [R1+0x3368], R24 ;  /* 0x0033681801007387 */ /* 0x000fe20000100800 */
[----:B0-----:R-:W-:-:S03]  /*11a10*/  LEA.HI.X.SX32 R2, R4, R3, 0x1, P1 ;  /* 0x0000000304027211 */ /* 0x001fc600008f0eff */
[----:B------:R-:W4:Y:S04]  /*11a20*/  LDL.LU R4, [R1+0x1cc] ;  /* 0x0001cc0001047983 */ /* 0x000f280000300800 */
[----:B------:R0:W-:Y:S04]  /*11a30*/  STL [R1+0x33a4], R23 ;  /* 0x0033a41701007387 */ /* 0x0001e80000100800 */
[----:B------:R1:W-:Y:S01]  /*11a40*/  STL [R1+0x3370], R2 ;  /* 0x0033700201007387 */ /* 0x0003e20000100800 */
[----:B0-----:R-:W-:-:S05]  /*11a50*/  IADD3 R23, P1, R16, R5, RZ ;  /* 0x0000000510177210 */ /* 0x001fca0007f3e0ff */
[----:B------:R-:W-:Y:S01]  /*11a60*/  STL [R1+0x33ac], R23 ;  /* 0x0033ac1701007387 */ /* 0x000fe20000100800 */
[----:B-1----:R-:W-:-:S03]  /*11a70*/  IADD3 R2, P0, R15, R5, RZ ;  /* 0x000000050f027210 */ /* 0x002fc60007f1e0ff */
[----:B------:R-:W4:Y:S04]  /*11a80*/  LDL.LU R26, [R1+0x1c8] ;  /* 0x0001c800011a7983 */ /* 0x000f280000300800 */
[----:B------:R0:W-:Y:S04]  /*11a90*/  STL [R1+0x3378], R22 ;  /* 0x0033781601007387 */ /* 0x0001e80000100800 */
[----:B------:R1:W-:Y:S01]  /*11aa0*/  STL [R1+0x33b4], R2 ;  /* 0x0033b40201007387 */ /* 0x0003e20000100800 */
[----:B0-----:R-:W-:Y:S02]  /*11ab0*/  LEA.HI.X.SX32 R22, R21, R3, 0x1, P6 ;  /* 0x0000000315167211 */ /* 0x001fe400030f0eff */
[----:B------:R-:W-:-:S02]  /*11ac0*/  IADD3 R21, P6, R14, R5, RZ ;  /* 0x000000050e157210 */ /* 0x000fc40007fde0ff */
[-C--:B-1----:R-:W-:Y:S01]  /*11ad0*/  LEA.HI.X.SX32 R2, R20, R3.reuse, 0x1, P5 ;  /* 0x0000000314027211 */ /* 0x082fe200028f0eff */
[----:B------:R-:W-:Y:S04]  /*11ae0*/  STL [R1+0x3380], R22 ;  /* 0x0033801601007387 */ /* 0x000fe80000100800 */
[----:B------:R-:W4:Y:S01]  /*11af0*/  LDL.LU R25, [R1+0x1c4] ;  /* 0x0001c40001197983 */ /* 0x000f220000300800 */
[----:B------:R-:W-:-:S03]  /*11b00*/  LEA.HI.X.SX32 R19, R19, R3, 0x1, P4 ;  /* 0x0000000313137211 */ /* 0x000fc600020f0eff */
[----:B------:R-:W-:Y:S01]  /*11b10*/  STL [R1+0x33bc], R21 ;  /* 0x0033bc1501007387 */ /* 0x000fe20000100800 */
[----:B------:R-:W-:-:S03]  /*11b20*/  IADD3 R20, P5, R13, R5, RZ ;  /* 0x000000050d147210 */ /* 0x000fc60007fbe0ff */
[----:B------:R-:W-:Y:S04]  /*11b30*/  STL [R1+0x3388], R2 ;  /* 0x0033880201007387 */ /* 0x000fe80000100800 */
[----:B------:R-:W-:Y:S04]  /*11b40*/  STL [R1+0x33c4], R20 ;  /* 0x0033c41401007387 */ /* 0x000fe80000100800 */
[----:B------:R-:W4:Y:S04]  /*11b50*/  LDL.LU R24, [R1+0x1c0] ;  /* 0x0001c00001187983 */ /* 0x000f280000300800 */
[----:B------:R0:W-:Y:S01]  /*11b60*/  STL [R1+0x3390], R19 ;  /* 0x0033901301007387 */ /* 0x0001e20000100800 */
[----:B------:R-:W-:-:S02]  /*11b70*/  LEA.HI.X.SX32 R16, R16, R3, 0x1, P1 ;  /* 0x0000000310107211 */ /* 0x000fc400008f0eff */
[----:B0-----:R-:W-:Y:S02]  /*11b80*/  LEA.HI.X.SX32 R19, R18, R3, 0x1, P3 ;  /* 0x0000000312137211 */ /* 0x001fe400018f0eff */
[----:B------:R-:W-:-:S05]  /*11b90*/  IADD3 R2, P4, R12, R5, RZ ;  /* 0x000000050c027210 */ /* 0x000fca0007f9e0ff */
[----:B------:R0:W-:Y:S04]  /*11ba0*/  STL [R1+0x33cc], R2 ;  /* 0x0033cc0201007387 */ /* 0x0001e80000100800 */
[----:B------:R-:W-:Y:S04]  /*11bb0*/  STL [R1+0x3398], R19 ;  /* 0x0033981301007387 */ /* 0x000fe80000100800 */
[----:B------:R-:W4:Y:S01]  /*11bc0*/  LDL.LU R23, [R1+0x1bc] ;  /* 0x0001bc0001177983 */ /* 0x000f220000300800 */
[----:B0-----:R-:W-:Y:S02]  /*11bd0*/  LEA.HI.X.SX32 R2, R17, R3, 0x1, P2 ;  /* 0x0000000311027211 */ /* 0x001fe400010f0eff */
[----:B-----5:R-:W-:-:S05]  /*11be0*/  IADD3 R18, P3, R11, R5, RZ ;  /* 0x000000050b127210 */ /* 0x020fca0007f7e0ff */
[----:B------:R-:W-:Y:S04]  /*11bf0*/  STL [R1+0x33d4], R18 ;  /* 0x0033d41201007387 */ /* 0x000fe80000100800 */
[----:B------:R0:W-:Y:S01]  /*11c00*/  STL [R1+0x33a0], R2 ;  /* 0x0033a00201007387 */ /* 0x0001e20000100800 */
[----:B------:R-:W-:-:S05]  /*11c10*/  IADD3 R17, P2, R10, R5, RZ ;  /* 0x000000050a117210 */ /* 0x000fca0007f5e0ff */
[----:B------:R-:W-:Y:S04]  /*11c20*/  STL [R1+0x33dc], R17 ;  /* 0x0033dc1101007387 */ /* 0x000fe80000100800 */
[----:B------:R-:W5:Y:S04]  /*11c30*/  LDL.LU R22, [R1+0x1b8] ;  /* 0x0001b80001167983 */ /* 0x000f680000300800 */
[----:B------:R1:W-:Y:S01]  /*11c40*/  STL [R1+0x33a8], R16 ;  /* 0x0033a81001007387 */ /* 0x0003e20000100800 */
[----:B0-----:R-:W-:Y:S02]  /*11c50*/  IADD3 R2, P1, R9, R5, RZ ;  /* 0x0000000509027210 */ /* 0x001fe40007f3e0ff */
[----:B-1----:R-:W-:-:S03]  /*11c60*/  LEA.HI.X.SX32 R16, R15, R3, 0x1, P0 ;  /* 0x000000030f107211 */ /* 0x002fc600000f0eff */
[----:B------:R0:W-:Y:S04]  /*11c70*/  STL [R1+0x33e4], R2 ;  /* 0x0033e40201007387 */ /* 0x0001e80000100800 */
[----:B------:R-:W-:Y:S04]  /*11c80*/  STL [R1+0x33b0], R16 ;  /* 0x0033b01001007387 */ /* 0x000fe80000100800 */
[----:B------:R-:W5:Y:S01]  /*11c90*/  LDL.LU R21, [R1+0x1b4] ;  /* 0x0001b40001157983 */ /* 0x000f620000300800 */
[----:B------:R-:W-:Y:S02]  /*11ca0*/  IADD3 R15, P0, R8, R5, RZ ;  /* 0x00000005080f7210 */ /* 0x000fe40007f1e0ff */
[----:B0-----:R-:W-:-:S02]  /*11cb0*/  LEA.HI.X.SX32 R2, R14, R3, 0x1, P6 ;  /* 0x000000030e027211 */ /* 0x001fc400030f0eff */
[-C--:B------:R-:W-:Y:S01]  /*11cc0*/  LEA.HI.X.SX32 R13, R13, R3.reuse, 0x1, P5 ;  /* 0x000000030d0d7211 */ /* 0x080fe200028f0eff */
[----:B------:R-:W-:Y:S04]  /*11cd0*/  STL [R1+0x33ec], R15 ;  /* 0x0033ec0f01007387 */ /* 0x000fe80000100800 */
[----:B------:R3:W-:Y:S01]  /*11ce0*/  STL [R1+0x33b8], R2 ;  /* 0x0033b80201007387 */ /* 0x0007e20000100800 */
[-C--:B------:R-:W-:Y:S02]  /*11cf0*/  LEA.HI.X.SX32 R12, R12, R3.reuse, 0x1, P4 ;  /* 0x000000030c0c7211 */ /* 0x080fe400020f0eff */
[-C--:B------:R-:W-:Y:S02]  /*11d00*/  LEA.HI.X.SX32 R11, R11, R3.reuse, 0x1, P3 ;  /* 0x000000030b0b7211 */ /* 0x080fe400018f0eff */
[----:B------:R-:W-:-:S02]  /*11d10*/  LEA.HI.X.SX32 R10, R10, R3, 0x1, P2 ;  /* 0x000000030a0a7211 */ /* 0x000fc400010f0eff */
[-C--:B------:R-:W-:Y:S02]  /*11d20*/  LEA.HI.X.SX32 R9, R9, R3.reuse, 0x1, P1 ;  /* 0x0000000309097211 */ /* 0x080fe400008f0eff */
[----:B------:R-:W-:Y:S02]  /*11d30*/  LEA.HI.X.SX32 R8, R8, R3, 0x1, P0 ;  /* 0x0000000308087211 */ /* 0x000fe400000f0eff */
[----:B--2---:R-:W-:-:S05]  /*11d40*/  IADD3 R14, P6, R7, R5, RZ ;  /* 0x00000005070e7210 */ /* 0x004fca0007fde0ff */
[----:B------:R-:W-:Y:S04]  /*11d50*/  STL [R1+0x33f4], R14 ;  /* 0x0033f40e01007387 */ /* 0x000fe80000100800 */
[----:B------:R-:W2:Y:S04]  /*11d60*/  LDL.LU R20, [R1+0x1b0] ;  /* 0x0001b00001147983 */ /* 0x000ea80000300800 */
[----:B------:R-:W-:Y:S01]  /*11d70*/  STL [R1+0x33c0], R13 ;  /* 0x0033c00d01007387 */ /* 0x000fe20000100800 */
[----:B---3--:R-:W-:-:S05]  /*11d80*/  IADD3 R2, P5, R6, R5, RZ ;  /* 0x0000000506027210 */ /* 0x008fca0007fbe0ff */
[----:B------:R4:W-:Y:S04]  /*11d90*/  STL [R1+0x33fc], R2 ;  /* 0x0033fc0201007387 */ /* 0x0009e80000100800 */
[----:B------:R-:W3:Y:S04]  /*11da0*/  LDL.LU R19, [R1+0x1ac] ;  /* 0x0001ac0001137983 */ /* 0x000ee80000300800 */
[----:B------:R-:W-:Y:S01]  /*11db0*/  STL [R1+0x33c8], R12 ;  /* 0x0033c80c01007387 */ /* 0x000fe20000100800 */
[----:B----4-:R-:W-:-:S03]  /*11dc0*/  IADD3 R2, P4, R4, R5, RZ ;  /* 0x0000000504027210 */ /* 0x010fc60007f9e0ff */
[----:B------:R-:W4:Y:S04]  /*11dd0*/  LDL.LU R18, [R1+0x1a8] ;  /* 0x0001a80001127983 */ /* 0x000f280000300800 */
[----:B------:R0:W-:Y:S04]  /*11de0*/  STL [R1+0x3404], R2 ;  /* 0x0034040201007387 */ /* 0x0001e80000100800 */
[----:B------:R-:W4:Y:S04]  /*11df0*/  LDL.LU R17, [R1+0x1a4] ;  /* 0x0001a40001117983 */ /* 0x000f280000300800 */
[----:B------:R-:W-:Y:S04]  /*11e00*/  STL [R1+0x33d0], R11 ;  /* 0x0033d00b01007387 */ /* 0x000fe80000100800 */
[----:B------:R-:W4:Y:S01]  /*11e10*/  LDL.LU R16, [R1+0x19c] ;  /* 0x00019c0001107983 */ /* 0x000f220000300800 */
[----:B0-----:R-:W-:-:S05]  /*11e20*/  IADD3 R2, P3, R26, R5, RZ ;  /* 0x000000051a027210 */ /* 0x001fca0007f7e0ff */
[----:B------:R0:W-:Y:S04]  /*11e30*/  STL [R1+0x340c], R2 ;  /* 0x00340c0201007387 */ /* 0x0001e80000100800 */
[----:B------:R-:W4:Y:S04]  /*11e40*/  LDL.LU R15, [R1+0x194] ;  /* 0x00019400010f7983 */ /* 0x000f280000300800 */
[----:B------:R-:W-:Y:S04]  /*11e50*/  STL [R1+0x33d8], R10 ;  /* 0x0033d80a01007387 */ /* 0x000fe80000100800 */
[----:B------:R-:W4:Y:S01]  /*11e60*/  LDL.LU R14, [R1+0x190] ;  /* 0x00019000010e7983 */ /* 0x000f220000300800 */
[----:B0-----:R-:W-:-:S05]  /*11e70*/  IADD3 R2, P2, R25, R5, RZ ;  /* 0x0000000519027210 */ /* 0x001fca0007f5e0ff */
[----:B------:R0:W-:Y:S04]  /*11e80*/  STL [R1+0x3414], R2 ;  /* 0x0034140201007387 */ /* 0x0001e80000100800 */
[----:B------:R-:W4:Y:S04]  /*11e90*/  LDL.LU R13, [R1+0x188] ;  /* 0x00018800010d7983 */ /* 0x000f280000300800 */
[----:B------:R-:W-:Y:S01]  /*11ea0*/  STL [R1+0x33e0], R9 ;  /* 0x0033e00901007387 */ /* 0x000fe20000100800 */
[----:B0-----:R-:W-:-:S03]  /*11eb0*/  IADD3 R2, P1, R24, R5, RZ ;  /* 0x0000000518027210 */ /* 0x001fc60007f3e0ff */
[----:B------:R-:W4:Y:S04]  /*11ec0*/  LDL.LU R12, [R1+0x180] ;  /* 0x00018000010c7983 */ /* 0x000f280000300800 */
[----:B------:R0:W-:Y:S04]  /*11ed0*/  STL [R1+0x341c], R2 ;  /* 0x00341c0201007387 */ /* 0x0001e80000100800 */
[----:B------:R-:W4:Y:S01]  /*11ee0*/  LDL.LU R11, [R1+0x17c] ;  /* 0x00017c00010b7983 */ /* 0x000f220000300800 */
[----:B------:R-:W-:-:S03]  /*11ef0*/  LEA.HI.X.SX32 R7, R7, R3, 0x1, P6 ;  /* 0x0000000307077211 */ /* 0x000fc600030f0eff */
[----:B------:R1:W-:Y:S04]  /*11f00*/  STL [R1+0x33e8], R8 ;  /* 0x0033e80801007387 */ /* 0x0003e80000100800 */
[----:B------:R-:W4:Y:S01]  /*11f10*/  LDL.LU R10, [R1+0x178] ;  /* 0x00017800010a7983 */ /* 0x000f220000300800 */
[----:B------:R-:W-:Y:S02]  /*11f20*/  LEA.HI.X.SX32 R6, R6, R3, 0x1, P5 ;  /* 0x0000000306067211 */ /* 0x000fe400028f0eff */
[----:B0-----:R-:W-:-:S05]  /*11f30*/  IADD3 R2, P0, R23, R5, RZ ;  /* 0x0000000517027210 */ /* 0x001fca0007f1e0ff */
[----:B------:R5:W-:Y:S04]  /*11f40*/  STL [R1+0x3424], R2 ;  /* 0x0034240201007387 */ /* 0x000be80000100800 */
[----:B------:R-:W4:Y:S04]  /*11f50*/  LDL.LU R9, [R1+0x174] ;  /* 0x0001740001097983 */ /* 0x000f280000300800 */
[----:B------:R0:W-:Y:S04]  /*11f60*/  STL [R1+0x33f0], R7 ;  /* 0x0033f00701007387 */ /* 0x0001e80000100800 */
[----:B-1----:R-:W4:Y:S01]  /*11f70*/  LDL.LU R8, [R1+0x16c] ;  /* 0x00016c0001087983 */ /* 0x002f220000300800 */
[----:B------:R-:W-:-:S02]  /*11f80*/  LEA.HI.X.SX32 R27, R4, R3, 0x1, P4 ;  /* 0x00000003041b7211 */ /* 0x000fc400020f0eff */
[----:B-----5:R-:W-:-:S05]  /*11f90*/  IADD3 R2, P6, R22, R5, RZ ;  /* 0x0000000516027210 */ /* 0x020fca0007fde0ff */
[----:B------:R1:W-:Y:S04]  /*11fa0*/  STL [R1+0x342c], R2 ;  /* 0x00342c0201007387 */ /* 0x0003e80000100800 */
[----:B0-----:R-:W5:Y:S04]  /*11fb0*/  LDL.LU R7, [R1+0x160] ;  /* 0x0001600001077983 */ /* 0x001f680000300800 */
[----:B------:R0:W-:Y:S01]  /*11fc0*/  STL [R1+0x33f8], R6 ;  /* 0x0033f80601007387 */ /* 0x0001e20000100800 */
[----:B-1----:R-:W-:-:S03]  /*11fd0*/  IADD3 R2, P5, R21, R5, RZ ;  /* 0x0000000515027210 */ /* 0x002fc60007fbe0ff */
[----:B0-----:R-:W5:Y:S04]  /*11fe0*/  LDL.LU R6, [R1+0x154] ;  /* 0x0001540001067983 */ /* 0x001f680000300800 */
[----:B------:R2:W-:Y:S04]  /*11ff0*/  STL [R1+0x3434], R2 ;  /* 0x0034340201007387 */ /* 0x0005e80000100800 */
[----:B------:R-:W5:Y:S01]  /*12000*/  LDL.LU R4, [R1+0x150] ;  /* 0x0001500001047983 */ /* 0x000f620000300800 */
[----:B------:R-:W-:-:S03]  /*12010*/  LEA.HI.X.SX32 R26, R26, R3, 0x1, P3 ;  /* 0x000000031a1a7211 */ /* 0x000fc600018f0eff */
[----:B------:R-:W-:Y:S01]  /*12020*/  STL [R1+0x3400], R27 ;  /* 0x0034001b01007387 */ /* 0x000fe20000100800 */
[----:B------:R-:W-:Y:S02]  /*12030*/  LEA.HI.X.SX32 R21, R21, R3, 0x1, P5 ;  /* 0x0000000315157211 */ /* 0x000fe400028f0eff */
[----:B--2---:R-:W-:-:S05]  /*12040*/  IADD3 R2, P4, R20, R5, RZ ;  /* 0x0000000514027210 */ /* 0x004fca0007f9e0ff */
[----:B------:R0:W-:Y:S04]  /*12050*/  STL [R1+0x343c], R2 ;  /* 0x00343c0201007387 */ /* 0x0001e80000100800 */
[----:B------:R4:W-:Y:S01]  /*12060*/  STL [R1+0x3408], R26 ;  /* 0x0034081a01007387 */ /* 0x0009e20000100800 */
[----:B0-----:R-:W-:Y:S02]  /*12070*/  LEA.HI.X.SX32 R2, R25, R3, 0x1, P2 ;  /* 0x0000000319027211 */ /* 0x001fe400010f0eff */
[----:B---3--:R-:W-:Y:S02]  /*12080*/  IADD3 R27, P3, R19, R5, RZ ;  /* 0x00000005131b7210 */ /* 0x008fe40007f7e0ff */
[----:B------:R-:W-:-:S03]  /*12090*/  LEA.HI.X.SX32 R25, R24, R3, 0x1, P1 ;  /* 0x0000000318197211 */ /* 0x000fc600008f0eff */
[----:B------:R-:W-:Y:S01]  /*120a0*/  STL [R1+0x3444], R27 ;  /* 0x0034441b01007387 */ /* 0x000fe20000100800 */
[----:B----4-:R-:W-:-:S03]  /*120b0*/  IADD3 R26, P2, R18, R5, RZ ;  /* 0x00000005121a7210 */ /* 0x010fc60007f5e0ff */
[----:B------:R0:W-:Y:S01]  /*120c0*/  STL [R1+0x3410], R2 ;  /* 0x0034100201007387 */ /* 0x0001e20000100800 */
[----:B------:R-:W-:-:S03]  /*120d0*/  LEA.HI.X.SX32 R24, R23, R3, 0x1, P0 ;  /* 0x0000000317187211 */ /* 0x000fc600000f0eff */
[----:B------:R-:W-:Y:S01]  /*120e0*/  STL [R1+0x344c], R26 ;  /* 0x00344c1a01007387 */ /* 0x000fe20000100800 */
[----:B0-----:R-:W-:-:S03]  /*120f0*/  IADD3 R2, P1, R17, R5, RZ ;  /* 0x0000000511027210 */ /* 0x001fc60007f3e0ff */
[----:B------:R-:W-:Y:S01]  /*12100*/  STL [R1+0x3418], R25 ;  /* 0x0034181901007387 */ /* 0x000fe20000100800 */
[----:B------:R-:W-:-:S03]  /*12110*/  IADD3 R23, P0, R16, R5, RZ ;  /* 0x0000000510177210 */ /* 0x000fc60007f1e0ff */
[----:B------:R0:W-:Y:S04]  /*12120*/  STL [R1+0x3454], R2 ;  /* 0x0034540201007387 */ /* 0x0001e80000100800 */
[----:B------:R-:W-:Y:S01]  /*12130*/  STL [R1+0x3420], R24 ;  /* 0x0034201801007387 */ /* 0x000fe20000100800 */
[----:B0-----:R-:W-:-:S03]  /*12140*/  LEA.HI.X.SX32 R2, R22, R3, 0x1, P6 ;  /* 0x0000000316027211 */ /* 0x001fc600030f0eff */
[----:B------:R-:W-:Y:S01]  /*12150*/  STL [R1+0x345c], R23 ;  /* 0x00345c1701007387 */ /* 0x000fe20000100800 */
[----:B------:R-:W-:-:S03]  /*12160*/  IADD3 R22, P6, R15, R5, RZ ;  /* 0x000000050f167210 */ /* 0x000fc60007fde0ff */
[----:B------:R0:W-:Y:S01]  /*12170*/  STL [R1+0x3428], R2 ;  /* 0x0034280201007387 */ /* 0x0001e20000100800 */
[----:B------:R-:W-:-:S03]  /*12180*/  LEA.HI.X.SX32 R20, R20, R3, 0x1, P4 ;  /* 0x0000000314147211 */ /* 0x000fc600020f0eff */
[----:B------:R-:W-:Y:S01]  /*12190*/  STL [R1+0x3464], R22 ;  /* 0x0034641601007387 */ /* 0x000fe20000100800 */
[----:B0-----:R-:W-:-:S03]  /*121a0*/  IADD3 R2, P5, R14, R5, RZ ;  /* 0x000000050e027210 */ /* 0x001fc60007fbe0ff */
[----:B------:R0:W-:Y:S04]  /*121b0*/  STL [R1+0x3430], R21 ;  /* 0x0034301501007387 */ /* 0x0001e80000100800 */
[----:B------:R1:W-:Y:S01]  /*121c0*/  STL [R1+0x346c], R2 ;  /* 0x00346c0201007387 */ /* 0x0003e20000100800 */
[----:B0-----:R-:W-:Y:S02]  /*121d0*/  IADD3 R21, P4, R13, R5, RZ ;  /* 0x000000050d157210 */ /* 0x001fe40007f9e0ff */
[-C--:B-1----:R-:W-:Y:S01]  /*121e0*/  LEA.HI.X.SX32 R2, R19, R3.reuse, 0x1, P3 ;  /* 0x0000000313027211 */ /* 0x082fe200018f0eff */
[----:B------:R0:W-:Y:S01]  /*121f0*/  STL [R1+0x3438], R20 ;  /* 0x0034381401007387 */ /* 0x0001e20000100800 */
[----:B------:R-:W-:-:S03]  /*12200*/  LEA.HI.X.SX32 R19, R18, R3, 0x1, P2 ;  /* 0x0000000312137211 */ /* 0x000fc600010f0eff */
[----:B------:R-:W-:Y:S04]  /*12210*/  STL [R1+0x3474], R21 ;  /* 0x0034741501007387 */ /* 0x000fe80000100800 */
[----:B------:R1:W-:Y:S01]  /*12220*/  STL [R1+0x3440], R2 ;  /* 0x0034400201007387 */ /* 0x0003e20000100800 */
[----:B0-----:R-:W-:Y:S02]  /*12230*/  IADD3 R20, P3, R12, R5, RZ ;  /* 0x000000050c147210 */ /* 0x001fe40007f7e0ff */
[----:B------:R-:W-:-:S03]  /*12240*/  LEA.HI.X.SX32 R18, R17, R3, 0x1, P1 ;  /* 0x0000000311127211 */ /* 0x000fc600008f0eff */
[----:B------:R-:W-:Y:S01]  /*12250*/  STL [R1+0x347c], R20 ;  /* 0x00347c1401007387 */ /* 0x000fe20000100800 */
[----:B-1----:R-:W-:-:S03]  /*12260*/  IADD3 R2, P2, R11, R5, RZ ;  /* 0x000000050b027210 */ /* 0x002fc60007f5e0ff */
[----:B------:R-:W-:Y:S01]  /*12270*/  STL [R1+0x3448], R19 ;  /* 0x0034481301007387 */ /* 0x000fe20000100800 */
[----:B------:R-:W-:-:S03]  /*12280*/  IADD3 R17, P1, R10, R5, RZ ;  /* 0x000000050a117210 */ /* 0x000fc60007f3e0ff */
[----:B------:R0:W-:Y:S01]  /*12290*/  STL [R1+0x3484], R2 ;  /* 0x0034840201007387 */ /* 0x0001e20000100800 */
[----:B------:R-:W-:-:S03]  /*122a0*/  LEA.HI.X.SX32 R15, R15, R3, 0x1, P6 ;  /* 0x000000030f0f7211 */ /* 0x000fc600030f0eff */
[----:B------:R-:W-:Y:S01]  /*122b0*/  STL [R1+0x3450], R18 ;  /* 0x0034501201007387 */ /* 0x000fe20000100800 */
[----:B0-----:R-:W-:-:S03]  /*122c0*/  LEA.HI.X.SX32 R2, R16, R3, 0x1, P0 ;  /* 0x0000000310027211 */ /* 0x001fc600000f0eff */
[----:B------:R-:W-:Y:S04]  /*122d0*/  STL [R1+0x3488], R17 ;  /* 0x0034881101007387 */ /* 0x000fe80000100800 */
[----:B------:R0:W-:Y:S01]  /*122e0*/  STL [R1+0x3458], R2 ;  /* 0x0034580201007387 */ /* 0x0001e20000100800 */
[----:B------:R-:W-:Y:S02]  /*122f0*/  LEA.HI.X.SX32 R14, R14, R3, 0x1, P5 ;  /* 0x000000030e0e7211 */ /* 0x000fe400028f0eff */
[----:B------:R-:W-:-:S05]  /*12300*/  IADD3 R16, P0, R9, R5, RZ ;  /* 0x0000000509107210 */ /* 0x000fca0007f1e0ff */
[----:B------:R-:W-:Y:S01]  /*12310*/  STL [R1+0x348c], R16 ;  /* 0x00348c1001007387 */ /* 0x000fe20000100800 */
[----:B0-----:R-:W-:-:S03]  /*12320*/  IADD3 R2, P6, R8, R5, RZ ;  /* 0x0000000508027210 */ /* 0x001fc60007fde0ff */
[----:B------:R-:W-:Y:S04]  /*12330*/  STL [R1+0x3460], R15 ;  /* 0x0034600f01007387 */ /* 0x000fe80000100800 */
[----:B------:R0:W-:Y:S04]  /*12340*/  STL [R1+0x3490], R2 ;  /* 0x0034900201007387 */ /* 0x0001e80000100800 */
[----:B------:R1:W-:Y:S01]  /*12350*/  STL [R1+0x3468], R14 ;  /* 0x0034680e01007387 */ /* 0x0003e20000100800 */
[-C--:B0-----:R-:W-:Y:S02]  /*12360*/  LEA.HI.X.SX32 R2, R13, R3.reuse, 0x1, P4 ;  /* 0x000000030d027211 */ /* 0x081fe400020f0eff */
[----:B------:R-:W-:-:S02]  /*12370*/  LEA.HI.X.SX32 R13, R12, R3, 0x1, P3 ;  /* 0x000000030c0d7211 */ /* 0x000fc400018f0eff */
[----:B-----5:R-:W-:-:S05]  /*12380*/  IADD3 R15, P5, R7, R5, RZ ;  /* 0x00000005070f7210 */ /* 0x020fca0007fbe0ff */
[----:B------:R-:W-:Y:S04]  /*12390*/  STL [R1+0x3494], R15 ;  /* 0x0034940f01007387 */ /* 0x000fe80000100800 */
[----:B------:R0:W-:Y:S01]  /*123a0*/  STL [R1+0x3470], R2 ;  /* 0x0034700201007387 */ /* 0x0001e20000100800 */
[----:B-1----:R-:W-:Y:S02]  /*123b0*/  IADD3 R14, P4, R6, R5, RZ ;  /* 0x00000005060e7210 */ /* 0x002fe40007f9e0ff */
[----:B------:R-:W-:-:S03]  /*123c0*/  LEA.HI.X.SX32 R12, R11, R3, 0x1, P2 ;  /* 0x000000030b0c7211 */ /* 0x000fc600010f0eff */
[----:B------:R-:W-:Y:S01]  /*123d0*/  STL [R1+0x3498], R14 ;  /* 0x0034980e01007387 */ /* 0x000fe20000100800 */
[----:B0-----:R-:W-:-:S03]  /*123e0*/  IADD3 R2, P3, R4, R5, RZ ;  /* 0x0000000504027210 */ /* 0x001fc60007f7e0ff */
[----:B------:R-:W-:Y:S01]  /*123f0*/  STL [R1+0x3478], R13 ;  /* 0x0034780d01007387 */ /* 0x000fe20000100800 */
[----:B------:R-:W-:-:S03]  /*12400*/  IADD3 R11, P2, R0, R5, RZ ;  /* 0x00000005000b7210 */ /* 0x000fc60007f5e0ff */
[----:B------:R0:W-:Y:S01]  /*12410*/  STL [R1+0x349c], R2 ;  /* 0x00349c0201007387 */ /* 0x0001e20000100800 */
[----:B------:R-:W-:-:S03]  /*12420*/  LEA.HI.X.SX32 R5, R9, R3, 0x1, P0 ;  /* 0x0000000309057211 */ /* 0x000fc600000f0eff */
[----:B------:R-:W-:Y:S01]  /*12430*/  STL [R1+0x3480], R12 ;  /* 0x0034800c01007387 */ /* 0x000fe20000100800 */
[-C--:B------:R-:W-:Y:S02]  /*12440*/  LEA.HI.X.SX32 R8, R8, R3.reuse, 0x1, P6 ;  /* 0x0000000308087211 */ /* 0x080fe400030f0eff */
[-C--:B0-----:R-:W-:Y:S01]  /*12450*/  LEA.HI.X.SX32 R2, R10, R3.reuse, 0x1, P1 ;  /* 0x000000030a027211 */ /* 0x081fe200008f0eff */
[----:B------:R-:W-:Y:S04]  /*12460*/  STL [R1+0x3338], R11 ;  /* 0x0033380b01007387 */ /* 0x000fe80000100800 */
[----:B------:R0:W-:Y:S01]  /*12470*/  STL [R1+0x3320], R2 ;  /* 0x0033200201007387 */ /* 0x0001e20000100800 */
[----:B------:R-:W-:-:S03]  /*12480*/  LEA.HI.X.SX32 R4, R4, R3, 0x1, P3 ;  /* 0x0000000304047211 */ /* 0x000fc600018f0eff */
[----:B------:R1:W-:Y:S01]  /*12490*/  STL [R1+0x3324], R5 ;  /* 0x0033240501007387 */ /* 0x0003e20000100800 */
[----:B0-----:R-:W-:-:S03]  /*124a0*/  LEA.HI.X.SX32 R2, R7, R3, 0x1, P5 ;  /* 0x0000000307027211 */ /* 0x001fc600028f0eff */
[----:B------:R-:W-:Y:S01]  /*124b0*/  STL [R1+0x3328], R8 ;  /* 0x0033280801007387 */ /* 0x000fe20000100800 */
[----:B-1----:R-:W-:-:S03]  /*124c0*/  LEA.HI.X.SX32 R5, R6, R3, 0x1, P4 ;  /* 0x0000000306057211 */ /* 0x002fc600020f0eff */
[----:B------:R0:W-:Y:S04]  /*124d0*/  STL [R1+0x332c], R2 ;  /* 0x00332c0201007387 */ /* 0x0001e80000100800 */
[----:B------:R-:W-:Y:S01]  /*124e0*/  STL [R1+0x3330], R5 ;  /* 0x0033300501007387 */ /* 0x000fe20000100800 */
[----:B0-----:R-:W-:-:S03]  /*124f0*/  LEA.HI.X.SX32 R2, R0, R3, 0x1, P2 ;  /* 0x0000000300027211 */ /* 0x001fc600010f0eff */
[----:B------:R-:W2:Y:S04]  /*12500*/  LDL.LU R0, [R1+0x3b6c] ;  /* 0x003b6c0001007983 */ /* 0x000ea80000300800 */
[----:B------:R0:W-:Y:S04]  /*12510*/  STL [R1+0x3334], R4 ;  /* 0x0033340401007387 */ /* 0x0001e80000100800 */
[----:B------:R-:W3:Y:S04]  /*12520*/  LDL.LU R9, [R1+0x290] ;  /* 0x0002900001097983 */ /* 0x000ee80000300800 */
[----:B------:R-:W4:Y:S04]  /*12530*/  LDL.LU R8, [R1+0x28c] ;  /* 0x00028c0001087983 */ /* 0x000f280000300800 */
[----:B------:R1:W-:Y:S04]  /*12540*/  STL [R1+0x235c], R2 ;  /* 0x00235c0201007387 */ /* 0x0003e80000100800 */
[----:B------:R-:W5:Y:S04]  /*12550*/  LDL.LU R7, [R1+0x288] ;  /* 0x0002880001077983 */ /* 0x000f680000300800 */
[----:B------:R-:W2:Y:S04]  /*12560*/  LDL.LU R6, [R1+0x284] ;  /* 0x0002840001067983 */ /* 0x000ea80000300800 */
[----:B------:R-:W2:Y:S04]  /*12570*/  LDL.LU R12, [R1+0x280] ;  /* 0x00028000010c7983 */ /* 0x000ea80000300800 */
[----:B0-----:R-:W2:Y:S04]  /*12580*/  LDL.LU R4, [R1+0x27c] ;  /* 0x00027c0001047983 */ /* 0x001ea80000300800 */
[----:B------:R-:W2:Y:S04]  /*12590*/  LDL.LU R11, [R1+0x278] ;  /* 0x00027800010b7983 */ /* 0x000ea80000300800 */
[----:B------:R-:W1:Y:S01]  /*125a0*/  LDL.LU R10, [R1+0x274] ;  /* 0x00027400010a7983 */ /* 0x000e620000300800 */
[----:B------:R-:W0:Y:S02]  /*125b0*/  S2R R27, SR_TID.X ;  /* 0x00000000001b7919 */ /* 0x000e240000002100 */
[----:B0-----:R-:W-:-:S02]  /*125c0*/  IMAD.SHL.U32 R26, R27, 0x8, RZ ;  /* 0x000000081b1a7824 */ /* 0x001fc400078e00ff */
[----:B---3--:R-:W-:Y:S02]  /*125d0*/  IMAD R9, R9, UR61, RZ ;  /* 0x0000003d09097c24 */ /* 0x008fe4000f8e02ff */
[----:B----4-:R-:W-:-:S03]  /*125e0*/  IMAD R8, R8, UR61, RZ ;  /* 0x0000003d08087c24 */ /* 0x010fc6000f8e02ff */
[----:B------:R-:W-:Y:S01]  /*125f0*/  IADD3 R17, P4, R9, UR34, RZ ;  /* 0x0000002209117c10 */ /* 0x000fe2000ff9e0ff */
[----:B-----5:R-:W-:Y:S01]  /*12600*/  IMAD R7, R7, UR61, RZ ;  /* 0x0000003d07077c24 */ /* 0x020fe2000f8e02ff */
[----:B------:R-:W-:Y:S01]  /*12610*/  IADD3 R19, P5, R8, UR34, RZ ;  /* 0x0000002208137c10 */ /* 0x000fe2000ffbe0ff */
[----:B--2---:R-:W-:-:S03]  /*12620*/  IMAD R6, R6, UR61, RZ ;  /* 0x0000003d06067c24 */ /* 0x004fc6000f8e02ff */
[----:B------:R-:W-:Y:S01]  /*12630*/  IADD3 R20, P3, R7, UR34, RZ ;  /* 0x0000002207147c10 */ /* 0x000fe2000ff7e0ff */
[----:B------:R-:W-:Y:S01]  /*12640*/  IMAD R5, R12, UR61, RZ ;  /* 0x0000003d0c057c24 */ /* 0x000fe2000f8e02ff */
[----:B------:R-:W-:Y:S01]  /*12650*/  IADD3 R21, P2, R6, UR34, RZ ;  /* 0x0000002206157c10 */ /* 0x000fe2000ff5e0ff */
[----:B------:R-:W-:-:S03]  /*12660*/  IMAD R4, R4, UR61, RZ ;  /* 0x0000003d04047c24 */ /* 0x000fc6000f8e02ff */
[----:B------:R-:W-:Y:S01]  /*12670*/  IADD3 R22, P1, R5, UR34, RZ ;  /* 0x0000002205167c10 */ /* 0x000fe2000ff3e0ff */
[----:B------:R-:W-:Y:S02]  /*12680*/  IMAD R3, R11, UR61, RZ ;  /* 0x0000003d0b037c24 */ /* 0x000fe4000f8e02ff */
[----:B-1----:R-:W-:Y:S01]  /*12690*/  IMAD R2, R10, UR61, RZ ;  /* 0x0000003d0a027c24 */ /* 0x002fe2000f8e02ff */
[----:B------:R-:W-:Y:S01]  /*126a0*/  STL [R1+0x204c], R17 ;  /* 0x00204c1101007387 */ /* 0x000fe20000100800 */
[----:B------:R-:W-:Y:S02]  /*126b0*/  IADD3 R23, P0, R4, UR34, RZ ;  /* 0x0000002204177c10 */ /* 0x000fe4000ff1e0ff */
[----:B------:R-:W-:Y:S01]  /*126c0*/  LEA.HI.X.SX32 R10, R9, UR35, 0x1, P4 ;  /* 0x00000023090a7c11 */ /* 0x000fe2000a0f0eff */
[----:B------:R-:W-:Y:S01]  /*126d0*/  STL [R1+0x2054], R19 ;  /* 0x0020541301007387 */ /* 0x000fe20000100800 */
[----:B------:R-:W-:Y:S02]  /*126e0*/  LEA.HI.X.SX32 R11, R8, UR35, 0x1, P5 ;  /* 0x00000023080b7c11 */ /* 0x000fe4000a8f0eff */
[----:B------:R-:W-:Y:S01]  /*126f0*/  IADD3 R24, P4, R3, UR34, RZ ;  /* 0x0000002203187c10 */ /* 0x000fe2000ff9e0ff */
[----:B------:R-:W-:Y:S01]  /*12700*/  STL [R1+0x205c], R20 ;  /* 0x00205c1401007387 */ /* 0x000fe20000100800 */
[----:B------:R-:W-:Y:S01]  /*12710*/  IADD3 R25, P5, R2, UR34, RZ ;  /* 0x0000002202197c10 */ /* 0x000fe2000ffbe0ff */
[----:B------:R-:W-:-:S02]  /*12720*/  UIMAD UR7, UR7, 0x2d, URZ ;  /* 0x0000002d070778a4 */ /* 0x000fc4000f8e023f */
[----:B------:R-:W-:Y:S01]  /*12730*/  STL [R1+0x2064], R21 ;  /* 0x0020641501007387 */ /* 0x000fe20000100800 */
[----:B------:R-:W-:Y:S01]  /*12740*/  LEA.HI.X.SX32 R12, R7, UR35, 0x1, P3 ;  /* 0x00000023070c7c11 */ /* 0x000fe200098f0eff */
[----:B------:R-:W-:Y:S01]  /*12750*/  ULDC UR34, c[0x0][0x238] ;  /* 0x00008e0000227ab9 */ /* 0x000fe20000000800 */
[----:B------:R-:W-:Y:S01]  /*12760*/  LEA.HI.X.SX32 R13, R6, UR35, 0x1, P2 ;  /* 0x00000023060d7c11 */ /* 0x000fe200090f0eff */
[----:B------:R-:W-:Y:S01]  /*12770*/  STL [R1+0x206c], R22 ;  /* 0x00206c1601007387 */ /* 0x000fe20000100800 */
[----:B------:R-:W-:Y:S02]  /*12780*/  LEA.HI.X.SX32 R14, R5, UR35, 0x1, P1 ;  /* 0x00000023050e7c11 */ /* 0x000fe400088f0eff */
[----:B------:R-:W-:Y:S01]  /*12790*/  LEA.HI.X.SX32 R15, R4, UR35, 0x1, P0 ;  /* 0x00000023040f7c11 */ /* 0x000fe200080f0eff */
[----:B------:R-:W-:Y:S01]  /*127a0*/  STL [R1+0x2074], R23 ;  /* 0x0020741701007387 */ /* 0x000fe20000100800 */
[----:B------:R-:W-:Y:S02]  /*127b0*/  LEA.HI.X.SX32 R16, R3, UR35, 0x1, P4 ;  /* 0x0000002303107c11 */ /* 0x000fe4000a0f0eff */
[----:B------:R-:W-:Y:S01]  /*127c0*/  LEA.HI.X.SX32 R18, R2, UR35, 0x1, P5 ;  /* 0x0000002302127c11 */ /* 0x000fe2000a8f0eff */
[----:B------:R-:W-:Y:S01]  /*127d0*/  STL [R1+0x207c], R24 ;  /* 0x00207c1801007387 */ /* 0x000fe20000100800 */
[----:B------:R-:W-:-:S03]  /*127e0*/  UIMAD UR35, UR6, 0x3f, URZ ;  /* 0x0000003f062378a4 */ /* 0x000fc6000f8e023f */
[----:B------:R-:W-:Y:S04]  /*127f0*/  STL [R1+0x2048], R10 ;  /* 0x0020480a01007387 */ /* 0x000fe80000100800 */
[----:B------:R-:W-:Y:S01]  /*12800*/  STL [R1+0x2050], R11 ;  /* 0x0020500b01007387 */ /* 0x000fe20000100800 */
[----:B------:R-:W-:-:S03]  /*12810*/  IADD3 R5, P6, R25, UR35, RZ ;  /* 0x0000002319057c10 */ /* 0x000fc6000ffde0ff */
[----:B------:R-:W-:Y:S04]  /*12820*/  STL [R1+0x2084], R25 ;  /* 0x0020841901007387 */ /* 0x000fe80000100800 */
[----:B------:R-:W-:Y:S01]  /*12830*/  STL [R1+0x2058], R12 ;  /* 0x0020580c01007387 */ /* 0x000fe20000100800 */
[----:B------:R-:W-:-:S03]  /*12840*/  IADD3 R4, P5, R24, UR35, RZ ;  /* 0x0000002318047c10 */ /* 0x000fc6000ffbe0ff */
[----:B------:R-:W-:Y:S04]  /*12850*/  STL [R1+0x2060], R13 ;  /* 0x0020600d01007387 */ /* 0x000fe80000100800 */
[----:B------:R-:W-:Y:S04]  /*12860*/  STL [R1+0x2068], R14 ;  /* 0x0020680e01007387 */ /* 0x000fe80000100800 */
[----:B------:R-:W-:Y:S04]  /*12870*/  STL [R1+0x2070], R15 ;  /* 0x0020700f01007387 */ /* 0x000fe80000100800 */
[----:B------:R-:W-:Y:S04]  /*12880*/  STL [R1+0x2078], R16 ;  /* 0x0020781001007387 */ /* 0x000fe80000100800 */
[----:B------:R-:W-:Y:S01]  /*12890*/  STL [R1+0x2080], R18 ;  /* 0x0020801201007387 */ /* 0x000fe20000100800 */
[----:B------:R-:W-:-:S03]  /*128a0*/  IADD3 R6, P3, R22, UR35, RZ ;  /* 0x0000002316067c10 */ /* 0x000fc6000ff7e0ff */
[----:B------:R-:W-:Y:S01]  /*128b0*/  STL [R1+0x3ae0], R26 ;  /* 0x003ae01a01007387 */ /* 0x000fe20000100800 */
[----:B------:R-:W-:-:S03]  /*128c0*/  USHF.R.S32.HI UR61, URZ, 0x1f, UR35 ;  /* 0x0000001f3f3d7899 */ /* 0x000fc60008011423 */
[----:B------:R0:W-:Y:S04]  /*128d0*/  STL [R1+0x2364], R5 ;  /* 0x0023640501007387 */ /* 0x0001e80000100800 */
[----:B------:R1:W-:Y:S01]  /*128e0*/  STL [R1+0x236c], R4 ;  /* 0x00236c0401007387 */ /* 0x0003e20000100800 */
[----:B0-----:R-:W-:Y:S02]  /*128f0*/  IADD3 R5, P4, R23, UR35, RZ ;  /* 0x0000002317057c10 */ /* 0x001fe4000ff9e0ff */
[----:B-1----:R-:W-:-:S03]  /*12900*/  IADD3 R4, P2, R21, UR35, RZ ;  /* 0x0000002315047c10 */ /* 0x002fc6000ff5e0ff */
[----:B------:R0:W-:Y:S04]  /*12910*/  STL [R1+0x2374], R5 ;  /* 0x0023740501007387 */ /* 0x0001e80000100800 */
[----:B------:R1:W-:Y:S04]  /*12920*/  STL [R1+0x237c], R6 ;  /* 0x00237c0601007387 */ /* 0x0003e80000100800 */
[----:B------:R2:W-:Y:S01]  /*12930*/  STL [R1+0x2384], R4 ;  /* 0x0023840401007387 */ /* 0x0005e20000100800 */
[----:B0-----:R-:W-:Y:S02]  /*12940*/  IADD3 R5, P1, R20, UR35, RZ ;  /* 0x0000002314057c10 */ /* 0x001fe4000ff3e0ff */
[----:B-1----:R-:W-:-:S03]  /*12950*/  IADD3 R6, P0, R19, UR35, RZ ;  /* 0x0000002313067c10 */ /* 0x002fc6000ff1e0ff */
[----:B------:R0:W-:Y:S01]  /*12960*/  STL [R1+0x238c], R5 ;  /* 0x00238c0501007387 */ /* 0x0001e20000100800 */
[----:B--2---:R-:W-:-:S03]  /*12970*/  IADD3.X R4, R18, UR61, RZ, P6, !PT ;  /* 0x0000003d12047c10 */ /* 0x004fc6000b7fe4ff */
[----:B------:R1:W-:Y:S04]  /*12980*/  STL [R1+0x2394], R6 ;  /* 0x0023940601007387 */ /* 0x0003e80000100800 */
[----:B------:R2:W-:Y:S01]  /*12990*/  STL [R1+0x2360], R4 ;  /* 0x0023600401007387 */ /* 0x0005e20000100800 */
[----:B0-----:R-:W-:Y:S02]  /*129a0*/  IADD3 R5, P6, R17, UR35, RZ ;  /* 0x0000002311057c10 */ /* 0x001fe4000ffde0ff */
[----:B-1----:R-:W-:Y:S02]  /*129b0*/  IADD3.X R6, R15, UR61, RZ, P4, !PT ;  /* 0x0000003d0f067c10 */ /* 0x002fe4000a7fe4ff */
[----:B--2---:R-:W-:Y:S01]  /*129c0*/  IADD3.X R4, R16, UR61, RZ, P5, !PT ;  /* 0x0000003d10047c10 */ /* 0x004fe2000affe4ff */
[----:B------:R0:W-:Y:S04]  /*129d0*/  STL [R1+0x239c], R5 ;  /* 0x00239c0501007387 */ /* 0x0001e80000100800 */
[----:B------:R1:W-:Y:S01]  /*129e0*/  STL [R1+0x2368], R4 ;  /* 0x0023680401007387 */ /* 0x0003e20000100800 */
[----:B0-----:R-:W-:-:S03]  /*129f0*/  IADD3.X R5, R14, UR61, RZ, P3, !PT ;  /* 0x0000003d0e057c10 */ /* 0x001fc60009ffe4ff */
[----:B------:R0:W-:Y:S01]  /*12a00*/  STL [R1+0x2370], R6 ;  /* 0x0023700601007387 */ /* 0x0001e20000100800 */
[----:B-1----:R-:W-:-:S03]  /*12a10*/  IADD3.X R4, R13, UR61, RZ, P2, !PT ;  /* 0x0000003d0d047c10 */ /* 0x002fc600097fe4ff */
[----:B------:R1:W-:Y:S01]  /*12a20*/  STL [R1+0x2378], R5 ;  /* 0x0023780501007387 */ /* 0x0003e20000100800 */
[----:B------:R-:W-:-:S03]  /*12a30*/  UIMAD UR35, UR6, 0x3e, URZ ;  /* 0x0000003e062378a4 */ /* 0x000fc6000f8e023f */
[----:B------:R2:W-:Y:S01]  /*12a40*/  STL [R1+0x2380], R4 ;  /* 0x0023800401007387 */ /* 0x0005e20000100800 */
[----:B0-----:R-:W-:Y:S02]  /*12a50*/  IADD3.X R6, R12, UR61, RZ, P1, !PT ;  /* 0x0000003d0c067c10 */ /* 0x001fe40008ffe4ff */
[----:B-1----:R-:W-:-:S03]  /*12a60*/  IADD3.X R5, R11, UR61, RZ, P0, !PT ;  /* 0x0000003d0b057c10 */ /* 0x002fc600087fe4ff */
[----:B------:R0:W-:Y:S01]  /*12a70*/  STL [R1+0x2388], R6 ;  /* 0x0023880601007387 */ /* 0x0001e20000100800 */
[----:B--2---:R-:W-:-:S03]  /*12a80*/  IADD3.X R4, R10, UR61, RZ, P6, !PT ;  /* 0x0000003d0a047c10 */ /* 0x004fc6000b7fe4ff */
[----:B------:R1:W-:Y:S04]  /*12a90*/  STL [R1+0x2390], R5 ;  /* 0x0023900501007387 */ /* 0x0003e80000100800 */
[----:B------:R2:W-:Y:S01]  /*12aa0*/  STL [R1+0x2398], R4 ;  /* 0x0023980401007387 */ /* 0x0005e20000100800 */
[----:B0-----:R-:W-:Y:S01]  /*12ab0*/  IADD3 R6, P6, R25, UR35, RZ ;  /* 0x0000002319067c10 */ /* 0x001fe2000ffde0ff */
[----:B------:R-:W-:Y:S02]  /*12ac0*/  USHF.R.S32.HI UR61, URZ, 0x1f, UR35 ;  /* 0x0000001f3f3d7899 */ /* 0x000fe40008011423 */
[----:B-1----:R-:W-:Y:S02]  /*12ad0*/  IADD3 R5, P4, R23, UR35, RZ ;  /* 0x0000002317057c10 */ /* 0x002fe4000ff9e0ff */
[----:B--2---:R-:W-:Y:S01]  /*12ae0*/  IADD3 R4, P5, R24, UR35, RZ ;  /* 0x0000002318047c10 */ /* 0x004fe2000ffbe0ff */
[----:B------:R0:W-:Y:S04]  /*12af0*/  STL [R1+0x23a4], R6 ;  /* 0x0023a40601007387 */ /* 0x0001e80000100800 */
[----:B------:R1:W-:Y:S01]  /*12b00*/  STL [R1+0x23ac], R4 ;  /* 0x0023ac0401007387 */ /* 0x0003e20000100800 */
[----:B0-----:R-:W-:-:S03]  /*12b10*/  IADD3 R6, P3, R22, UR35, RZ ;  /* 0x0000002316067c10 */ /* 0x001fc6000ff7e0ff */
[----:B------:R0:W-:Y:S01]  /*12b20*/  STL [R1+0x23b4], R5 ;  /* 0x0023b40501007387 */ /* 0x0001e20000100800 */
[----:B-1----:R-:W-:-:S03]  /*12b30*/  IADD3 R4, P2, R21, UR35, RZ ;  /* 0x0000002315047c10 */ /* 0x002fc6000ff5e0ff */
        /* <DEDUP_REMOVED lines=489> */
[----:B------:R-:W-:Y:S01]  /*149d0*/  UIMAD UR35, UR6, 0x2f, URZ ;  /* 0x0000002f062378a4 */ /* 0x000fe2000f8e023f */
[----:B0-----:R-:W-:-:S02]  /*149e0*/  IADD3.X R5, R14, UR61, RZ, P3, !PT ;  /* 0x0000003d0e057c10 */ /* 0x001fc40009ffe4ff */
[----:B------:R0:W-:Y:S01]  /*149f0*/  STL [R1+0x2730], R6 ;  /* 0x0027300601007387 */ /* 0x0001e20000100800 */
[----:B-1----:R-:W-:-:S03]  /*14a00*/  IADD3.X R4, R13, UR61, RZ, P2, !PT ;  /* 0x0000003d0d047c10 */ /* 0x002fc600097fe4ff */
[----:B------:R1:W-:Y:S04]  /*14a10*/  STL [R1+0x2738], R5 ;  /* 0x0027380501007387 */ /* 0x0003e80000100800 */
[----:B------:R2:W-:Y:S01]  /*14a20*/  STL [R1+0x2740], R4 ;  /* 0x0027400401007387 */ /* 0x0005e20000100800 */
[----:B0-----:R-:W-:Y:S02]  /*14a30*/  IADD3.X R6, R12, UR61, RZ, P1, !PT ;  /* 0x0000003d0c067c10 */ /* 0x001fe40008ffe4ff */
[----:B-1----:R-:W-:-:S03]  /*14a40*/  IADD3.X R5, R11, UR61, RZ, P0, !PT ;  /* 0x0000003d0b057c10 */ /* 0x002fc600087fe4ff */
[----:B------:R0:W-:Y:S01]  /*14a50*/  STL [R1+0x2748], R6 ;  /* 0x0027480601007387 */ /* 0x0001e20000100800 */
[----:B--2---:R-:W-:-:S03]  /*14a60*/  IADD3.X R4, R10, UR61, RZ, P6, !PT ;  /* 0x0000003d0a047c10 */ /* 0x004fc6000b7fe4ff */
[----:B------:R1:W-:Y:S04]  /*14a70*/  STL [R1+0x2750], R5 ;  /* 0x0027500501007387 */ /* 0x0003e80000100800 */
[----:B------:R2:W-:Y:S01]  /*14a80*/  STL [R1+0x2758], R4 ;  /* 0x0027580401007387 */ /* 0x0005e20000100800 */
[----:B0-----:R-:W-:Y:S02]  /*14a90*/  IADD3 R6, P6, R25, UR35, RZ ;  /* 0x0000002319067c10 */ /* 0x001fe4000ffde0ff */
[----:B-1----:R-:W-:-:S03]  /*14aa0*/  IADD3 R5, P5, R24, UR35, RZ ;  /* 0x0000002318057c10 */ /* 0x002fc6000ffbe0ff */
[----:B------:R0:W-:Y:S01]  /*14ab0*/  STL [R1+0x2764], R6 ;  /* 0x0027640601007387 */ /* 0x0001e20000100800 */
[----:B--2---:R-:W-:-:S03]  /*14ac0*/  IADD3 R4, P4, R23, UR35, RZ ;  /* 0x0000002317047c10 */ /* 0x004fc6000ff9e0ff */
[----:B------:R1:W-:Y:S01]  /*14ad0*/  STL [R1+0x276c], R5 ;  /* 0x00276c0501007387 */ /* 0x0003e20000100800 */
[----:B------:R-:W-:-:S03]  /*14ae0*/  USHF.R.S32.HI UR61, URZ, 0x1f, UR35 ;  /* 0x0000001f3f3d7899 */ /* 0x000fc60008011423 */
[----:B------:R2:W-:Y:S01]  /*14af0*/  STL [R1+0x2774], R4 ;  /* 0x0027740401007387 */ /* 0x0005e20000100800 */
[----:B0-----:R-:W-:Y:S02]  /*14b00*/  IADD3 R6, P3, R22, UR35, RZ ;  /* 0x0000002316067c10 */ /* 0x001fe4000ff7e0ff */
[----:B-1----:R-:W-:-:S03]  /*14b10*/  IADD3 R5, P2, R21, UR35, RZ ;  /* 0x0000002315057c10 */ /* 0x002fc6000ff5e0ff */
[----:B------:R0:W-:Y:S01]  /*14b20*/  STL [R1+0x277c], R6 ;  /* 0x00277c0601007387 */ /* 0x0001e20000100800 */
[----:B--2---:R-:W-:-:S03]  /*14b30*/  IADD3 R4, P1, R20, UR35, RZ ;  /* 0x0000002314047c10 */ /* 0x004fc6000ff3e0ff */
[----:B------:R1:W-:Y:S04]  /*14b40*/  STL [R1+0x2784], R5 ;  /* 0x0027840501007387 */ /* 0x0003e80000100800 */
[----:B------:R2:W-:Y:S01]  /*14b50*/  STL [R1+0x278c], R4 ;  /* 0x00278c0401007387 */ /* 0x0005e20000100800 */
[----:B0-----:R-:W-:Y:S02]  /*14b60*/  IADD3 R6, P0, R19, UR35, RZ ;  /* 0x0000002313067c10 */ /* 0x001fe4000ff1e0ff */
[----:B-1----:R-:W-:-:S03]  /*14b70*/  IADD3.X R5, R18, UR61, RZ, P6, !PT ;  /* 0x0000003d12057c10 */ /* 0x002fc6000b7fe4ff */
[----:B------:R0:W-:Y:S01]  /*14b80*/  STL [R1+0x2794], R6 ;  /* 0x0027940601007387 */ /* 0x0001e20000100800 */
[----:B--2---:R-:W-:-:S03]  /*14b90*/  IADD3 R4, P6, R17, UR35, RZ ;  /* 0x0000002311047c10 */ /* 0x004fc6000ffde0ff */
[----:B------:R-:W-:Y:S04]  /*14ba0*/  STL [R1+0x2760], R5 ;  /* 0x0027600501007387 */ /* 0x000fe80000100800 */
[----:B------:R1:W-:Y:S01]  /*14bb0*/  STL [R1+0x279c], R4 ;  /* 0x00279c0401007387 */ /* 0x0003e20000100800 */
[----:B0-----:R-:W-:Y:S02]  /*14bc0*/  IADD3.X R6, R15, UR61, RZ, P4, !PT ;  /* 0x0000003d0f067c10 */ /* 0x001fe4000a7fe4ff */
[----:B-1----:R-:W-:Y:S02]  /*14bd0*/  IADD3.X R4, R16, UR61, RZ, P5, !PT ;  /* 0x0000003d10047c10 */ /* 0x002fe4000affe4ff */
[----:B------:R-:W-:-:S03]  /*14be0*/  IADD3.X R5, R14, UR61, RZ, P3, !PT ;  /* 0x0000003d0e057c10 */ /* 0x000fc60009ffe4ff */
[----:B------:R0:W-:Y:S01]  /*14bf0*/  STL [R1+0x2768], R4 ;  /* 0x0027680401007387 */ /* 0x0001e20000100800 */
[----:B------:R-:W-:-:S03]  /*14c00*/  UIMAD UR35, UR6, 0x2e, URZ ;  /* 0x0000002e062378a4 */ /* 0x000fc6000f8e023f */
[----:B------:R1:W-:Y:S01]  /*14c10*/  STL [R1+0x2770], R6 ;  /* 0x0027700601007387 */ /* 0x0003e20000100800 */
[----:B0-----:R-:W-:-:S03]  /*14c20*/  IADD3.X R4, R13, UR61, RZ, P2, !PT ;  /* 0x0000003d0d047c10 */ /* 0x001fc600097fe4ff */
[----:B------:R0:W-:Y:S01]  /*14c30*/  STL [R1+0x2778], R5 ;  /* 0x0027780501007387 */ /* 0x0001e20000100800 */
[----:B-1----:R-:W-:-:S03]  /*14c40*/  IADD3.X R6, R12, UR61, RZ, P1, !PT ;  /* 0x0000003d0c067c10 */ /* 0x002fc60008ffe4ff */
[----:B------:R1:W-:Y:S01]  /*14c50*/  STL [R1+0x2780], R4 ;  /* 0x0027800401007387 */ /* 0x0003e20000100800 */
[----:B0-----:R-:W-:-:S03]  /*14c60*/  IADD3.X R5, R11, UR61, RZ, P0, !PT ;  /* 0x0000003d0b057c10 */ /* 0x001fc600087fe4ff */
[----:B------:R0:W-:Y:S01]  /*14c70*/  STL [R1+0x2788], R6 ;  /* 0x0027880601007387 */ /* 0x0001e20000100800 */
[----:B-1----:R-:W-:-:S03]  /*14c80*/  IADD3.X R4, R10, UR61, RZ, P6, !PT ;  /* 0x0000003d0a047c10 */ /* 0x002fc6000b7fe4ff */
[----:B------:R1:W-:Y:S01]  /*14c90*/  STL [R1+0x2790], R5 ;  /* 0x0027900501007387 */ /* 0x0003e20000100800 */
[----:B------:R-:W-:-:S03]  /*14ca0*/  IMAD.SHL.U32 R2, R27, 0x40, RZ ;  /* 0x000000401b027824 */ /* 0x000fc600078e00ff */
[----:B------:R2:W-:Y:S01]  /*14cb0*/  STL [R1+0x2798], R4 ;  /* 0x0027980401007387 */ /* 0x0005e20000100800 */
[----:B0-----:R-:W-:Y:S02]  /*14cc0*/  IADD3 R6, P6, R25, UR35, RZ ;  /* 0x0000002319067c10 */ /* 0x001fe4000ffde0ff */
[----:B-1----:R-:W-:-:S03]  /*14cd0*/  IADD3 R5, P5, R24, UR35, RZ ;  /* 0x0000002318057c10 */ /* 0x002fc6000ffbe0ff */
[----:B------:R0:W-:Y:S01]  /*14ce0*/  STL [R1+0x27a4], R6 ;  /* 0x0027a40601007387 */ /* 0x0001e20000100800 */
[----:B--2---:R-:W-:-:S03]  /*14cf0*/  IADD3 R4, P4, R23, UR35, RZ ;  /* 0x0000002317047c10 */ /* 0x004fc6000ff9e0ff */
[----:B------:R1:W-:Y:S01]  /*14d00*/  STL [R1+0x27ac], R5 ;  /* 0x0027ac0501007387 */ /* 0x0003e20000100800 */
[----:B------:R-:W-:Y:S01]  /*14d10*/  LOP3.LUT R2, R2, 0x1c0, RZ, 0xc0, !PT ;  /* 0x000001c002027812 */ /* 0x000fe200078ec0ff */
[----:B------:R-:W-:Y:S02]  /*14d20*/  USHF.R.S32.HI UR61, URZ, 0x1f, UR35 ;  /* 0x0000001f3f3d7899 */ /* 0x000fe40008011423 */
[----:B------:R2:W-:Y:S01]  /*14d30*/  STL [R1+0x27b4], R4 ;  /* 0x0027b40401007387 */ /* 0x0005e20000100800 */
[----:B0-----:R-:W-:Y:S01]  /*14d40*/  IADD3 R6, P3, R22, UR35, RZ ;  /* 0x0000002316067c10 */ /* 0x001fe2000ff7e0ff */
[----:B------:R-:W-:Y:S01]  /*14d50*/  IMAD.SHL.U32 R3, R27, 0x2, RZ ;  /* 0x000000021b037824 */ /* 0x000fe200078e00ff */
[----:B-1----:R-:W-:-:S03]  /*14d60*/  IADD3 R5, P2, R21, UR35, RZ ;  /* 0x0000002315057c10 */ /* 0x002fc6000ff5e0ff */
[----:B------:R0:W-:Y:S01]  /*14d70*/  STL [R1+0x27bc], R6 ;  /* 0x0027bc0601007387 */ /* 0x0001e20000100800 */
[----:B--2---:R-:W-:-:S03]  /*14d80*/  IADD3 R4, P1, R20, UR35, RZ ;  /* 0x0000002314047c10 */ /* 0x004fc6000ff3e0ff */
[----:B------:R1:W-:Y:S01]  /*14d90*/  STL [R1+0x27c4], R5 ;  /* 0x0027c40501007387 */ /* 0x0003e20000100800 */
[----:B------:R-:W-:-:S03]  /*14da0*/  LOP3.LUT R2, R2, 0x30, R26, 0xf8, !PT ;  /* 0x0000003002027812 */ /* 0x000fc600078ef81a */
[----:B------:R2:W-:Y:S01]  /*14db0*/  STL [R1+0x27cc], R4 ;  /* 0x0027cc0401007387 */ /* 0x0005e20000100800 */
[----:B0-----:R-:W-:Y:S02]  /*14dc0*/  IADD3 R6, P0, R19, UR35, RZ ;  /* 0x0000002313067c10 */ /* 0x001fe4000ff1e0ff */
[----:B------:R-:W-:Y:S02]  /*14dd0*/  LOP3.LUT R3, R2, 0x30, R3, 0x78, !PT ;  /* 0x0000003002037812 */ /* 0x000fe400078e7803 */
[----:B-1----:R-:W-:Y:S01]  /*14de0*/  IADD3.X R5, R18, UR61, RZ, P6, !PT ;  /* 0x0000003d12057c10 */ /* 0x002fe2000b7fe4ff */
[----:B------:R-:W-:Y:S01]  /*14df0*/  STL [R1+0x27d4], R6 ;  /* 0x0027d40601007387 */ /* 0x000fe20000100800 */
[----:B------:R-:W-:Y:S02]  /*14e00*/  IADD3.X R2, R16, UR61, RZ, P5, !PT ;  /* 0x0000003d10027c10 */ /* 0x000fe4000affe4ff */
[----:B--2---:R-:W-:Y:S01]  /*14e10*/  IADD3 R4, P6, R17, UR35, RZ ;  /* 0x0000002311047c10 */ /* 0x004fe2000ffde0ff */
[----:B------:R-:W-:Y:S01]  /*14e20*/  STL [R1+0x27a0], R5 ;  /* 0x0027a00501007387 */ /* 0x000fe20000100800 */
[----:B------:R-:W-:-:S03]  /*14e30*/  ULDC UR35, c[0x0][0x238] ;  /* 0x00008e0000237ab9 */ /* 0x000fc60000000800 */
[----:B------:R0:W-:Y:S04]  /*14e40*/  STL [R1+0x27dc], R4 ;  /* 0x0027dc0401007387 */ /* 0x0001e80000100800 */
        /* <DEDUP_REMOVED lines=29> */
[----:B------:R-:W-:Y:S01]  /*15020*/  STL [R1+0x2814], R4 ;  /* 0x0028140401007387 */ /* 0x000fe20000100800 */
[----:B--2---:R-:W-:-:S03]  /*15030*/  IADD3 R2, P6, R17, UR7, RZ ;  /* 0x0000000711027c10 */ /* 0x004fc6000ffde0ff */
[----:B------:R-:W-:Y:S01]  /*15040*/  STL [R1+0x27e0], R3 ;  /* 0x0027e00301007387 */ /* 0x000fe20000100800 */
[----:B------:R-:W-:-:S03]  /*15050*/  ULDC UR7, c[0x0][0x238] ;  /* 0x00008e0000077ab9 */ /* 0x000fc60000000800 */
[----:B------:R0:W-:Y:S04]  /*15060*/  STL [R1+0x281c], R2 ;  /* 0x00281c0201007387 */ /* 0x0001e80000100800 */
[----:B------:R-:W-:Y:S04]  /*15070*/  STL [R1+0x2238], RZ ;  /* 0x002238ff01007387 */ /* 0x000fe80000100800 */
        /* <DEDUP_REMOVED lines=1023> */
[----:B------:R-:W-:Y:S01]  /*19070*/  STL [R1+0x1bc], RZ ;  /* 0x0001bcff01007387 */ /* 0x000fe20000100800 */
[----:B------:R-:W-:-:S02]  /*19080*/  USHF.L.U32 UR5, UR5, 0x6, URZ ;  /* 0x0000000605057899 */ /* 0x000fc4000800063f */
[----:B------:R-:W-:Y:S02]  /*19090*/  USHF.L.U32 UR6, UR6, 0x6, URZ ;  /* 0x0000000606067899 */ /* 0x000fe4000800063f */
[----:B------:R-:W-:Y:S02]  /*190a0*/  UIMAD UR8, UR8, 0x2c, URZ ;  /* 0x0000002c080878a4 */ /* 0x000fe4000f8e023f */
[----:B------:R-:W-:Y:S02]  /*190b0*/  UIMAD UR9, UR9, 0x2b, URZ ;  /* 0x0000002b090978a4 */ /* 0x000fe4000f8e023f */
[----:B------:R-:W-:Y:S02]  /*190c0*/  UIMAD UR10, UR10, 0x2a, URZ ;  /* 0x0000002a0a0a78a4 */ /* 0x000fe4000f8e023f */
[----:B------:R-:W-:Y:S02]  /*190d0*/  UIMAD UR11, UR11, 0x29, URZ ;  /* 0x000000290b0b78a4 */ /* 0x000fe4000f8e023f */
[----:B------:R-:W-:-:S02]  /*190e0*/  UIMAD UR12, UR12, 0x28, URZ ;  /* 0x000000280c0c78a4 */ /* 0x000fc4000f8e023f */
[----:B------:R-:W-:Y:S02]  /*190f0*/  UIMAD UR13, UR13, 0x27, URZ ;  /* 0x000000270d0d78a4 */ /* 0x000fe4000f8e023f */
[----:B------:R-:W-:Y:S02]  /*19100*/  UIMAD UR14, UR14, 0x26, URZ ;  /* 0x000000260e0e78a4 */ /* 0x000fe4000f8e023f */
[----:B------:R-:W-:Y:S02]  /*19110*/  UIMAD UR15, UR15, 0x25, URZ ;  /* 0x000000250f0f78a4 */ /* 0x000fe4000f8e023f */
[----:B------:R-:W-:Y:S02]  /*19120*/  UIMAD UR16, UR16, 0x24, URZ ;  /* 0x00000024101078a4 */ /* 0x000fe4000f8e023f */
[----:B------:R-:W-:Y:S02]  /*19130*/  UIMAD UR17, UR17, 0x23, URZ ;  /* 0x00000023111178a4 */ /* 0x000fe4000f8e023f */
[----:B------:R-:W-:-:S02]  /*19140*/  UIMAD UR18, UR18, 0x22, URZ ;  /* 0x00000022121278a4 */ /* 0x000fc4000f8e023f */
[----:B------:R-:W-:Y:S02]  /*19150*/  UIMAD UR19, UR19, 0x21, URZ ;  /* 0x00000021131378a4 */ /* 0x000fe4000f8e023f */
[----:B------:R-:W-:Y:S02]  /*19160*/  USHF.L.U32 UR20, UR20, 0x5, URZ ;  /* 0x0000000514147899 */ /* 0x000fe4000800063f */
        /* <DEDUP_REMOVED lines=15> */
[----:B------:R-:W-:-:S02]  /*19260*/  USHF.L.U32 UR40, UR40, 0x4, URZ ;  /* 0x0000000428287899 */ /* 0x000fc4000800063f */
        /* <DEDUP_REMOVED lines=11> */
[----:B------:R-:W-:-:S02]  /*19320*/  USHF.L.U32 UR52, UR52, 0x2, URZ ;  /* 0x0000000234347899 */ /* 0x000fc4000800063f */
[----:B------:R-:W-:Y:S02]  /*19330*/  UIMAD UR53, UR53, 0x3, URZ ;  /* 0x00000003353578a4 */ /* 0x000fe4000f8e023f */
[----:B------:R-:W-:Y:S02]  /*19340*/  USHF.L.U32 UR54, UR54, 0x1, URZ ;  /* 0x0000000136367899 */ /* 0x000fe4000800063f */
[----:B------:R-:W-:Y:S01]  /*19350*/  USHF.R.S32.HI UR55, URZ, 0x1f, UR55 ;  /* 0x0000001f3f377899 */ /* 0x000fe20008011437 */
[----:B0-----:R-:W-:Y:S01]  /*19360*/  IADD3.X R2, R16, UR61, RZ, P5, !PT ;  /* 0x0000003d10027c10 */ /* 0x001fe2000affe4ff */
[----:B------:R-:W0:Y:S01]  /*19370*/  LDC R27, c[0x0][0x230] ;  /* 0x00008c00ff1b7b82 */ /* 0x000e220000000800 */
[----:B------:R-:W-:Y:S02]  /*19380*/  IADD3.X R4, R15, UR61, RZ, P4, !PT ;  /* 0x0000003d0f047c10 */ /* 0x000fe4000a7fe4ff */
[----:B------:R-:W-:Y:S01]  /*19390*/  IADD3.X R3, R14, UR61, RZ, P3, !PT ;  /* 0x0000003d0e037c10 */ /* 0x000fe20009ffe4ff */
[----:B------:R1:W-:Y:S04]  /*193a0*/  STL [R1+0x27e8], R2 ;  /* 0x0027e80201007387 */ /* 0x0003e80000100800 */
[----:B------:R2:W-:Y:S04]  /*193b0*/  STL [R1+0x27f0], R4 ;  /* 0x0027f00401007387 */ /* 0x0005e80000100800 */
[----:B------:R3:W-:Y:S01]  /*193c0*/  STL [R1+0x27f8], R3 ;  /* 0x0027f80301007387 */ /* 0x0007e20000100800 */
[----:B-1----:R-:W-:-:S02]  /*193d0*/  IADD3.X R2, R13, UR61, RZ, P2, !PT ;  /* 0x0000003d0d027c10 */ /* 0x002fc400097fe4ff */
[----:B--2---:R-:W-:-:S03]  /*193e0*/  IADD3.X R4, R12, UR61, RZ, P1, !PT ;  /* 0x0000003d0c047c10 */ /* 0x004fc60008ffe4ff */
[----:B------:R1:W-:Y:S01]  /*193f0*/  STL [R1+0x2800], R2 ;  /* 0x0028000201007387 */ /* 0x0003e20000100800 */
[----:B---3--:R-:W-:-:S03]  /*19400*/  IADD3.X R3, R11, UR61, RZ, P0, !PT ;  /* 0x0000003d0b037c10 */ /* 0x008fc600087fe4ff */
[----:B------:R2:W-:Y:S01]  /*19410*/  STL [R1+0x2808], R4 ;  /* 0x0028080401007387 */ /* 0x0005e20000100800 */
[----:B0-----:R-:W-:-:S03]  /*19420*/  VIADD R27, R27, 0x3f ;  /* 0x0000003f1b1b7836 */ /* 0x001fc60000000000 */
[----:B------:R0:W-:Y:S01]  /*19430*/  STL [R1+0x2810], R3 ;  /* 0x0028100301007387 */ /* 0x0001e20000100800 */
[----:B-1----:R-:W-:Y:S01]  /*19440*/  IADD3.X R2, R10, UR61, RZ, P6, !PT ;  /* 0x0000003d0a027c10 */ /* 0x002fe2000b7fe4ff */
[----:B------:R-:W-:Y:S01]  /*19450*/  USHF.R.S32.HI UR61, URZ, 0x1f, UR8 ;  /* 0x0000001f3f3d7899 */ /* 0x000fe20008011408 */
[----:B------:R-:W-:Y:S02]  /*19460*/  SHF.R.S32.HI R26, RZ, 0x1f, R27 ;  /* 0x0000001fff1a7819 */ /* 0x000fe4000001141b */
[----:B--2---:R-:W-:Y:S01]  /*19470*/  IADD3 R4, P6, R25, UR8, RZ ;  /* 0x0000000819047c10 */ /* 0x004fe2000ffde0ff */
[----:B------:R1:W-:Y:S01]  /*19480*/  STL [R1+0x2818], R2 ;  /* 0x0028180201007387 */ /* 0x0003e20000100800 */
[----:B------:R-:W-:Y:S02]  /*19490*/  LEA.HI R26, R26, R27, RZ, 0x6 ;  /* 0x0000001b1a1a7211 */ /* 0x000fe400078f30ff */
[----:B0-----:R-:W-:Y:S01]  /*194a0*/  IADD3 R3, P4, R23, UR8, RZ ;  /* 0x0000000817037c10 */ /* 0x001fe2000ff9e0ff */
[----:B------:R0:W-:Y:S01]  /*194b0*/  STL [R1+0x2824], R4 ;  /* 0x0028240401007387 */ /* 0x0001e20000100800 */
[----:B-1----:R-:W-:-:S02]  /*194c0*/  IADD3 R2, P5, R24, UR8, RZ ;  /* 0x0000000818027c10 */ /* 0x002fc4000ffbe0ff */
[----:B0-----:R-:W-:-:S03]  /*194d0*/  IADD3 R4, P3, R22, UR8, RZ ;  /* 0x0000000816047c10 */ /* 0x001fc6000ff7e0ff */
[----:B------:R0:W-:Y:S04]  /*194e0*/  STL [R1+0x282c], R2 ;  /* 0x00282c0201007387 */ /* 0x0001e80000100800 */
[----:B------:R1:W-:Y:S04]  /*194f0*/  STL [R1+0x2834], R3 ;  /* 0x0028340301007387 */ /* 0x0003e80000100800 */
[----:B------:R2:W-:Y:S01]  /*19500*/  STL [R1+0x283c], R4 ;  /* 0x00283c0401007387 */ /* 0x0005e20000100800 */
[----:B0-----:R-:W-:Y:S02]  /*19510*/  IADD3 R2, P2, R21, UR8, RZ ;  /* 0x0000000815027c10 */ /* 0x001fe4000ff5e0ff */
[----:B-1----:R-:W-:-:S03]  /*19520*/  IADD3 R3, P1, R20, UR8, RZ ;  /* 0x0000000814037c10 */ /* 0x002fc6000ff3e0ff */
[----:B------:R0:W-:Y:S01]  /*19530*/  STL [R1+0x2844], R2 ;  /* 0x0028440201007387 */ /* 0x0001e20000100800 */
[----:B--2---:R-:W-:-:S03]  /*19540*/  IADD3 R4, P0, R19, UR8, RZ ;  /* 0x0000000813047c10 */ /* 0x004fc6000ff1e0ff */
[----:B------:R1:W-:Y:S04]  /*19550*/  STL [R1+0x284c], R3 ;  /* 0x00284c0301007387 */ /* 0x0003e80000100800 */
[----:B------:R2:W-:Y:S01]  /*19560*/  STL [R1+0x2854], R4 ;  /* 0x0028540401007387 */ /* 0x0005e20000100800 */
[----:B0-----:R-:W-:Y:S02]  /*19570*/  IADD3.X R2, R18, UR61, RZ, P6, !PT ;  /* 0x0000003d12027c10 */ /* 0x001fe4000b7fe4ff */
[----:B-1----:R-:W-:-:S03]  /*19580*/  IADD3 R3, P6, R17, UR8, RZ ;  /* 0x0000000811037c10 */ /* 0x002fc6000ffde0ff */
[----:B------:R0:W-:Y:S01]  /*19590*/  STL [R1+0x2820], R2 ;  /* 0x0028200201007387 */ /* 0x0001e20000100800 */
[----:B------:R-:W-:Y:S01]  /*195a0*/  USHF.R.S32.HI UR8, URZ, 0x1f, UR9 ;  /* 0x0000001f3f087899 */ /* 0x000fe20008011409 */
[----:B--2---:R-:W-:Y:S02]  /*195b0*/  IADD3.X R4, R15, UR61, RZ, P4, !PT ;  /* 0x0000003d0f047c10 */ /* 0x004fe4000a7fe4ff */
[----:B------:R1:W-:Y:S01]  /*195c0*/  STL [R1+0x285c], R3 ;  /* 0x00285c0301007387 */ /* 0x0003e20000100800 */
[----:B0-----:R-:W-:Y:S02]  /*195d0*/  IADD3.X R2, R16, UR61, RZ, P5, !PT ;  /* 0x0000003d10027c10 */ /* 0x001fe4000affe4ff */
[----:B-1----:R-:W-:-:S03]  /*195e0*/  IADD3.X R3, R14, UR61, RZ, P3, !PT ;  /* 0x0000003d0e037c10 */ /* 0x002fc60009ffe4ff */
        /* <DEDUP_REMOVED lines=9> */
[----:B0-----:R-:W-:Y:S01]  /*19680*/  IADD3.X R2, R10, UR61, RZ, P6, !PT ;  /* 0x0000003d0a027c10 */ /* 0x001fe2000b7fe4ff */
[----:B------:R-:W-:Y:S01]  /*19690*/  USHF.R.S32.HI UR61, URZ, 0x1f, UR10 ;  /* 0x0000001f3f3d7899 */ /* 0x000fe2000801140a */
[----:B-1----:R-:W-:-:S03]  /*196a0*/  IADD3 R4, P6, R25, UR9, RZ ;  /* 0x0000000919047c10 */ /* 0x002fc6000ffde0ff */
[----:B------:R0:W-:Y:S01]  /*196b0*/  STL [R1+0x2858], R2 ;  /* 0x0028580201007387 */ /* 0x0001e20000100800 */
[----:B--2---:R-:W-:-:S03]  /*196c0*/  IADD3 R3, P4, R23, UR9, RZ ;  /* 0x0000000917037c10 */ /* 0x004fc6000ff9e0ff */
        /* <DEDUP_REMOVED lines=694> */
[----:B0-----:R-:W-:Y:S01]  /*1c230*/  IADD3 R2, P6, R17, UR31, RZ ;  /* 0x0000001f11027c10 */ /* 0x001fe2000ffde0ff */
[----:B------:R-:W-:Y:S01]  /*1c240*/  USHF.R.S32.HI UR31, URZ, 0x1f, UR6 ;  /* 0x0000001f3f1f7899 */ /* 0x000fe20008011406 */
[----:B-1----:R-:W-:-:S03]  /*1c250*/  IADD3.X R4, R14, UR18, RZ, P3, !PT ;  /* 0x000000120e047c10 */ /* 0x002fc60009ffe4ff */
[----:B------:R0:W-:Y:S01]  /*1c260*/  STL [R1+0x2d9c], R2 ;  /* 0x002d9c0201007387 */ /* 0x0001e20000100800 */
[----:B--2---:R-:W-:-:S05]  /*1c270*/  IADD3.X R3, R16, UR18, RZ, P5, !PT ;  /* 0x0000001210037c10 */ /* 0x004fca000affe4ff */
[----:B------:R1:W-:Y:S01]  /*1c280*/  STL [R1+0x2d68], R3 ;  /* 0x002d680301007387 */ /* 0x0003e20000100800 */
[----:B0-----:R-:W-:-:S05]  /*1c290*/  IADD3.X R2, R15, UR18, RZ, P4, !PT ;  /* 0x000000120f027c10 */ /* 0x001fca000a7fe4ff */
[----:B------:R0:W-:Y:S01]  /*1c2a0*/  STL [R1+0x2d70], R2 ;  /* 0x002d700201007387 */ /* 0x0001e20000100800 */
[----:B-1----:R-:W-:-:S03]  /*1c2b0*/  IADD3.X R3, R13, UR18, RZ, P2, !PT ;  /* 0x000000120d037c10 */ /* 0x002fc600097fe4ff */
[----:B------:R1:W-:Y:S04]  /*1c2c0*/  STL [R1+0x2d78], R4 ;  /* 0x002d780401007387 */ /* 0x0003e80000100800 */
[----:B------:R2:W-:Y:S01]  /*1c2d0*/  STL [R1+0x2d80], R3 ;  /* 0x002d800301007387 */ /* 0x0005e20000100800 */
[----:B0-----:R-:W-:Y:S02]  /*1c2e0*/  IADD3.X R2, R12, UR18, RZ, P1, !PT ;  /* 0x000000120c027c10 */ /* 0x001fe40008ffe4ff */
[----:B-1----:R-:W-:-:S03]  /*1c2f0*/  SHF.R.S32.HI R4, RZ, 0x6, R26 ;  /* 0x00000006ff047819 */ /* 0x002fc6000001141a */
[----:B------:R0:W-:Y:S01]  /*1c300*/  STL [R1+0x2d88], R2 ;  /* 0x002d880201007387 */ /* 0x0001e20000100800 */
[----:B------:R-:W-:Y:S02]  /*1c310*/  LOP3.LUT R4, R0, 0x430, RZ, 0x3c, !PT ;  /* 0x0000043000047812 */ /* 0x000fe400078e3cff */
[----:B--2---:R-:W-:-:S05]  /*1c320*/  IADD3.X R3, R11, UR18, RZ, P0, !PT ;  /* 0x000000120b037c10 */ /* 0x004fca00087fe4ff */
[----:B------:R1:W-:Y:S01]  /*1c330*/  STL [R1+0x2d90], R3 ;  /* 0x002d900301007387 */ /* 0x0003e20000100800 */
[----:B0-----:R-:W-:Y:S01]  /*1c340*/  IADD3.X R2, R10, UR18, RZ, P6, !PT ;  /* 0x000000120a027c10 */ /* 0x001fe2000b7fe4ff */
[----:B------:R-:W-:-:S04]  /*1c350*/  USHF.R.S32.HI UR18, URZ, 0x1f, UR5 ;  /* 0x0000001f3f127899 */ /* 0x000fc80008011405 */
[----:B------:R0:W-:Y:S01]  /*1c360*/  STL [R1+0x2d98], R2 ;  /* 0x002d980201007387 */ /* 0x0001e20000100800 */
[C---:B-1----:R-:W-:Y:S02]  /*1c370*/  LOP3.LUT R3, R0.reuse, 0x410, RZ, 0x3c, !PT ;  /* 0x0000041000037812 */ /* 0x042fe400078e3cff */
[C---:B------:R-:W-:Y:S02]  /*1c380*/  LOP3.LUT R3, R0.reuse, 0x40, RZ, 0x3c, !PT ;  /* 0x0000004000037812 */ /* 0x040fe400078e3cff */
[----:B0-----:R-:W-:-:S05]  /*1c390*/  LOP3.LUT R2, R0, 0x20, RZ, 0x3c, !PT ;  /* 0x0000002000027812 */ /* 0x001fca00078e3cff */
[----:B------:R0:W-:Y:S04]  /*1c3a0*/  STL [R1+0x3ad0], R2 ;  /* 0x003ad00201007387 */ /* 0x0001e80000100800 */
[----:B------:R1:W-:Y:S04]  /*1c3b0*/  STL [R1+0x3acc], R4 ;  /* 0x003acc0401007387 */ /* 0x0003e80000100800 */
[----:B------:R2:W-:Y:S01]  /*1c3c0*/  STL [R1+0x3ac8], R3 ;  /* 0x003ac80301007387 */ /* 0x0005e20000100800 */
[C---:B0-----:R-:W-:Y:S02]  /*1c3d0*/  LOP3.LUT R2, R0.reuse, 0x450, RZ, 0x3c, !PT ;  /* 0x0000045000027812 */ /* 0x041fe400078e3cff */
[----:B-1----:R-:W-:-:S03]  /*1c3e0*/  LOP3.LUT R4, R0, 0x60, RZ, 0x3c, !PT ;  /* 0x0000006000047812 */ /* 0x002fc600078e3cff */
[----:B------:R0:W-:Y:S01]  /*1c3f0*/  STL [R1+0x3ac4], R2 ;  /* 0x003ac40201007387 */ /* 0x0001e20000100800 */
[----:B--2---:R-:W-:-:S03]  /*1c400*/  LOP3.LUT R3, R0, 0x470, RZ, 0x3c, !PT ;  /* 0x0000047000037812 */ /* 0x004fc600078e3cff */
        /* <DEDUP_REMOVED lines=18> */
[----:B------:R1:W-:Y:S04]  /*1c530*/  STL [R1+0x2da0], R4 ;  /* 0x002da00401007387 */ /* 0x0003e80000100800 */
[----:B------:R2:W-:Y:S01]  /*1c540*/  STL [R1+0x2ddc], R3 ;  /* 0x002ddc0301007387 */ /* 0x0005e20000100800 */
[----:B0-----:R-:W-:Y:S02]  /*1c550*/  IADD3.X R2, R16, UR8, RZ, P5, !PT ;  /* 0x0000000810027c10 */ /* 0x001fe4000affe4ff */
[----:B-1----:R-:W-:-:S03]  /*1c560*/  IADD3 R4, P5, R25, UR33, RZ ;  /* 0x0000002119047c10 */ /* 0x002fc6000ffbe0ff */
[----:B------:R0:W-:Y:S01]  /*1c570*/  STL [R1+0x2da8], R2 ;  /* 0x002da80201007387 */ /* 0x0001e20000100800 */
[----:B--2---:R-:W-:-:S03]  /*1c580*/  IADD3.X R3, R15, UR8, RZ, P4, !PT ;  /* 0x000000080f037c10 */ /* 0x004fc6000a7fe4ff */
        /* <DEDUP_REMOVED lines=678> */
[----:B------:R1:W-:Y:S01]  /*1eff0*/  STL [R1+0x3308], R4 ;  /* 0x0033080401007387 */ /* 0x0003e20000100800 */
[----:B0-----:R-:W-:-:S05]  /*1f000*/  IADD3.X R2, R10, UR55, RZ, P6, !PT ;  /* 0x000000370a027c10 */ /* 0x001fca000b7fe4ff */
[----:B------:R1:W-:Y:S04]  /*1f010*/  STL [R1+0x3318], R2 ;  /* 0x0033180201007387 */ /* 0x0003e80000100800 */
[----:B------:R1:W-:Y:S02]  /*1f020*/  STL [R1+0x3310], R3 ;  /* 0x0033100301007387 */ /* 0x0003e40000100800 */
.L_x_2:
[----:B0-----:R-:W2:Y:S01]  /*1f030*/  LDL R5, [R1+0x2048] ;  /* 0x0020480001057983 */ /* 0x001ea20000100800 */
[----:B-1----:R-:W0:Y:S03]  /*1f040*/  LDC R2, c[0x0][0x230] ;  /* 0x00008c00ff027b82 */ /* 0x002e260000000800 */
[----:B--2---:R1:W-:Y:S04]  /*1f050*/  STL [R1+0x53e0], R5 ;  /* 0x0053e00501007387 */ /* 0x0043e80000100800 */
[----:B------:R-:W2:Y:S04]  /*1f060*/  LDL R4, [R1+0x204c] ;  /* 0x00204c0001047983 */ /* 0x000ea80000100800 */
[----:B-1----:R-:W0:Y:S04]  /*1f070*/  LDL R5, [R1+0x2238] ;  /* 0x0022380001057983 */ /* 0x002e280000100800 */
[----:B------:R-:W-:Y:S04]  /*1f080*/  STL [R1+0x4ca8], R29 ;  /* 0x004ca81d01007387 */ /* 0x000fe80000100800 */
        /* <DEDUP_REMOVED lines=462> */
[----:B------:R1:W-:Y:S04]  /*20d70*/  STL [R1+0x53dc], R27 ;  /* 0x0053dc1b01007387 */ /* 0x0003e80000100800 */
        /* <DEDUP_REMOVED lines=22> */
[----:B-----5:R-:W-:Y:S04]  /*20ee0*/  STL [R1+0x49bc], R0 ;  /* 0x0049bc0001007387 */ /* 0x020fe80000100800 */
        /* <DEDUP_REMOVED lines=46> */
[----:B------:R-:W-:Y:S01]  /*211d0*/  STL [R1+0x4b34], R0 ;  /* 0x004b340001007387 */ /* 0x000fe20000100800 */
[----:B0-----:R-:W-:-:S03]  /*211e0*/  IMAD R2, R5, -0x40, R2 ;  /* 0xffffffc005027824 */ /* 0x001fc600078e0202 */
[----:B------:R-:W-:Y:S04]  /*211f0*/  STL [R1+0x4b3c], R0 ;  /* 0x004b3c0001007387 */ /* 0x000fe80000100800 */
[----:B------:R-:W-:Y:S04]  /*21200*/  STL [R1+0x4b44], R0 ;  /* 0x004b440001007387 */ /* 0x000fe80000100800 */
[----:B------:R-:W-:Y:S04]  /*21210*/  STL [R1+0x4b4c], R0 ;  /* 0x004b4c0001007387 */ /* 0x000fe80000100800 */
[----:B------:R-:W-:Y:S04]  /*21220*/  STL [R1+0x4b54], R0 ;  /* 0x004b540001007387 */ /* 0x000fe80000100800 */
[----:B------:R-:W2:Y:S01]  /*21230*/  LDL.LU R5, [R1+0x53e0] ;  /* 0x0053e00001057983 */ /* 0x000ea20000300800 */
[----:B------:R-:W-:-:S02]  /*21240*/  ISETP.GT.AND P0, PT, R2, RZ, PT ;  /* 0x000000ff0200720c */ /* 0x000fc40003f04270 */
[----:B-1----:R-:W-:-:S11]  /*21250*/  PRMT R27, RZ, 0x7610, R27 ;  /* 0x00007610ff1b7816 */ /* 0x002fd6000000001b */
[----:B--2---:R-:W2:Y:S04]  /*21260*/  @P0 LDG.E.U8 R27, desc[UR24][R4.64] ;  /* 0x00000018041b0981 */ /* 0x004ea8000c1e1100 */
[----:B--2---:R0:W-:Y:S04]  /*21270*/  STL [R1+0x898], R27 ;  /* 0x0008981b01007387 */ /* 0x0041e80000100800 */
[----:B0-----:R-:W2:Y:S04]  /*21280*/  LDL.LU R27, [R1+0x53dc] ;  /* 0x0053dc00011b7983 */ /* 0x001ea80000300800 */
[----:B------:R-:W3:Y:S04]  /*21290*/  LDL R4, [R1+0x2050] ;  /* 0x0020500001047983 */ /* 0x000ee80000100800 */
[----:B------:R-:W3:Y:S01]  /*212a0*/  LDL R5, [R1+0x2054] ;  /* 0x0020540001057983 */ /* 0x000ee20000100800 */
[----:B------:R-:W-:-:S02]  /*212b0*/  PRMT R28, RZ, 0x7610, R28 ;  /* 0x00007610ff1c7816 */ /* 0x000fc4000000001c */
[----:B---3--:R-:W-:-:S04]  /*212c0*/  @P0 LOP3.LUT R5, R5, R4, RZ, 0x3c, !PT ;  /* 0x0000000405050212 */ /* 0x008fc800078e3cff */
[----:B------:R-:W-:-:S04]  /*212d0*/  @P0 LOP3.LUT R4, R5, R4, RZ, 0x3c, !PT ;  /* 0x0000000405040212 */ /* 0x000fc800078e3cff */
[----:B------:R-:W-:-:S05]  /*212e0*/  @P0 LOP3.LUT R5, R5, R4, RZ, 0x3c, !PT ;  /* 0x0000000405050212 */ /* 0x000fca00078e3cff */
[----:B------:R-:W3:Y:S04]  /*212f0*/  @P0 LDG.E.U8 R28, desc[UR24][R4.64] ;  /* 0x00000018041c0981 */ /* 0x000ee8000c1e1100 */
[----:B---3--:R0:W-:Y:S04]  /*21300*/  STL [R1+0x894], R28 ;  /* 0x0008941c01007387 */ /* 0x0081e80000100800 */
[----:B0-----:R-:W3:Y:S04]  /*21310*/  LDL.LU R28, [R1+0x53d8] ;  /* 0x0053d800011c7983 */ /* 0x001ee80000300800 */
[----:B------:R-:W4:Y:S04]  /*21320*/  LDL R4, [R1+0x2058] ;  /* 0x0020580001047983 */ /* 0x000f280000100800 */
[----:B------:R-:W4:Y:S01]  /*21330*/  LDL R5, [R1+0x205c] ;  /* 0x00205c0001057983 */ /* 0x000f220000100800 */
[----:B------:R-:W-:-:S02]  /*21340*/  PRMT R29, RZ, 0x7610, R29 ;  /* 0x00007610ff1d7816 */ /* 0x000fc4000000001d */
[----:B----4-:R-:W-:-:S04]  /*21350*/  @P0 LOP3.LUT R5, R5, R4, RZ, 0x3c, !PT ;  /* 0x0000000405050212 */ /* 0x010fc800078e3cff */
[----:B------:R-:W-:-:S04]  /*21360*/  @P0 LOP3.LUT R4, R5, R4, RZ, 0x3c, !PT ;  /* 0x0000000405040212 */ /* 0x000fc800078e3cff */
[----:B------:R-:W-:-:S05]  /*21370*/  @P0 LOP3.LUT R5, R5, R4, RZ, 0x3c, !PT ;  /* 0x0000000405050212 */ /* 0x000fca00078e3cff */
[----:B------:R-:W4:Y:S04]  /*21380*/  @P0 LDG.E.U8 R29, desc[UR24][R4.64] ;  /* 0x00000018041d0981 */ /* 0x000f28000c1e1100 */
[----:B----4-:R0:W-:Y:S04]  /*21390*/  STL [R1+0x890], R29 ;  /* 0x0008901d01007387 */ /* 0x0101e80000100800 */
[----:B0-----:R-:W4:Y:S04]  /*213a0*/  LDL.LU R29, [R1+0x53d4] ;  /* 0x0053d400011d7983 */ /* 0x001f280000300800 */
[----:B------:R-:W2:Y:S04]  /*213b0*/  LDL R4, [R1+0x2060] ;  /* 0x0020600001047983 */ /* 0x000ea80000100800 */
[----:B------:R-:W2:Y:S01]  /*213c0*/  LDL R5, [R1+0x2064] ;  /* 0x0020640001057983 */ /* 0x000ea20000100800 */
[----:B---3--:R-:W-:-:S02]  /*213d0*/  PRMT R28, RZ, 0x7610, R28 ;  /* 0x00007610ff1c7816 */ /* 0x008fc4000000001c */
[----:B--2---:R-:W-:-:S04]  /*213e0*/  @P0 LOP3.LUT R5, R5, R4, RZ, 0x3c, !PT ;  /* 0x0000000405050212 */ /* 0x004fc800078e3cff */
[----:B------:R-:W-:-:S04]  /*213f0*/  @P0 LOP3.LUT R4, R5, R4, RZ, 0x3c, !PT ;  /* 0x0000000405040212 */ /* 0x000fc800078e3cff */
[----:B------:R-:W-:-:S05]  /*21400*/  @P0 LOP3.LUT R5, R5, R4, RZ, 0x3c, !PT ;  /* 0x0000000405050212 */ /* 0x000fca00078e3cff */
[----:B------:R-:W2:Y:S04]  /*21410*/  @P0 LDG.E.U8 R28, desc[UR24][R4.64] ;  /* 0x00000018041c0981 */ /* 0x000ea8000c1e1100 */
[----:B--2---:R0:W-:Y:S04]  /*21420*/  STL [R1+0x88c], R28 ;  /* 0x00088c1c01007387 */ /* 0x0041e80000100800 */
[----:B0-----:R-:W2:Y:S04]  /*21430*/  LDL.LU R28, [R1+0x53d0] ;  /* 0x0053d000011c7983 */ /* 0x001ea80000300800 */
[----:B------:R-:W3:Y:S04]  /*21440*/  LDL R4, [R1+0x2068] ;  /* 0x0020680001047983 */ /* 0x000ee80000100800 */
[----:B------:R-:W3:Y:S01]  /*21450*/  LDL R5, [R1+0x206c] ;  /* 0x00206c0001057983 */ /* 0x000ee20000100800 */
[----:B----4-:R-:W-:-:S02]  /*21460*/  PRMT R29, RZ, 0x7610, R29 ;  /* 0x00007610ff1d7816 */ /* 0x010fc4000000001d */
        /* <DEDUP_REMOVED lines=8> */
[----:B--2---:R-:W-:-:S02]  /*214f0*/  PRMT R28, RZ, 0x7610, R28 ;  /* 0x00007610ff1c7816 */ /* 0x004fc4000000001c */
[----:B----4-:R-:W-:-:S04]  /*21500*/  @P0 LOP3.LUT R5, R5, R4, RZ, 0x3c, !PT ;  /* 0x0000000405050212 */ /* 0x010fc800078e3cff */
[----:B------:R-:W-:-:S04]  /*21510*/  @P0 LOP3.LUT R4, R5, R4, RZ, 0x3c, !PT ;  /* 0x0000000405040212 */ /* 0x000fc800078e3cff */
[----:B------:R-:W-:-:S05]  /*21520*/  @P0 LOP3.LUT R5, R5, R4, RZ, 0x3c, !PT ;  /* 0x0000000405050212 */ /* 0x000fca00078e3cff */
[----:B------:R-:W2:Y:S04]  /*21530*/  @P0 LDG.E.U8 R28, desc[UR24][R4.64] ;  /* 0x00000018041c0981 */ /* 0x000ea8000c1e1100 */
[----:B--2---:R0:W-:Y:S04]  /*21540*/  STL [R1+0x884], R28 ;  /* 0x0008841c01007387 */ /* 0x0041e80000100800 */
[----:B0-----:R-:W2:Y:S04]  /*21550*/  LDL.LU R28, [R1+0x53c8] ;  /* 0x0053c800011c7983 */ /* 0x001ea80000300800 */
[----:B------:R-:W4:Y:S04]  /*21560*/  LDL R4, [R1+0x2078] ;  /* 0x0020780001047983 */ /* 0x000f280000100800 */
[----:B------:R-:W4:Y:S01]  /*21570*/  LDL R5, [R1+0x207c] ;  /* 0x00207c0001057983 */ /* 0x000f220000100800 */
[----:B---3--:R-:W-:-:S02]  /*21580*/  PRMT R29, RZ, 0x7610, R29 ;  /* 0x00007610ff1d7816 */ /* 0x008fc4000000001d */
[----:B----4-:R-:W-:-:S04]  /*21590*/  @P0 LOP3.LUT R5, R5, R4, RZ, 0x3c, !PT ;  /* 0x0000000405050212 */ /* 0x010fc800078e3cff */
        /* <DEDUP_REMOVED lines=11> */
[----:B------:R-:W2:Y:S01]  /*21650*/  @P0 LDG.E.U8 R28, desc[UR24][R4.64] ;  /* 0x00000018041c0981 */ /* 0x000ea2000c1e1100 */
[----:B------:R-:W-:-:S03]  /*21660*/  ISETP.GT.AND P1, PT, R2, 0x1, PT ;  /* 0x000000010200780c */ /* 0x000fc60003f24270 */
        /* <DEDUP_REMOVED lines=4100> */
[----:B------:R-:W4:Y:S02]  /*316b0*/  LDL R5, [R1+0x2514] ;  /* 0x0025140001057983 */ /* 0x000f240000100800 */
[----:B----4-:R-:W-:-:S02]  /*316c0*/  @P1 LOP3.LUT R5, R5, R4, RZ, 0x3c, !PT ;  /* 0x0000000405051212 */ /* 0x010fc400078e3cff */
[----:B---3--:R-:W-:Y:S02]  /*316d0*/  PRMT R29, RZ, 0x7610, R29 ;  /* 0x00007610ff1d7816 */ /* 0x008fe4000000001d */
        /* <DEDUP_REMOVED lines=52> */
[----:B------:R-:W-:-:S02]  /*31a20*/  PRMT R27, RZ, 0x7610, R27 ;  /* 0x00007610ff1b7816 */ /* 0x000fc4000000001b */
[----:B----4-:R-:W-:-:S04]  /*31a30*/  @P1 LOP3.LUT R5, R5, R4, RZ, 0x3c, !PT ;  /* 0x0000000405051212 */ /* 0x010fc800078e3cff */
[----:B------:R-:W-:-:S04]  /*31a40*/  @P1 LOP3.LUT R4, R5, R4, RZ, 0x3c, !PT ;  /* 0x0000000405041212 */ /* 0x000fc800078e3cff */
[----:B------:R-:W-:-:S05]  /*31a50*/  @P1 LOP3.LUT R5, R5, R4, RZ, 0x3c, !PT ;  /* 0x0000000405051212 */ /* 0x000fca00078e3cff */
[----:B------:R-:W4:Y:S01]  /*31a60*/  @P1 LDG.E.U8 R27, desc[UR24][R4.64] ;  /* 0x00000018041b1981 */ /* 0x000f22000c1e1100 */
[----:B------:R-:W-:-:S03]  /*31a70*/  ISETP.GT.AND P0, PT, R2, 0x3a, PT ;  /* 0x0000003a0200780c */ /* 0x000fc60003f04270 */
[----:B----4-:R0:W-:Y:S04]  /*31a80*/  STL [R1+0xbc], R27 ;  /* 0x0000bc1b01007387 */ /* 0x0101e80000100800 */
[----:B0-----:R-:W4:Y:S04]  /*31a90*/  LDL.LU R27, [R1+0x4ca0] ;  /* 0x004ca000011b7983 */ /* 0x001f280000300800 */
        /* <DEDUP_REMOVED lines=9> */
[----:B------:R-:W2:Y:S04]  /*31b30*/  LDL R4, [R1+0x24d0] ;  /* 0x0024d00001047983 */ /* 0x000ea80000100800 */
[----:B------:R-:W2:Y:S01]  /*31b40*/  LDL R5, [R1+0x24d4] ;  /* 0x0024d40001057983 */ /* 0x000ea20000100800 */
[----:B------:R-:W-:-:S02]  /*31b50*/  PRMT R25, RZ, 0x7610, R25 ;  /* 0x00007610ff197816 */ /* 0x000fc40000000019 */
[----:B--2---:R-:W-:-:S04]  /*31b60*/  @P0 LOP3.LUT R5, R5, R4, RZ, 0x3c, !PT ;  /* 0x0000000405050212 */ /* 0x004fc800078e3cff */
        /* <DEDUP_REMOVED lines=129> */
[----:B------:R-:W3:Y:S01]  /*32380*/  @P1 LDG.E.U8 R11, desc[UR24][R4.64] ;  /* 0x00000018040b1981 */ /* 0x000ee2000c1e1100 */
[----:B------:R-:W-:-:S03]  /*32390*/  ISETP.GT.AND P0, PT, R2, 0x3c, PT ;  /* 0x0000003c0200780c */ /* 0x000fc60003f04270 */
        /* <DEDUP_REMOVED lines=44> */
[----:B------:R0:W4:Y:S04]  /*32660*/  @P0 LDG.E.U8 R0, desc[UR24][R4.64] ;  /* 0x0000001804000981 */ /* 0x000128000c1e1100 */
[----:B------:R-:W0:Y:S04]  /*32670*/  LDL R4, [R1+0x2430] ;  /* 0x0024300001047983 */ /* 0x000e280000100800 */
[----:B------:R-:W0:Y:S01]  /*32680*/  LDL R5, [R1+0x2434] ;  /* 0x0024340001057983 */ /* 0x000e220000100800 */
[----:B------:R-:W-:Y:S02]  /*32690*/  PRMT R6, RZ, 0x7610, R6 ;  /* 0x00007610ff067816 */ /* 0x000fe40000000006 */
[----:B0-----:R-:W-:-:S04]  /*326a0*/  @P0 LOP3.LUT R5, R5, R4, RZ, 0x3c, !PT ;  /* 0x0000000405050212 */ /* 0x001fc800078e3cff */
[----:B------:R-:W-:-:S04]  /*326b0*/  @P0 LOP3.LUT R4, R5, R4, RZ, 0x3c, !PT ;  /* 0x0000000405040212 */ /* 0x000fc800078e3cff */
[----:B------:R-:W-:-:S05]  /*326c0*/  @P0 LOP3.LUT R5, R5, R4, RZ, 0x3c, !PT ;  /* 0x0000000405050212 */ /* 0x000fca00078e3cff */
[----:B------:R-:W3:Y:S04]  /*326d0*/  @P0 LDG.E.U8 R6, desc[UR24][R4.64] ;  /* 0x0000001804060981 */ /* 0x000ee8000c1e1100 */
[----:B----4-:R0:W-:Y:S04]  /*326e0*/  STL [R1+0x8], R0 ;  /* 0x0000080001007387 */ /* 0x0101e80000100800 */
[----:B0-----:R-:W4:Y:S04]  /*326f0*/  LDL R0, [R1+0x2414] ;  /* 0x0024140001007983 */ /* 0x001f280000100800 */
        /* <DEDUP_REMOVED lines=9> */
[----:B--2---:R0:W-:Y:S04]  /*32790*/  STL [R1], R3 ;  /* 0x0000000301007387 */ /* 0x0041e80000100800 */
        /* <DEDUP_REMOVED lines=10> */
[----:B------:R-:W-:Y:S02]  /*32840*/  ISETP.GT.AND P1, PT, R2, 0x3d, PT ;  /* 0x0000003d0200780c */ /* 0x000fe40003f24270 */
[----:B------:R-:W-:-:S11]  /*32850*/  PRMT R28, RZ, 0x7610, R28 ;  /* 0x00007610ff1c7816 */ /* 0x000fd6000000001c */
[----:B0-----:R-:W-:-:S04]  /*32860*/  @P1 LOP3.LUT R5, R5, R4, RZ, 0x3c, !PT ;  /* 0x0000000405051212 */ /* 0x001fc800078e3cff */
[----:B------:R-:W-:-:S04]  /*32870*/  @P1 LOP3.LUT R4, R5, R4, RZ, 0x3c, !PT ;  /* 0x0000000405041212 */ /* 0x000fc800078e3cff */
[----:B------:R-:W-:Y:S01]  /*32880*/  @P1 LOP3.LUT R5, R5, R4, RZ, 0x3c, !PT ;  /* 0x0000000405051212 */ /* 0x000fe200078e3cff */
[----:B----4-:R0:W-:Y:S04]  /*32890*/  STL [R1+0x4c2c], R29 ;  /* 0x004c2c1d01007387 */ /* 0x0101e80000100800 */
[----:B------:R1:W4:Y:S04]  /*328a0*/  @P1 LDG.E.U8 R28, desc[UR24][R4.64] ;  /* 0x00000018041c1981 */ /* 0x000328000c1e1100 */
[----:B0-----:R-:W3:Y:S01]  /*328b0*/  LDL R29, [R1+0x2410] ;  /* 0x00241000011d7983 */ /* 0x001ee20000100800 */
[----:B------:R-:W-:Y:S01]  /*328c0*/  PRMT R27, RZ, 0x7610, R27 ;  /* 0x00007610ff1b7816 */ /* 0x000fe2000000001b */
[----:B-1----:R-:W-:-:S02]  /*328d0*/  @P1 IMAD.MOV.U32 R4, RZ, RZ, R0 ;  /* 0x000000ffff041224 */ /* 0x002fc400078e0000 */
[----:B----4-:R0:W-:Y:S01]  /*328e0*/  STL [R1+0x4bfc], R28 ;  /* 0x004bfc1c01007387 */ /* 0x0101e20000100800 */
[----:B------:R-:W-:-:S03]  /*328f0*/  PRMT R26, RZ, 0x7610, R26 ;  /* 0x00007610ff1a7816 */ /* 0x000fc6000000001a */
[----:B------:R-:W4:Y:S01]  /*32900*/  LDL R0, [R1+0x23f4] ;  /* 0x0023f40001007983 */ /* 0x000f220000100800 */
[----:B---3--:R-:W-:-:S03]  /*32910*/  @P1 IMAD.MOV.U32 R5, RZ, RZ, R29 ;  /* 0x000000ffff051224 */ /* 0x008fc600078e001d */
[----:B------:R-:W3:Y:S04]  /*32920*/  LDL R29, [R1+0x23f0] ;  /* 0x0023f000011d7983 */ /* 0x000ee80000100800 */
[----:B0-----:R-:W2:Y:S04]  /*32930*/  LDL R28, [R1+0x240c] ;  /* 0x00240c00011c7983 */ /* 0x001ea80000100800 */
[----:B------:R2:W4:Y:S04]  /*32940*/  @P1 LDG.E.U8 R27, desc[UR24][R4.64] ;  /* 0x00000018041b1981 */ /* 0x000528000c1e1100 */
[----:B------:R-:W3:Y:S01]  /*32950*/  LDL R5, [R1+0x2408] ;  /* 0x0024080001057983 */ /* 0x000ee20000100800 */
[----:B--2---:R-:W-:-:S03]  /*32960*/  @P1 IMAD.MOV.U32 R4, RZ, RZ, R28 ;  /* 0x000000ffff041224 */ /* 0x004fc600078e001c */
[----:B----4-:R0:W-:Y:S04]  /*32970*/  STL [R1+0x4c00], R27 ;  /* 0x004c001b01007387 */ /* 0x0101e80000100800 */
[----:B------:R-:W2:Y:S04]  /*32980*/  LDL R28, [R1+0x23e8] ;  /* 0x0023e800011c7983 */ /* 0x000ea80000100800 */
[----:B---3--:R-:W3:Y:S04]  /*32990*/  @P1 LDG.E.U8 R26, desc[UR24][R4.64] ;  /* 0x00000018041a1981 */ /* 0x008ee8000c1e1100 */
[----:B0-----:R-:W4:Y:S04]  /*329a0*/  LDL R27, [R1+0x23ec] ;  /* 0x0023ec00011b7983 */ /* 0x001f280000100800 */
[----:B------:R-:W2:Y:S04]  /*329b0*/  LDL R4, [R1+0x2400] ;  /* 0x0024000001047983 */ /* 0x000ea80000100800 */
[----:B------:R-:W2:Y:S01]  /*329c0*/  LDL R5, [R1+0x2404] ;  /* 0x0024040001057983 */ /* 0x000ea20000100800 */
[----:B------:R-:W-:-:S03]  /*329d0*/  PRMT R25, RZ, 0x7610, R25 ;  /* 0x00007610ff197816 */ /* 0x000fc60000000019 */
[----:B---3--:R0:W-:Y:S04]  /*329e0*/  STL [R1+0x4c04], R26 ;  /* 0x004c041a01007387 */ /* 0x0081e80000100800 */
[----:B0-----:R-:W3:Y:S01]  /*329f0*/  LDL R26, [R1+0x23fc] ;  /* 0x0023fc00011a7983 */ /* 0x001ee20000100800 */
[----:B--2---:R-:W-:-:S04]  /*32a00*/  @P1 LOP3.LUT R5, R5, R4, RZ, 0x3c, !PT ;  /* 0x0000000405051212 */ /* 0x004fc800078e3cff */
[----:B------:R-:W-:-:S04]  /*32a10*/  @P1 LOP3.LUT R4, R5, R4, RZ, 0x3c, !PT ;  /* 0x0000000405041212 */ /* 0x000fc800078e3cff */
[----:B------:R-:W-:-:S05]  /*32a20*/  @P1 LOP3.LUT R5, R5, R4, RZ, 0x3c, !PT ;  /* 0x0000000405051212 */ /* 0x000fca00078e3cff */
[----:B------:R3:W2:Y:S04]  /*32a30*/  @P1 LDG.E.U8 R25, desc[UR24][R4.64] ;  /* 0x0000001804191981 */ /* 0x0006a8000c1e1100 */
[----:B------:R-:W4:Y:S01]  /*32a40*/  LDL R5, [R1+0x23f8] ;  /* 0x0023f80001057983 */ /* 0x000f220000100800 */
[----:B------:R-:W-:Y:S01]  /*32a50*/  PRMT R24, RZ, 0x7610, R24 ;  /* 0x00007610ff187816 */ /* 0x000fe20000000018 */
[----:B---3--:R-:W-:-:S05]  /*32a60*/  @P1 IMAD.MOV.U32 R4, RZ, RZ, R26 ;  /* 0x000000ffff041224 */ /* 0x008fca00078e001a */
[----:B----4-:R0:W3:Y:S04]  /*32a70*/  @P1 LDG.E.U8 R24, desc[UR24][R4.64] ;  /* 0x0000001804181981 */ /* 0x0100e8000c1e1100 */
[----:B--2---:R1:W-:Y:S04]  /*32a80*/  STL [R1+0x4c08], R25 ;  /* 0x004c081901007387 */ /* 0x0043e80000100800 */
[----:B------:R-:W2:Y:S04]  /*32a90*/  LDL R26, [R1+0x23e0] ;  /* 0x0023e000011a7983 */ /* 0x000ea80000100800 */
[----:B-1----:R-:W4:Y:S01]  /*32aa0*/  LDL R25, [R1+0x23e4] ;  /* 0x0023e40001197983 */ /* 0x002f220000100800 */
[----:B------:R-:W-:Y:S01]  /*32ab0*/  PRMT R23, RZ, 0x7610, R23 ;  /* 0x00007610ff177816 */ /* 0x000fe20000000017 */
[----:B0-----:R-:W-:-:S02]  /*32ac0*/  @P1 IMAD.MOV.U32 R4, RZ, RZ, R0 ;  /* 0x000000ffff041224 */ /* 0x001fc400078e0000 */
[----:B------:R-:W-:-:S05]  /*32ad0*/  @P1 IMAD.MOV.U32 R5, RZ, RZ, R29 ;  /* 0x000000ffff051224 */ /* 0x000fca00078e001d */
[----:B------:R0:W2:Y:S01]  /*32ae0*/  @P1 LDG.E.U8 R23, desc[UR24][R4.64] ;  /* 0x0000001804171981 */ /* 0x0000a2000c1e1100 */
[----:B------:R-:W-:Y:S02]  /*32af0*/  PRMT R22, RZ, 0x7610, R22 ;  /* 0x00007610ff167816 */ /* 0x000fe40000000016 */
[----:B------:R-:W-:Y:S01]  /*32b00*/  PRMT R21, RZ, 0x7610, R21 ;  /* 0x00007610ff157816 */ /* 0x000fe20000000015 */
[----:B0-----:R-:W-:Y:S02]  /*32b10*/  @P1 IMAD.MOV.U32 R4, RZ, RZ, R27 ;  /* 0x000000ffff041224 */ /* 0x001fe400078e001b */
[----:B------:R-:W-:-:S05]  /*32b20*/  @P1 IMAD.MOV.U32 R5, RZ, RZ, R28 ;  /* 0x000000ffff051224 */ /* 0x000fca00078e001c */
[----:B------:R4:W2:Y:S04]  /*32b30*/  @P1 LDG.E.U8 R22, desc[UR24][R4.64] ;  /* 0x0000001804161981 */ /* 0x0008a8000c1e1100 */
[----:B---3--:R0:W-:Y:S04]  /*32b40*/  STL [R1+0x4c0c], R24 ;  /* 0x004c0c1801007387 */ /* 0x0081e80000100800 */
[----:B------:R-:W3:Y:S04]  /*32b50*/  LDL R0, [R1+0x23dc] ;  /* 0x0023dc0001007983 */ /* 0x000ee80000100800 */
[----:B0-----:R-:W3:Y:S01]  /*32b60*/  LDL R24, [R1+0x23d8] ;  /* 0x0023d80001187983 */ /* 0x001ee20000100800 */
[----:B----4-:R-:W-:-:S02]  /*32b70*/  @P1 IMAD.MOV.U32 R4, RZ, RZ, R25 ;  /* 0x000000ffff041224 */ /* 0x010fc400078e0019 */
[----:B--2---:R-:W-:-:S05]  /*32b80*/  @P1 IMAD.MOV.U32 R5, RZ, RZ, R26 ;  /* 0x000000ffff051224 */ /* 0x004fca00078e001a */
[----:B------:R3:W2:Y:S01]  /*32b90*/  @P1 LDG.E.U8 R21, desc[UR24][R4.64] ;  /* 0x0000001804151981 */ /* 0x0006a2000c1e1100 */
[----:B------:R-:W-:Y:S02]  /*32ba0*/  ISETP.GT.AND P0, PT, R2, 0x3e, PT ;  /* 0x0000003e0200780c */ /* 0x000fe40003f04270 */
[----:B------:R-:W-:Y:S01]  /*32bb0*/  PRMT R20, RZ, 0x7610, R20 ;  /* 0x00007610ff147816 */ /* 0x000fe20000000014 */
[----:B------:R0:W-:Y:S04]  /*32bc0*/  STL [R1+0x4c10], R23 ;  /* 0x004c101701007387 */ /* 0x0001e80000100800 */
[----:B------:R-:W4:Y:S04]  /*32bd0*/  LDL R29, [R1+0x23d0] ;  /* 0x0023d000011d7983 */ /* 0x000f280000100800 */
[----:B------:R-:W4:Y:S04]  /*32be0*/  LDL R28, [R1+0x23d4] ;  /* 0x0023d400011c7983 */ /* 0x000f280000100800 */
[----:B------:R1:W-:Y:S04]  /*32bf0*/  STL [R1+0x4c14], R22 ;  /* 0x004c141601007387 */ /* 0x0003e80000100800 */
[----:B------:R-:W4:Y:S04]  /*32c00*/  LDL R27, [R1+0x23c8] ;  /* 0x0023c800011b7983 */ /* 0x000f280000100800 */
[----:B------:R-:W4:Y:S01]  /*32c10*/  LDL R26, [R1+0x23cc] ;  /* 0x0023cc00011a7983 */ /* 0x000f220000100800 */
[----:B---3--:R-:W-:-:S02]  /*32c20*/  @P0 IMAD.MOV.U32 R4, RZ, RZ, R0 ;  /* 0x000000ffff040224 */ /* 0x008fc400078e0000 */
[----:B------:R-:W-:-:S05]  /*32c30*/  @P0 IMAD.MOV.U32 R5, RZ, RZ, R24 ;  /* 0x000000ffff050224 */ /* 0x000fca00078e0018 */
[----:B------:R4:W3:Y:S04]  /*32c40*/  @P0 LDG.E.U8 R20, desc[UR24][R4.64] ;  /* 0x0000001804140981 */ /* 0x0008e8000c1e1100 */
[----:B--2---:R2:W-:Y:S04]  /*32c50*/  STL [R1+0x4c18], R21 ;  /* 0x004c181501007387 */ /* 0x0045e80000100800 */
[----:B------:R-:W2:Y:S04]  /*32c60*/  LDL R25, [R1+0x23c0] ;  /* 0x0023c00001197983 */ /* 0x000ea80000100800 */
[----:B------:R-:W2:Y:S04]  /*32c70*/  LDL R24, [R1+0x23c4] ;  /* 0x0023c40001187983 */ /* 0x000ea80000100800 */
[----:B0-----:R-:W2:Y:S04]  /*32c80*/  LDL R23, [R1+0x23b8] ;  /* 0x0023b80001177983 */ /* 0x001ea80000100800 */
[----:B------:R-:W2:Y:S01]  /*32c90*/  LDL R0, [R1+0x23bc] ;  /* 0x0023bc0001007983 */ /* 0x000ea20000100800 */
[----:B------:R-:W-:Y:S01]  /*32ca0*/  PRMT R19, RZ, 0x7610, R19 ;  /* 0x00007610ff137816 */ /* 0x000fe20000000013 */
[----:B----4-:R-:W-:-:S02]  /*32cb0*/  @P0 IMAD.MOV.U32 R4, RZ, RZ, R28 ;  /* 0x000000ffff040224 */ /* 0x010fc400078e001c */
[----:B------:R-:W-:-:S05]  /*32cc0*/  @P0 IMAD.MOV.U32 R5, RZ, RZ, R29 ;  /* 0x000000ffff050224 */ /* 0x000fca00078e001d */
[----:B------:R0:W4:Y:S01]  /*32cd0*/  @P0 LDG.E.U8 R19, desc[UR24][R4.64] ;  /* 0x0000001804130981 */ /* 0x000122000c1e1100 */
[----:B------:R-:W-:Y:S02]  /*32ce0*/  PRMT R18, RZ, 0x7610, R18 ;  /* 0x00007610ff127816 */ /* 0x000fe40000000012 */
[----:B------:R-:W-:Y:S01]  /*32cf0*/  PRMT R17, RZ, 0x7610, R17 ;  /* 0x00007610ff117816 */ /* 0x000fe20000000011 */
[----:B0-----:R-:W-:Y:S02]  /*32d00*/  @P0 IMAD.MOV.U32 R4, RZ, RZ, R26 ;  /* 0x000000ffff040224 */ /* 0x001fe400078e001a */
[----:B------:R-:W-:-:S05]  /*32d10*/  @P0 IMAD.MOV.U32 R5, RZ, RZ, R27 ;  /* 0x000000ffff050224 */ /* 0x000fca00078e001b */
[----:B------:R0:W4:Y:S01]  /*32d20*/  @P0 LDG.E.U8 R18, desc[UR24][R4.64] ;  /* 0x0000001804120981 */ /* 0x000122000c1e1100 */
[----:B------:R-:W-:-:S03]  /*32d30*/  PRMT R16, RZ, 0x7610, R16 ;  /* 0x00007610ff107816 */ /* 0x000fc60000000010 */
[----:B---3--:R3:W-:Y:S04]  /*32d40*/  STL [R1+0x4bd0], R20 ;  /* 0x004bd01401007387 */ /* 0x0087e80000100800 */
[----:B-1----:R-:W3:Y:S04]  /*32d50*/  LDL R22, [R1+0x23b0] ;  /* 0x0023b00001167983 */ /* 0x002ee80000100800 */
[----:B--2---:R-:W2:Y:S01]  /*32d60*/  LDL R21, [R1+0x23b4] ;  /* 0x0023b40001157983 */ /* 0x004ea20000100800 */
[----:B0-----:R-:W-:Y:S02]  /*32d70*/  @P0 IMAD.MOV.U32 R4, RZ, RZ, R24 ;  /* 0x000000ffff040224 */ /* 0x001fe400078e0018 */
[----:B------:R-:W-:-:S05]  /*32d80*/  @P0 IMAD.MOV.U32 R5, RZ, RZ, R25 ;  /* 0x000000ffff050224 */ /* 0x000fca00078e0019 */
[----:B------:R0:W2:Y:S02]  /*32d90*/  @P0 LDG.E.U8 R17, desc[UR24][R4.64] ;  /* 0x0000001804110981 */ /* 0x0000a4000c1e1100 */
[----:B0-----:R-:W-:Y:S02]  /*32da0*/  @P0 IMAD.MOV.U32 R4, RZ, RZ, R0 ;  /* 0x000000ffff040224 */ /* 0x001fe400078e0000 */
[----:B------:R-:W-:-:S05]  /*32db0*/  @P0 IMAD.MOV.U32 R5, RZ, RZ, R23 ;  /* 0x000000ffff050224 */ /* 0x000fca00078e0017 */
[----:B------:R0:W2:Y:S01]  /*32dc0*/  @P0 LDG.E.U8 R16, desc[UR24][R4.64] ;  /* 0x0000001804100981 */ /* 0x0000a2000c1e1100 */
[----:B------:R-:W-:-:S03]  /*32dd0*/  PRMT R15, RZ, 0x7610, R15 ;  /* 0x00007610ff0f7816 */ /* 0x000fc6000000000f */
[----:B----4-:R1:W-:Y:S04]  /*32de0*/  STL [R1+0x4bd4], R19 ;  /* 0x004bd41301007387 */ /* 0x0103e80000100800 */
[----:B---3--:R-:W3:Y:S04]  /*32df0*/  LDL R20, [R1+0x23a8] ;  /* 0x0023a80001147983 */ /* 0x008ee80000100800 */
[----:B-1----:R-:W4:Y:S04]  /*32e00*/  LDL R19, [R1+0x23ac] ;  /* 0x0023ac0001137983 */ /* 0x002f280000100800 */
[----:B------:R1:W-:Y:S01]  /*32e10*/  STL [R1+0x4bd8], R18 ;  /* 0x004bd81201007387 */ /* 0x0003e20000100800 */
[----:B0-----:R-:W-:-:S02]  /*32e20*/  @P0 IMAD.MOV.U32 R5, RZ, RZ, R22 ;  /* 0x000000ffff050224 */ /* 0x001fc400078e0016 */
[----:B--2---:R-:W-:-:S05]  /*32e30*/  @P0 IMAD.MOV.U32 R4, RZ, RZ, R21 ;  /* 0x000000ffff040224 */ /* 0x004fca00078e0015 */
[----:B------:R4:W2:Y:S04]  /*32e40*/  @P0 LDG.E.U8 R15, desc[UR24][R4.64] ;  /* 0x00000018040f0981 */ /* 0x0008a8000c1e1100 */
[----:B------:R0:W-:Y:S04]  /*32e50*/  STL [R1+0x4bdc], R17 ;  /* 0x004bdc1101007387 */ /* 0x0001e80000100800 */
[----:B-1----:R-:W2:Y:S04]  /*32e60*/  LDL R18, [R1+0x23a0] ;  /* 0x0023a00001127983 */ /* 0x002ea80000100800 */
[----:B------:R-:W2:Y:S04]  /*32e70*/  LDL R0, [R1+0x23a4] ;  /* 0x0023a40001007983 */ /* 0x000ea80000100800 */
[----:B------:R1:W-:Y:S04]  /*32e80*/  STL [R1+0x4be0], R16 ;  /* 0x004be01001007387 */ /* 0x0003e80000100800 */
[----:B0-----:R-:W2:Y:S04]  /*32e90*/  LDL R17, [R1+0x2398] ;  /* 0x0023980001117983 */ /* 0x001ea80000100800 */
[----:B-1----:R-:W2:Y:S01]  /*32ea0*/  LDL R16, [R1+0x239c] ;  /* 0x00239c0001107983 */ /* 0x002ea20000100800 */
[----:B------:R-:W-:Y:S01]  /*32eb0*/  PRMT R14, RZ, 0x7610, R14 ;  /* 0x00007610ff0e7816 */ /* 0x000fe2000000000e */
[----:B----4-:R-:W-:-:S02]  /*32ec0*/  @P0 IMAD.MOV.U32 R4, RZ, RZ, R19 ;  /* 0x000000ffff040224 */ /* 0x010fc400078e0013 */
[----:B---3--:R-:W-:-:S05]  /*32ed0*/  @P0 IMAD.MOV.U32 R5, RZ, RZ, R20 ;  /* 0x000000ffff050224 */ /* 0x008fca00078e0014 */
[----:B------:R0:W3:Y:S01]  /*32ee0*/  @P0 LDG.E.U8 R14, desc[UR24][R4.64] ;  /* 0x00000018040e0981 */ /* 0x0000e2000c1e1100 */
[----:B------:R-:W-:Y:S02]  /*32ef0*/  ISETP.GT.AND P1, PT, R2, 0x3f, PT ;  /* 0x0000003f0200780c */ /* 0x000fe40003f24270 */
[----:B------:R-:W-:Y:S02]  /*32f00*/  PRMT R13, RZ, 0x7610, R13 ;  /* 0x00007610ff0d7816 */ /* 0x000fe4000000000d */
[----:B------:R-:W-:Y:S01]  /*32f10*/  PRMT R12, RZ, 0x7610, R12 ;  /* 0x00007610ff0c7816 */ /* 0x000fe2000000000c */
[----:B--2---:R1:W-:Y:S04]  /*32f20*/  STL [R1+0x4be4], R15 ;  /* 0x004be40f01007387 */ /* 0x0043e80000100800 */
[----:B------:R-:W2:Y:S04]  /*32f30*/  LDL R21, [R1+0x2390] ;  /* 0x0023900001157983 */ /* 0x000ea80000100800 */
[----:B-1----:R-:W4:Y:S01]  /*32f40*/  LDL R15, [R1+0x2394] ;  /* 0x00239400010f7983 */ /* 0x002f220000100800 */
[----:B0-----:R-:W-:-:S02]  /*32f50*/  @P0 IMAD.MOV.U32 R4, RZ, RZ, R0 ;  /* 0x000000ffff040224 */ /* 0x001fc400078e0000 */
[----:B------:R-:W-:-:S05]  /*32f60*/  @P0 IMAD.MOV.U32 R5, RZ, RZ, R18 ;  /* 0x000000ffff050224 */ /* 0x000fca00078e0012 */
[----:B------:R0:W4:Y:S02]  /*32f70*/  @P0 LDG.E.U8 R13, desc[UR24][R4.64] ;  /* 0x00000018040d0981 */ /* 0x000124000c1e1100 */
[----:B0-----:R-:W-:Y:S02]  /*32f80*/  @P1 IMAD.MOV.U32 R5, RZ, RZ, R17 ;  /* 0x000000ffff051224 */ /* 0x001fe400078e0011 */
[----:B------:R-:W-:-:S05]  /*32f90*/  @P1 IMAD.MOV.U32 R4, RZ, RZ, R16 ;  /* 0x000000ffff041224 */ /* 0x000fca00078e0010 */
[----:B------:R2:W4:Y:S01]  /*32fa0*/  @P1 LDG.E.U8 R12, desc[UR24][R4.64] ;  /* 0x00000018040c1981 */ /* 0x000522000c1e1100 */
[----:B------:R-:W-:-:S03]  /*32fb0*/  PRMT R11, RZ, 0x7610, R11 ;  /* 0x00007610ff0b7816 */ /* 0x000fc6000000000b */
[----:B---3--:R0:W-:Y:S04]  /*32fc0*/  STL [R1+0x4bcc], R14 ;  /* 0x004bcc0e01007387 */ /* 0x0081e80000100800 */
[----:B------:R-:W3:Y:S04]  /*32fd0*/  LDL R0, [R1+0x238c] ;  /* 0x00238c0001007983 */ /* 0x000ee80000100800 */
[----:B------:R-:W3:Y:S01]  /*32fe0*/  LDL R20, [R1+0x2388] ;  /* 0x0023880001147983 */ /* 0x000ee20000100800 */
[----:B--2---:R-:W-:Y:S02]  /*32ff0*/  @P1 IMAD.MOV.U32 R5, RZ, RZ, R21 ;  /* 0x000000ffff051224 */ /* 0x004fe400078e0015 */
[----:B----4-:R-:W-:-:S05]  /*33000*/  @P1 IMAD.MOV.U32 R4, RZ, RZ, R15 ;  /* 0x000000ffff041224 */ /* 0x010fca00078e000f */
[----:B------:R3:W2:Y:S04]  /*33010*/  @P1 LDG.E.U8 R11, desc[UR24][R4.64] ;  /* 0x00000018040b1981 */ /* 0x0006a8000c1e1100 */
[----:B------:R1:W-:Y:S04]  /*33020*/  STL [R1+0x4be8], R13 ;  /* 0x004be80d01007387 */ /* 0x0003e80000100800 */
[----:B------:R-:W4:Y:S04]  /*33030*/  LDL R19, [R1+0x2380] ;  /* 0x0023800001137983 */ /* 0x000f280000100800 */
[----:B------:R-:W4:Y:S04]  /*33040*/  LDL R18, [R1+0x2384] ;  /* 0x0023840001127983 */ /* 0x000f280000100800 */
[----:B------:R-:W4:Y:S04]  /*33050*/  LDL R17, [R1+0x2378] ;  /* 0x0023780001117983 */ /* 0x000f280000100800 */
[----:B------:R-:W4:Y:S04]  /*33060*/  LDL R16, [R1+0x237c] ;  /* 0x00237c0001107983 */ /* 0x000f280000100800 */
[----:B------:R3:W-:Y:S04]  /*33070*/  STL [R1+0x4b58], R12 ;  /* 0x004b580c01007387 */ /* 0x0007e80000100800 */
[----:B------:R-:W4:Y:S04]  /*33080*/  LDL R15, [R1+0x2370] ;  /* 0x00237000010f7983 */ /* 0x000f280000100800 */
[----:B0-----:R-:W4:Y:S04]  /*33090*/  LDL R14, [R1+0x2374] ;  /* 0x00237400010e7983 */ /* 0x001f280000100800 */
[----:B-1----:R-:W4:Y:S04]  /*330a0*/  LDL R13, [R1+0x2368] ;  /* 0x00236800010d7983 */ /* 0x002f280000100800 */
[----:B---3--:R-:W3:Y:S01]  /*330b0*/  LDL R12, [R1+0x236c] ;  /* 0x00236c00010c7983 */ /* 0x008ee20000100800 */
[----:B------:R-:W-:Y:S01]  /*330c0*/  @P1 IMAD.MOV.U32 R4, RZ, RZ, R0 ;  /* 0x000000ffff041224 */ /* 0x000fe200078e0000 */
[----:B------:R-:W-:Y:S01]  /*330d0*/  PRMT R10, RZ, 0x7610, R10 ;  /* 0x00007610ff0a7816 */ /* 0x000fe2000000000a */
[----:B------:R-:W-:Y:S01]  /*330e0*/  @P1 IMAD.MOV.U32 R5, RZ, RZ, R20 ;  /* 0x000000ffff051224 */ /* 0x000fe200078e0014 */
[----:B------:R-:W-:-:S04]  /*330f0*/  PRMT R9, RZ, 0x7610, R9 ;  /* 0x00007610ff097816 */ /* 0x000fc80000000009 */
[----:B------:R4:W3:Y:S01]  /*33100*/  @P1 LDG.E.U8 R10, desc[UR24][R4.64] ;  /* 0x00000018040a1981 */ /* 0x0008e2000c1e1100 */
[----:B------:R-:W-:Y:S02]  /*33110*/  PRMT R8, RZ, 0x7610, R8 ;  /* 0x00007610ff087816 */ /* 0x000fe40000000008 */
[----:B------:R-:W-:Y:S02]  /*33120*/  PRMT R7, RZ, 0x7610, R7 ;  /* 0x00007610ff077816 */ /* 0x000fe40000000007 */
[----:B------:R-:W-:Y:S01]  /*33130*/  PRMT R6, RZ, 0x7610, R6 ;  /* 0x00007610ff067816 */ /* 0x000fe20000000006 */
[----:B--2---:R0:W-:Y:S04]  /*33140*/  STL [R1+0x4b5c], R11 ;  /* 0x004b5c0b01007387 */ /* 0x0041e80000100800 */
[----:B------:R-:W2:Y:S04]  /*33150*/  LDL R0, [R1+0x2364] ;  /* 0x0023640001007983 */ /* 0x000ea80000100800 */
[----:B0-----:R-:W2:Y:S01]  /*33160*/  LDL R11, [R1+0x2360] ;  /* 0x00236000010b7983 */ /* 0x001ea20000100800 */
[----:B----4-:R-:W-:-:S02]  /*33170*/  @P1 IMAD.MOV.U32 R4, RZ, RZ, R18 ;  /* 0x000000ffff041224 */ /* 0x010fc400078e0012 */
[----:B------:R-:W-:-:S05]  /*33180*/  @P1 IMAD.MOV.U32 R5, RZ, RZ, R19 ;  /* 0x000000ffff051224 */ /* 0x000fca00078e0013 */
[----:B------:R0:W4:Y:S02]  /*33190*/  @P1 LDG.E.U8 R9, desc[UR24][R4.64] ;  /* 0x0000001804091981 */ /* 0x000124000c1e1100 */
[----:B0-----:R-:W-:Y:S02]  /*331a0*/  @P1 IMAD.MOV.U32 R4, RZ, RZ, R16 ;  /* 0x000000ffff041224 */ /* 0x001fe400078e0010 */
[----:B------:R-:W-:-:S05]  /*331b0*/  @P1 IMAD.MOV.U32 R5, RZ, RZ, R17 ;  /* 0x000000ffff051224 */ /* 0x000fca00078e0011 */
[----:B------:R0:W4:Y:S02]  /*331c0*/  @P1 LDG.E.U8 R8, desc[UR24][R4.64] ;  /* 0x0000001804081981 */ /* 0x000124000c1e1100 */
[----:B0-----:R-:W-:Y:S02]  /*331d0*/  @P1 IMAD.MOV.U32 R4, RZ, RZ, R14 ;  /* 0x000000ffff041224 */ /* 0x001fe400078e000e */
[----:B------:R-:W-:-:S05]  /*331e0*/  @P1 IMAD.MOV.U32 R5, RZ, RZ, R15 ;  /* 0x000000ffff051224 */ /* 0x000fca00078e000f */
[----:B------:R3:W4:Y:S02]  /*331f0*/  @P1 LDG.E.U8 R7, desc[UR24][R4.64] ;  /* 0x0000001804071981 */ /* 0x000724000c1e1100 */
[----:B---3--:R-:W-:Y:S02]  /*33200*/  @P1 IMAD.MOV.U32 R4, RZ, RZ, R12 ;  /* 0x000000ffff041224 */ /* 0x008fe400078e000c */
[----:B------:R-:W-:-:S05]  /*33210*/  @P1 IMAD.MOV.U32 R5, RZ, RZ, R13 ;  /* 0x000000ffff051224 */ /* 0x000fca00078e000d */
[----:B------:R2:W3:Y:S01]  /*33220*/  @P1 LDG.E.U8 R6, desc[UR24][R4.64] ;  /* 0x0000001804061981 */ /* 0x0004e2000c1e1100 */
[----:B------:R-:W-:-:S03]  /*33230*/  PRMT R3, RZ, 0x7610, R3 ;  /* 0x00007610ff037816 */ /* 0x000fc60000000003 */
[----:B------:R-:W-:Y:S01]  /*33240*/  STL [R1+0x4b60], R10 ;  /* 0x004b600a01007387 */ /* 0x000fe20000100800 */
[----:B--2---:R-:W-:Y:S02]  /*33250*/  @P1 IMAD.MOV.U32 R4, RZ, RZ, R0 ;  /* 0x000000ffff041224 */ /* 0x004fe400078e0000 */
[----:B------:R-:W-:-:S05]  /*33260*/  @P1 IMAD.MOV.U32 R5, RZ, RZ, R11 ;  /* 0x000000ffff051224 */ /* 0x000fca00078e000b */
[----:B------:R-:W2:Y:S04]  /*33270*/  @P1 LDG.E.U8 R3, desc[UR24][R4.64] ;  /* 0x0000001804031981 */ /* 0x000ea8000c1e1100 */
[----:B----4-:R-:W-:Y:S01]  /*33280*/  STL [R1+0x4b64], R9 ;  /* 0x004b640901007387 */ /* 0x010fe20000100800 */
[----:B------:R-:W0:Y:S01]  /*33290*/  S2R R24, SR_TID.X ;  /* 0x0000000000187919 */ /* 0x000e220000002100 */
[----:B------:R-:W-:Y:S06]  /*332a0*/  BAR.SYNC.DEFER_BLOCKING 0x0 ;  /* 0x0000000000007b1d */ /* 0x000fec0000010000 */
[----:B------:R-:W-:Y:S04]  /*332b0*/  STL [R1+0x4b68], R8 ;  /* 0x004b680801007387 */ /* 0x000fe80000100800 */
[----:B------:R-:W-:Y:S04]  /*332c0*/  STL [R1+0x4b6c], R7 ;  /* 0x004b6c0701007387 */ /* 0x000fe80000100800 */
[----:B---3--:R-:W-:Y:S04]  /*332d0*/  STL [R1+0x4b70], R6 ;  /* 0x004b700601007387 */ /* 0x008fe80000100800 */
[----:B------:R-:W3:Y:S04]  /*332e0*/  LDL.LU R21, [R1+0x898] ;  /* 0x0008980001157983 */ /* 0x000ee80000300800 */
[----:B------:R-:W4:Y:S04]  /*332f0*/  LDL.LU R27, [R1+0x894] ;  /* 0x00089400011b7983 */ /* 0x000f280000300800 */
[----:B------:R-:W4:Y:S04]  /*33300*/  LDL.LU R26, [R1+0x890] ;  /* 0x00089000011a7983 */ /* 0x000f280000300800 */
[----:B------:R-:W4:Y:S04]  /*33310*/  LDL.LU R23, [R1+0x88c] ;  /* 0x00088c0001177983 */ /* 0x000f280000300800 */
[----:B------:R-:W4:Y:S04]  /*33320*/  LDL.LU R22, [R1+0x888] ;  /* 0x0008880001167983 */ /* 0x000f280000300800 */
[----:B------:R-:W4:Y:S04]  /*33330*/  LDL.LU R28, [R1+0x884] ;  /* 0x00088400011c7983 */ /* 0x000f280000300800 */
[----:B------:R-:W4:Y:S04]  /*33340*/  LDL.LU R29, [R1+0x880] ;  /* 0x00088000011d7983 */ /* 0x000f280000300800 */
[----:B------:R-:W4:Y:S01]  /*33350*/  LDL.LU R25, [R1+0x87c] ;  /* 0x00087c0001197983 */ /* 0x000f220000300800 */
[----:B0-----:R-:W-:-:S03]  /*33360*/  LOP3.LUT R0, R24, 0x3f, RZ, 0xc0, !PT ;  /* 0x0000003f18007812 */ /* 0x001fc600078ec0ff */
[----:B--2---:R-:W-:Y:S04]  /*33370*/  STL [R1+0x4b74], R3 ;  /* 0x004b740301007387 */ /* 0x004fe80000100800 */
        /* <DEDUP_REMOVED lines=54> */
[----:B---3--:R-:W-:Y:S04]  /*336e0*/  STS.U8 [R0+UR4], R21 ;  /* 0x0000001500007988 */ /* 0x008fe80008000004 */
[----:B----4-:R1:W-:Y:S04]  /*336f0*/  STS.U8 [R0+UR4+0x40], R27 ;  /* 0x0000401b00007988 */ /* 0x0103e80008000004 */
[----:B0-----:R-:W2:Y:S04]  /*33700*/  LDL.LU R4, [R1+0x798] ;  /* 0x0007980001047983 */ /* 0x001ea80000300800 */
[----:B------:R-:W3:Y:S04]  /*33710*/  LDL.LU R3, [R1+0x794] ;  /* 0x0007940001037983 */ /* 0x000ee80000300800 */
[----:B-1----:R-:W4:Y:S04]  /*33720*/  LDL.LU R27, [R1+0x790] ;  /* 0x00079000011b7983 */ /* 0x002f280000300800 */
[----:B------:R0:W-:Y:S04]  /*33730*/  STS.U8 [R0+UR4+0x80], R26 ;  /* 0x0000801a00007988 */ /* 0x0001e80008000004 */
[----:B------:R1:W-:Y:S04]  /*33740*/  STS.U8 [R0+UR4+0xc0], R23 ;  /* 0x0000c01700007988 */ /* 0x0003e80008000004 */
[----:B0-----:R-:W4:Y:S04]  /*33750*/  LDL.LU R26, [R1+0x78c] ;  /* 0x00078c00011a7983 */ /* 0x001f280000300800 */
[----:B-1----:R-:W4:Y:S04]  /*33760*/  LDL.LU R23, [R1+0x788] ;  /* 0x0007880001177983 */ /* 0x002f280000300800 */
[----:B------:R-:W4:Y:S04]  /*33770*/  LDL.LU R6, [R1+0x784] ;  /* 0x0007840001067983 */ /* 0x000f280000300800 */
[----:B------:R-:W4:Y:S04]  /*33780*/  LDL.LU R7, [R1+0x780] ;  /* 0x0007800001077983 */ /* 0x000f280000300800 */
[----:B------:R-:W4:Y:S04]  /*33790*/  LDL.LU R8, [R1+0x77c] ;  /* 0x00077c0001087983 */ /* 0x000f280000300800 */
[----:B------:R-:W4:Y:S04]  /*337a0*/  LDL.LU R9, [R1+0x698] ;  /* 0x0006980001097983 */ /* 0x000f280000300800 */
[----:B------:R-:W4:Y:S04]  /*337b0*/  LDL.LU R10, [R1+0x694] ;  /* 0x00069400010a7983 */ /* 0x000f280000300800 */
[----:B------:R-:W4:Y:S04]  /*337c0*/  LDL.LU R11, [R1+0x690] ;  /* 0x00069000010b7983 */ /* 0x000f280000300800 */
[----:B------:R0:W-:Y:S04]  /*337d0*/  STS.U8 [R0+UR4+0x100], R22 ;  /* 0x0001001600007988 */ /* 0x0001e80008000004 */
[----:B------:R-:W4:Y:S04]  /*337e0*/  LDL.LU R12, [R1+0x68c] ;  /* 0x00068c00010c7983 */ /* 0x000f280000300800 */
[----:B------:R1:W-:Y:S04]  /*337f0*/  STS.U8 [R0+UR4+0x140], R28 ;  /* 0x0001401c00007988 */ /* 0x0003e80008000004 */
[----:B0-----:R-:W4:Y:S04]  /*33800*/  LDL.LU R22, [R1+0x688] ;  /* 0x0006880001167983 */ /* 0x001f280000300800 */
[----:B------:R-:W4:Y:S04]  /*33810*/  LDL.LU R13, [R1+0x684] ;  /* 0x00068400010d7983 */ /* 0x000f280000300800 */
[----:B------:R-:W4:Y:S04]  /*33820*/  LDL.LU R14, [R1+0x680] ;  /* 0x00068000010e7983 */ /* 0x000f280000300800 */
[----:B------:R-:W4:Y:S04]  /*33830*/  LDL.LU R15, [R1+0x67c] ;  /* 0x00067c00010f7983 */ /* 0x000f280000300800 */
[----:B------:R-:W4:Y:S04]  /*33840*/  LDL.LU R16, [R1+0x598] ;  /* 0x0005980001107983 */ /* 0x000f280000300800 */
[----:B-1----:R-:W4:Y:S04]  /*33850*/  LDL.LU R28, [R1+0x594] ;  /* 0x00059400011c7983 */ /* 0x002f280000300800 */
        /* <DEDUP_REMOVED lines=9> */
[----:B--2---:R-:W-:Y:S04]  /*338f0*/  STS.U8 [R0+UR4+0x1040], R4 ;  /* 0x0010400400007988 */ /* 0x004fe80008000004 */
[----:B---3--:R-:W-:Y:S04]  /*33900*/  STS.U8 [R0+UR4+0x1000], R3 ;  /* 0x0010000300007988 */ /* 0x008fe80008000004 */
[----:B----4-:R0:W-:Y:S04]  /*33910*/  STS.U8 [R0+UR4+0x10c0], R27 ;  /* 0x0010c01b00007988 */ /* 0x0101e80008000004 */
[----:B0-----:R-:W2:Y:S04]  /*33920*/  LDL.LU R27, [R1+0x494] ;  /* 0x00049400011b7983 */ /* 0x001ea80000300800 */
[----:B------:R0:W-:Y:S04]  /*33930*/  STS.U8 [R0+UR4+0x1080], R26 ;  /* 0x0010801a00007988 */ /* 0x0001e80008000004 */
[----:B------:R1:W-:Y:S04]  /*33940*/  STS.U8 [R0+UR4+0x1140], R23 ;  /* 0x0011401700007988 */ /* 0x0003e80008000004 */
[----:B0-----:R-:W3:Y:S04]  /*33950*/  LDL.LU R26, [R1+0x490] ;  /* 0x00049000011a7983 */ /* 0x001ee80000300800 */
[----:B-1----:R-:W4:Y:S04]  /*33960*/  LDL.LU R23, [R1+0x48c] ;  /* 0x00048c0001177983 */ /* 0x002f280000300800 */
[----:B------:R-:W-:Y:S04]  /*33970*/  STS.U8 [R0+UR4+0x1100], R6 ;  /* 0x0011000600007988 */ /* 0x000fe80008000004 */
[----:B------:R-:W-:Y:S04]  /*33980*/  STS.U8 [R0+UR4+0x11c0], R7 ;  /* 0x0011c00700007988 */ /* 0x000fe80008000004 */
[----:B------:R-:W-:Y:S04]  /*33990*/  STS.U8 [R0+UR4+0x1180], R8 ;  /* 0x0011800800007988 */ /* 0x000fe80008000004 */
[----:B------:R-:W-:Y:S04]  /*339a0*/  STS.U8 [R0+UR4+0x2000], R9 ;  /* 0x0020000900007988 */ /* 0x000fe80008000004 */
[----:B------:R-:W-:Y:S04]  /*339b0*/  STS.U8 [R0+UR4+0x2040], R10 ;  /* 0x0020400a00007988 */ /* 0x000fe80008000004 */
[----:B------:R-:W-:Y:S04]  /*339c0*/  STS.U8 [R0+UR4+0x2080], R11 ;  /* 0x0020800b00007988 */ /* 0x000fe80008000004 */
[----:B------:R-:W-:Y:S04]  /*339d0*/  STS.U8 [R0+UR4+0x20c0], R12 ;  /* 0x0020c00c00007988 */ /* 0x000fe80008000004 */
[----:B------:R0:W-:Y:S04]  /*339e0*/  STS.U8 [R0+UR4+0x2100], R22 ;  /* 0x0021001600007988 */ /* 0x0001e80008000004 */
[----:B------:R-:W-:Y:S04]  /*339f0*/  STS.U8 [R0+UR4+0x2140], R13 ;  /* 0x0021400d00007988 */ /* 0x000fe80008000004 */
[----:B------:R-:W-:Y:S04]  /*33a00*/  STS.U8 [R0+UR4+0x2180], R14 ;  /* 0x0021800e00007988 */ /* 0x000fe80008000004 */
[----:B------:R-:W-:Y:S04]  /*33a10*/  STS.U8 [R0+UR4+0x21c0], R15 ;  /* 0x0021c00f00007988 */ /* 0x000fe80008000004 */
[----:B------:R-:W-:Y:S04]  /*33a20*/  STS.U8 [R0+UR4+0x3040], R16 ;  /* 0x0030401000007988 */ /* 0x000fe80008000004 */
[----:B------:R1:W-:Y:S04]  /*33a30*/  STS.U8 [R0+UR4+0x3000], R28 ;  /* 0x0030001c00007988 */ /* 0x0003e80008000004 */
[----:B------:R-:W-:Y:S04]  /*33a40*/  STS.U8 [R0+UR4+0x30c0], R17 ;  /* 0x0030c01100007988 */ /* 0x000fe80008000004 */
[----:B0-----:R-:W4:Y:S04]  /*33a50*/  LDL.LU R22, [R1+0x488] ;  /* 0x0004880001167983 */ /* 0x001f280000300800 */
[----:B-1----:R-:W4:Y:S04]  /*33a60*/  LDL.LU R28, [R1+0x484] ;  /* 0x00048400011c7983 */ /* 0x002f280000300800 */
[----:B------:R0:W-:Y:S04]  /*33a70*/  STS.U8 [R0+UR4+0x3080], R29 ;  /* 0x0030801d00007988 */ /* 0x0001e80008000004 */
[----:B------:R-:W-:Y:S04]  /*33a80*/  STS.U8 [R0+UR4+0x3140], R18 ;  /* 0x0031401200007988 */ /* 0x000fe80008000004 */
[----:B------:R-:W-:Y:S04]  /*33a90*/  STS.U8 [R0+UR4+0x3100], R19 ;  /* 0x0031001300007988 */ /* 0x000fe80008000004 */
[----:B------:R-:W-:Y:S04]  /*33aa0*/  STS.U8 [R0+UR4+0x31c0], R20 ;  /* 0x0031c01400007988 */ /* 0x000fe80008000004 */
[----:B------:R-:W-:Y:S04]  /*33ab0*/  STS.U8 [R0+UR4+0x3180], R21 ;  /* 0x0031801500007988 */ /* 0x000fe80008000004 */
[----:B0-----:R-:W4:Y:S04]  /*33ac0*/  LDL.LU R29, [R1+0x480] ;  /* 0x00048000011d7983 */ /* 0x001f280000300800 */
[----:B------:R-:W4:Y:S04]  /*33ad0*/  LDL.LU R4, [R1+0x47c] ;  /* 0x00047c0001047983 */ /* 0x000f280000300800 */
[----:B------:R0:W-:Y:S04]  /*33ae0*/  STS.U8 [R0+UR4+0x4000], R25 ;  /* 0x0040001900007988 */ /* 0x0001e80008000004 */
[----:B------:R-:W4:Y:S04]  /*33af0*/  LDL.LU R3, [R1+0x398] ;  /* 0x0003980001037983 */ /* 0x000f280000300800 */
[----:B0-----:R-:W4:Y:S04]  /*33b00*/  LDL.LU R25, [R1+0x394] ;  /* 0x0003940001197983 */ /* 0x001f280000300800 */
[----:B--2---:R0:W-:Y:S04]  /*33b10*/  STS.U8 [R0+UR4+0x4040], R27 ;  /* 0x0040401b00007988 */ /* 0x0041e80008000004 */
[----:B0-----:R-:W2:Y:S04]  /*33b20*/  LDL.LU R27, [R1+0x390] ;  /* 0x00039000011b7983 */ /* 0x001ea80000300800 */
[----:B---3--:R0:W-:Y:S04]  /*33b30*/  STS.U8 [R0+UR4+0x4080], R26 ;  /* 0x0040801a00007988 */ /* 0x0081e80008000004 */
[----:B----4-:R1:W-:Y:S04]  /*33b40*/  STS.U8 [R0+UR4+0x40c0], R23 ;  /* 0x0040c01700007988 */ /* 0x0103e80008000004 */
[----:B0-----:R-:W3:Y:S04]  /*33b50*/  LDL.LU R26, [R1+0x38c] ;  /* 0x00038c00011a7983 */ /* 0x001ee80000300800 */
        /* <DEDUP_REMOVED lines=8> */
[----:B------:R-:W4:Y:S04]  /*33be0*/  LDL.LU R13, [R1+0x288] ;  /* 0x00028800010d7983 */ /* 0x000f280000300800 */
[----:B------:R-:W4:Y:S04]  /*33bf0*/  LDL.LU R14, [R1+0x284] ;  /* 0x00028400010e7983 */ /* 0x000f280000300800 */
[----:B------:R-:W4:Y:S04]  /*33c00*/  LDL.LU R15, [R1+0x280] ;  /* 0x00028000010f7983 */ /* 0x000f280000300800 */
[----:B------:R-:W4:Y:S04]  /*33c10*/  LDL.LU R16, [R1+0x27c] ;  /* 0x00027c0001107983 */ /* 0x000f280000300800 */
[----:B------:R-:W4:Y:S04]  /*33c20*/  LDL.LU R21, [R1+0x108] ;  /* 0x0001080001157983 */ /* 0x000f280000300800 */
[----:B------:R-:W-:Y:S04]  /*33c30*/  STS.U8 [R0+UR4+0x4100], R22 ;  /* 0x0041001600007988 */ /* 0x000fe80008000004 */
[----:B------:R0:W-:Y:S04]  /*33c40*/  STS.U8 [R0+UR4+0x4140], R28 ;  /* 0x0041401c00007988 */ /* 0x0001e80008000004 */
[----:B------:R-:W4:Y:S04]  /*33c50*/  LDL.LU R17, [R1+0x104] ;  /* 0x0001040001117983 */ /* 0x000f280000300800 */
[----:B0-----:R-:W4:Y:S04]  /*33c60*/  LDL.LU R28, [R1+0x100] ;  /* 0x00010000011c7983 */ /* 0x001f280000300800 */
[----:B------:R-:W4:Y:S04]  /*33c70*/  LDL.LU R18, [R1+0xec] ;  /* 0x0000ec0001127983 */ /* 0x000f280000300800 */
[----:B------:R-:W4:Y:S04]  /*33c80*/  LDL.LU R19, [R1+0xe8] ;  /* 0x0000e80001137983 */ /* 0x000f280000300800 */
[----:B------:R-:W4:Y:S04]  /*33c90*/  LDL.LU R20, [R1+0xe4] ;  /* 0x0000e40001147983 */ /* 0x000f280000300800 */
[----:B------:R0:W-:Y:S04]  /*33ca0*/  STS.U8 [R0+UR4+0x4180], R29 ;  /* 0x0041801d00007988 */ /* 0x0001e80008000004 */
[----:B------:R-:W4:Y:S04]  /*33cb0*/  LDL.LU R22, [R1+0xe0] ;  /* 0x0000e00001167983 */ /* 0x000f280000300800 */
[----:B------:R-:W-:Y:S04]  /*33cc0*/  STS.U8 [R0+UR4+0x41c0], R4 ;  /* 0x0041c00400007988 */ /* 0x000fe80008000004 */
[----:B------:R-:W-:Y:S04]  /*33cd0*/  STS.U8 [R0+UR4+0x5040], R3 ;  /* 0x0050400300007988 */ /* 0x000fe80008000004 */
[----:B0-----:R-:W4:Y:S04]  /*33ce0*/  LDL.LU R29, [R1+0xdc] ;  /* 0x0000dc00011d7983 */ /* 0x001f280000300800 */
[----:B------:R0:W-:Y:S04]  /*33cf0*/  STS.U8 [R0+UR4+0x5000], R25 ;  /* 0x0050001900007988 */ /* 0x0001e80008000004 */
[----:B0-----:R-:W4:Y:S04]  /*33d00*/  LDL.LU R25, [R1+0x878] ;  /* 0x0008780001197983 */ /* 0x001f280000300800 */
[----:B--2---:R0:W-:Y:S04]  /*33d10*/  STS.U8 [R0+UR4+0x50c0], R27 ;  /* 0x0050c01b00007988 */ /* 0x0041e80008000004 */
[----:B0-----:R-:W2:Y:S04]  /*33d20*/  LDL.LU R27, [R1+0x874] ;  /* 0x00087400011b7983 */ /* 0x001ea80000300800 */
[----:B---3--:R0:W-:Y:S04]  /*33d30*/  STS.U8 [R0+UR4+0x5080], R26 ;  /* 0x0050801a00007988 */ /* 0x0081e80008000004 */
[----:B----4-:R-:W-:Y:S04]  /*33d40*/  STS.U8 [R0+UR4+0x5140], R6 ;  /* 0x0051400600007988 */ /* 0x010fe80008000004 */
[----:B------:R-:W-:Y:S04]  /*33d50*/  STS.U8 [R0+UR4+0x5100], R7 ;  /* 0x0051000700007988 */ /* 0x000fe80008000004 */
        /* <DEDUP_REMOVED lines=11> */
[----:B0-----:R-:W3:Y:S01]  /*33e10*/  LDL.LU R26, [R1+0x870] ;  /* 0x00087000011a7983 */ /* 0x001ee20000300800 */
[----:B-1----:R-:W0:Y:S03]  /*33e20*/  S2R R21, SR_TID.X ;  /* 0x0000000000157919 */ /* 0x002e260000002100 */
[----:B------:R-:W-:Y:S04]  /*33e30*/  STS.U8 [R0+UR4+0x7000], R17 ;  /* 0x0070001100007988 */ /* 0x000fe80008000004 */
[----:B------:R1:W-:Y:S04]  /*33e40*/  STS.U8 [R0+UR4+0x70c0], R28 ;  /* 0x0070c01c00007988 */ /* 0x0003e80008000004 */
[----:B------:R-:W-:Y:S04]  /*33e50*/  STS.U8 [R0+UR4+0x7080], R18 ;  /* 0x0070801200007988 */ /* 0x000fe80008000004 */
[----:B------:R-:W-:Y:S01]  /*33e60*/  STS.U8 [R0+UR4+0x7140], R19 ;  /* 0x0071401300007988 */ /* 0x000fe20008000004 */
[----:B------:R-:W-:-:S03]  /*33e70*/  ISETP.GE.AND P0, PT, R0, R2, PT ;  /* 0x000000020000720c */ /* 0x000fc60003f06270 */
[----:B------:R-:W4:Y:S04]  /*33e80*/  LDL.LU R23, [R1+0x86c] ;  /* 0x00086c0001177983 */ /* 0x000f280000300800 */
[----:B------:R-:W-:Y:S04]  /*33e90*/  STS.U8 [R0+UR4+0x7100], R20 ;  /* 0x0071001400007988 */ /* 0x000fe80008000004 */
[----:B------:R-:W-:Y:S04]  /*33ea0*/  STS.U8 [R0+UR4+0x71c0], R22 ;  /* 0x0071c01600007988 */ /* 0x000fe80008000004 */
[----:B-1----:R-:W4:Y:S04]  /*33eb0*/  LDL.LU R28, [R1+0x868] ;  /* 0x00086800011c7983 */ /* 0x002f280000300800 */
[----:B------:R1:W-:Y:S01]  /*33ec0*/  STS.U8 [R0+UR4+0x7180], R29 ;  /* 0x0071801d00007988 */ /* 0x0003e20008000004 */
[----:B0-----:R-:W-:-:S04]  /*33ed0*/  LOP3.LUT R21, R21, 0x3f, RZ, 0xc0, !PT ;  /* 0x0000003f15157812 */ /* 0x001fc800078ec0ff */
[----:B------:R-:W-:Y:S02]  /*33ee0*/  LOP3.LUT R2, R21, 0x8, RZ, 0x3c, !PT ;  /* 0x0000000815027812 */ /* 0x000fe400078e3cff */
[----:B------:R-:W4:Y:S04]  /*33ef0*/  LDL.LU R21, [R1+0x864] ;  /* 0x0008640001157983 */ /* 0x000f280000300800 */
[----:B-1----:R-:W4:Y:S04]  /*33f00*/  LDL.LU R29, [R1+0x860] ;  /* 0x00086000011d7983 */ /* 0x002f280000300800 */
[----:B------:R-:W-:Y:S04]  /*33f10*/  STL [R1+0x4c1c], R0 ;  /* 0x004c1c0001007387 */ /* 0x000fe80000100800 */
[----:B------:R0:W-:Y:S04]  /*33f20*/  STS.U8 [R2+UR4+0x200], R25 ;  /* 0x0002001902007988 */ /* 0x0001e80008000004 */
[----:B0-----:R-:W4:Y:S04]  /*33f30*/  LDL.LU R25, [R1+0x85c] ;  /* 0x00085c0001197983 */ /* 0x001f280000300800 */
[----:B--2---:R0:W-:Y:S04]  /*33f40*/  STS.U8 [R2+UR4+0x240], R27 ;  /* 0x0002401b02007988 */ /* 0x0041e80008000004 */
[----:B0-----:R-:W2:Y:S04]  /*33f50*/  LDL.LU R27, [R1+0x778] ;  /* 0x00077800011b7983 */ /* 0x001ea80000300800 */
[----:B------:R-:W2:Y:S04]  /*33f60*/  LDL.LU R4, [R1+0x774] ;  /* 0x0007740001047983 */ /* 0x000ea80000300800 */
[----:B------:R-:W2:Y:S04]  /*33f70*/  LDL.LU R3, [R1+0x770] ;  /* 0x0007700001037983 */ /* 0x000ea80000300800 */
[----:B------:R-:W2:Y:S04]  /*33f80*/  LDL.LU R6, [R1+0x76c] ;  /* 0x00076c0001067983 */ /* 0x000ea80000300800 */
[----:B------:R-:W2:Y:S04]  /*33f90*/  LDL.LU R7, [R1+0x768] ;  /* 0x0007680001077983 */ /* 0x000ea80000300800 */
[----:B------:R-:W2:Y:S04]  /*33fa0*/  LDL.LU R8, [R1+0x764] ;  /* 0x0007640001087983 */ /* 0x000ea80000300800 */
[----:B------:R-:W2:Y:S04]  /*33fb0*/  LDL.LU R9, [R1+0x760] ;  /* 0x0007600001097983 */ /* 0x000ea80000300800 */
[----:B---3--:R0:W-:Y:S04]  /*33fc0*/  STS.U8 [R2+UR4+0x280], R26 ;  /* 0x0002801a02007988 */ /* 0x0081e80008000004 */
        /* <DEDUP_REMOVED lines=12> */
[----:B----4-:R0:W-:Y:S04]  /*34090*/  STS.U8 [R2+UR4+0x2c0], R23 ;  /* 0x0002c01702007988 */ /* 0x0101e80008000004 */
[----:B------:R-:W4:Y:S04]  /*340a0*/  LDL.LU R20, [R1+0x56c] ;  /* 0x00056c0001147983 */ /* 0x000f280000300800 */
[----:B------:R1:W-:Y:S04]  /*340b0*/  STS.U8 [R2+UR4+0x300], R28 ;  /* 0x0003001c02007988 */ /* 0x0003e80008000004 */
[----:B0-----:R-:W4:Y:S04]  /*340c0*/  LDL.LU R23, [R1+0x568] ;  /* 0x0005680001177983 */ /* 0x001f280000300800 */
[----:B-1----:R-:W4:Y:S04]  /*340d0*/  LDL.LU R28, [R1+0x564] ;  /* 0x00056400011c7983 */ /* 0x002f280000300800 */
[----:B------:R0:W-:Y:S04]  /*340e0*/  STS.U8 [R2+UR4+0x340], R21 ;  /* 0x0003401502007988 */ /* 0x0001e80008000004 */
[----:B------:R1:W-:Y:S04]  /*340f0*/  STS.U8 [R2+UR4+0x380], R29 ;  /* 0x0003801d02007988 */ /* 0x0003e80008000004 */
[----:B0-----:R-:W4:Y:S04]  /*34100*/  LDL.LU R21, [R1+0x560] ;  /* 0x0005600001157983 */ /* 0x001f280000300800 */
[----:B-1----:R-:W4:Y:S04]  /*34110*/  LDL.LU R29, [R1+0x55c] ;  /* 0x00055c00011d7983 */ /* 0x002f280000300800 */
[----:B------:R0:W-:Y:S04]  /*34120*/  STS.U8 [R2+UR4+0x3c0], R25 ;  /* 0x0003c01902007988 */ /* 0x0001e80008000004 */
[----:B0-----:R-:W4:Y:S04]  /*34130*/  LDL.LU R25, [R1+0x478] ;  /* 0x0004780001197983 */ /* 0x001f280000300800 */
[----:B--2---:R0:W-:Y:S04]  /*34140*/  STS.U8 [R2+UR4+0x1240], R27 ;  /* 0x0012401b02007988 */ /* 0x0041e80008000004 */
[----:B0-----:R-:W2:Y:S04]  /*34150*/  LDL.LU R27, [R1+0x474] ;  /* 0x00047400011b7983 */ /* 0x001ea80000300800 */
[----:B------:R-:W-:Y:S04]  /*34160*/  STS.U8 [R2+UR4+0x1200], R4 ;  /* 0x0012000402007988 */ /* 0x000fe80008000004 */
[----:B------:R-:W-:Y:S04]  /*34170*/  STS.U8 [R2+UR4+0x12c0], R3 ;  /* 0x0012c00302007988 */ /* 0x000fe80008000004 */
[----:B------:R-:W-:Y:S04]  /*34180*/  STS.U8 [R2+UR4+0x1280], R6 ;  /* 0x0012800602007988 */ /* 0x000fe80008000004 */
[----:B------:R-:W-:Y:S04]  /*34190*/  STS.U8 [R2+UR4+0x1340], R7 ;  /* 0x0013400702007988 */ /* 0x000fe80008000004 */
[----:B------:R-:W-:Y:S04]  /*341a0*/  STS.U8 [R2+UR4+0x1300], R8 ;  /* 0x0013000802007988 */ /* 0x000fe80008000004 */
[----:B------:R-:W-:Y:S04]  /*341b0*/  STS.U8 [R2+UR4+0x13c0], R9 ;  /* 0x0013c00902007988 */ /* 0x000fe80008000004 */
[----:B---3--:R-:W-:Y:S04]  /*341c0*/  STS.U8 [R2+UR4+0x1380], R10 ;  /* 0x0013800a02007988 */ /* 0x008fe80008000004 */
[----:B------:R0:W-:Y:S04]  /*341d0*/  STS.U8 [R2+UR4+0x2200], R26 ;  /* 0x0022001a02007988 */ /* 0x0001e80008000004 */
[----:B0-----:R-:W3:Y:S04]  /*341e0*/  LDL.LU R26, [R1+0x470] ;  /* 0x00047000011a7983 */ /* 0x001ee80000300800 */
        /* <DEDUP_REMOVED lines=10> */
[----:B----4-:R-:W-:Y:S04]  /*34290*/  STS.U8 [R2+UR4+0x3280], R20 ;  /* 0x0032801402007988 */ /* 0x010fe80008000004 */
[----:B------:R1:W-:Y:S04]  /*342a0*/  STS.U8 [R2+UR4+0x3340], R23 ;  /* 0x0033401702007988 */ /* 0x0003e80008000004 */
[----:B------:R4:W-:Y:S04]  /*342b0*/  STS.U8 [R2+UR4+0x3300], R28 ;  /* 0x0033001c02007988 */ /* 0x0009e80008000004 */
[----:B0-----:R-:W3:Y:S04]  /*342c0*/  LDL.LU R22, [R1+0x46c] ;  /* 0x00046c0001167983 */ /* 0x001ee80000300800 */
[----:B-1----:R-:W3:Y:S04]  /*342d0*/  LDL.LU R23, [R1+0x468] ;  /* 0x0004680001177983 */ /* 0x002ee80000300800 */
[----:B----4-:R-:W4:Y:S04]  /*342e0*/  LDL.LU R28, [R1+0x464] ;  /* 0x00046400011c7983 */ /* 0x010f280000300800 */
[----:B------:R-:W-:Y:S04]  /*342f0*/  STS.U8 [R2+UR4+0x33c0], R21 ;  /* 0x0033c01502007988 */ /* 0x000fe80008000004 */
[----:B------:R0:W-:Y:S04]  /*34300*/  STS.U8 [R2+UR4+0x3380], R29 ;  /* 0x0033801d02007988 */ /* 0x0001e80008000004 */
[----:B0-----:R-:W4:Y:S04]  /*34310*/  LDL.LU R29, [R1+0x460] ;  /* 0x00046000011d7983 */ /* 0x001f280000300800 */
[----:B------:R0:W-:Y:S04]  /*34320*/  STS.U8 [R2+UR4+0x4200], R25 ;  /* 0x0042001902007988 */ /* 0x0001e80008000004 */
        /* <DEDUP_REMOVED lines=17> */
[----:B0-----:R-:W3:Y:S04]  /*34440*/  LDL.LU R26, [R1+0x260] ;  /* 0x00026000011a7983 */ /* 0x001ee80000300800 */
[----:B------:R-:W3:Y:S04]  /*34450*/  LDL.LU R17, [R1+0x25c] ;  /* 0x00025c0001117983 */ /* 0x000ee80000300800 */
[----:B------:R-:W3:Y:S04]  /*34460*/  LDL.LU R18, [R1+0xd8] ;  /* 0x0000d80001127983 */ /* 0x000ee80000300800 */
[----:B------:R-:W3:Y:S04]  /*34470*/  LDL.LU R19, [R1+0xd4] ;  /* 0x0000d40001137983 */ /* 0x000ee80000300800 */
[----:B------:R-:W3:Y:S04]  /*34480*/  LDL.LU R20, [R1+0xd0] ;  /* 0x0000d00001147983 */ /* 0x000ee80000300800 */
[----:B------:R0:W-:Y:S04]  /*34490*/  STS.U8 [R2+UR4+0x42c0], R22 ;  /* 0x0042c01602007988 */ /* 0x0001e80008000004 */
[----:B------:R-:W3:Y:S04]  /*344a0*/  LDL.LU R21, [R1+0xcc] ;  /* 0x0000cc0001157983 */ /* 0x000ee80000300800 */
[----:B------:R1:W-:Y:S04]  /*344b0*/  STS.U8 [R2+UR4+0x4300], R23 ;  /* 0x0043001702007988 */ /* 0x0003e80008000004 */
[----:B0-----:R-:W3:Y:S04]  /*344c0*/  LDL.LU R22, [R1+0xc8] ;  /* 0x0000c80001167983 */ /* 0x001ee80000300800 */
[----:B----4-:R0:W-:Y:S04]  /*344d0*/  STS.U8 [R2+UR4+0x4340], R28 ;  /* 0x0043401c02007988 */ /* 0x0101e80008000004 */
[----:B-1----:R-:W4:Y:S04]  /*344e0*/  LDL.LU R23, [R1+0xc4] ;  /* 0x0000c40001177983 */ /* 0x002f280000300800 */
[----:B0-----:R-:W4:Y:S04]  /*344f0*/  LDL.LU R28, [R1+0xc0] ;  /* 0x0000c000011c7983 */ /* 0x001f280000300800 */
[----:B------:R0:W-:Y:S04]  /*34500*/  STS.U8 [R2+UR4+0x4380], R29 ;  /* 0x0043801d02007988 */ /* 0x0001e80008000004 */
[----:B0-----:R-:W4:Y:S04]  /*34510*/  LDL.LU R29, [R1+0xbc] ;  /* 0x0000bc00011d7983 */ /* 0x001f280000300800 */
[----:B------:R0:W-:Y:S04]  /*34520*/  STS.U8 [R2+UR4+0x43c0], R25 ;  /* 0x0043c01902007988 */ /* 0x0001e80008000004 */
[----:B0-----:R-:W4:Y:S04]  /*34530*/  LDL.LU R25, [R1+0x858] ;  /* 0x0008580001197983 */ /* 0x001f280000300800 */
[----:B------:R-:W-:Y:S04]  /*34540*/  STS.U8 [R2+UR4+0x5240], R4 ;  /* 0x0052400402007988 */ /* 0x000fe80008000004 */
[----:B------:R-:W-:Y:S04]  /*34550*/  STS.U8 [R2+UR4+0x5200], R3 ;  /* 0x0052000302007988 */ /* 0x000fe80008000004 */
[----:B------:R-:W-:Y:S04]  /*34560*/  STS.U8 [R2+UR4+0x52c0], R6 ;  /* 0x0052c00602007988 */ /* 0x000fe80008000004 */
[----:B------:R-:W-:Y:S04]  /*34570*/  STS.U8 [R2+UR4+0x5280], R7 ;  /* 0x0052800702007988 */ /* 0x000fe80008000004 */
[----:B------:R-:W-:Y:S04]  /*34580*/  STS.U8 [R2+UR4+0x5340], R8 ;  /* 0x0053400802007988 */ /* 0x000fe80008000004 */
[----:B------:R-:W-:Y:S04]  /*34590*/  STS.U8 [R2+UR4+0x5300], R9 ;  /* 0x0053000902007988 */ /* 0x000fe80008000004 */
[----:B------:R-:W-:Y:S04]  /*345a0*/  STS.U8 [R2+UR4+0x53c0], R10 ;  /* 0x0053c00a02007988 */ /* 0x000fe80008000004 */
        /* <DEDUP_REMOVED lines=8> */
[----:B---3--:R0:W-:Y:S02]  /*34630*/  STS.U8 [R2+UR4+0x6380], R26 ;  /* 0x0063801a02007988 */ /* 0x0081e40008000004 */
[----:B0-----:R-:W0:Y:S02]  /*34640*/  S2R R26, SR_TID.X ;  /* 0x00000000001a7919 */ /* 0x001e240000002100 */
[----:B------:R-:W-:Y:S04]  /*34650*/  STS.U8 [R2+UR4+0x63c0], R17 ;  /* 0x0063c01102007988 */ /* 0x000fe80008000004 */
[----:B------:R-:W-:Y:S04]  /*34660*/  STS.U8 [R2+UR4+0x7240], R18 ;  /* 0x0072401202007988 */ /* 0x000fe80008000004 */
[----:B------:R-:W-:Y:S04]  /*34670*/  STS.U8 [R2+UR4+0x7200], R19 ;  /* 0x0072001302007988 */ /* 0x000fe80008000004 */
[----:B------:R-:W-:Y:S04]  /*34680*/  STS.U8 [R2+UR4+0x72c0], R20 ;  /* 0x0072c01402007988 */ /* 0x000fe80008000004 */
[----:B------:R-:W-:Y:S04]  /*34690*/  STS.U8 [R2+UR4+0x7280], R21 ;  /* 0x0072801502007988 */ /* 0x000fe80008000004 */
[----:B------:R-:W-:Y:S04]  /*346a0*/  STS.U8 [R2+UR4+0x7340], R22 ;  /* 0x0073401602007988 */ /* 0x000fe80008000004 */
[----:B----4-:R-:W-:Y:S04]  /*346b0*/  STS.U8 [R2+UR4+0x7300], R23 ;  /* 0x0073001702007988 */ /* 0x010fe80008000004 */
[----:B------:R1:W-:Y:S01]  /*346c0*/  STS.U8 [R2+UR4+0x73c0], R28 ;  /* 0x0073c01c02007988 */ /* 0x0003e20008000004 */
[----:B0-----:R-:W-:-:S03]  /*346d0*/  LOP3.LUT R26, R26, 0x3f, RZ, 0xc0, !PT ;  /* 0x0000003f1a1a7812 */ /* 0x001fc600078ec0ff */
[----:B------:R0:W-:Y:S04]  /*346e0*/  STS.U8 [R2+UR4+0x7380], R29 ;  /* 0x0073801d02007988 */ /* 0x0001e80008000004 */
[----:B------:R3:W-:Y:S04]  /*346f0*/  STL [R1+0x4c44], R26 ;  /* 0x004c441a01007387 */ /* 0x0007e80000100800 */
[----:B-1----:R-:W4:Y:S01]  /*34700*/  LDL.LU R28, [R1+0x850] ;  /* 0x00085000011c7983 */ /* 0x002f220000300800 */
[----:B------:R-:W-:-:S03]  /*34710*/  LOP3.LUT R3, R26, 0x10, RZ, 0x3c, !PT ;  /* 0x000000101a037812 */ /* 0x000fc600078e3cff */
[----:B0-----:R-:W4:Y:S04]  /*34720*/  LDL.LU R29, [R1+0x84c] ;  /* 0x00084c00011d7983 */ /* 0x001f280000300800 */
[----:B---3--:R-:W3:Y:S04]  /*34730*/  LDL.LU R26, [R1+0x848] ;  /* 0x00084800011a7983 */ /* 0x008ee80000300800 */
[----:B------:R-:W3:Y:S04]  /*34740*/  LDL.LU R0, [R1+0x844] ;  /* 0x0008440001007983 */ /* 0x000ee80000300800 */
[----:B------:R-:W3:Y:S04]  /*34750*/  LDL.LU R2, [R1+0x840] ;  /* 0x0008400001027983 */ /* 0x000ee80000300800 */
[----:B------:R-:W3:Y:S04]  /*34760*/  LDL.LU R5, [R1+0x83c] ;  /* 0x00083c0001057983 */ /* 0x000ee80000300800 */
[----:B------:R-:W3:Y:S04]  /*34770*/  LDL.LU R24, [R1+0x758] ;  /* 0x0007580001187983 */ /* 0x000ee80000300800 */
[----:B------:R-:W3:Y:S04]  /*34780*/  LDL.LU R4, [R1+0x754] ;  /* 0x0007540001047983 */ /* 0x000ee80000300800 */
[----:B------:R0:W-:Y:S04]  /*34790*/  STS.U8 [R3+UR4+0x400], R25 ;  /* 0x0004001903007988 */ /* 0x0001e80008000004 */
        /* <DEDUP_REMOVED lines=19> */
[----:B--2---:R0:W-:Y:S04]  /*348d0*/  STS.U8 [R3+UR4+0x440], R27 ;  /* 0x0004401b03007988 */ /* 0x0041e80008000004 */
[----:B0-----:R-:W2:Y:S04]  /*348e0*/  LDL.LU R27, [R1+0x544] ;  /* 0x00054400011b7983 */ /* 0x001ea80000300800 */
[----:B----4-:R0:W-:Y:S04]  /*348f0*/  STS.U8 [R3+UR4+0x480], R28 ;  /* 0x0004801c03007988 */ /* 0x0101e80008000004 */
[----:B------:R1:W-:Y:S04]  /*34900*/  STS.U8 [R3+UR4+0x4c0], R29 ;  /* 0x0004c01d03007988 */ /* 0x0003e80008000004 */
[----:B0-----:R-:W4:Y:S04]  /*34910*/  LDL.LU R28, [R1+0x540] ;  /* 0x00054000011c7983 */ /* 0x001f280000300800 */
[----:B---3--:R-:W-:Y:S04]  /*34920*/  STS.U8 [R3+UR4+0x500], R26 ;  /* 0x0005001a03007988 */ /* 0x008fe80008000004 */
[----:B------:R-:W-:Y:S04]  /*34930*/  STS.U8 [R3+UR4+0x540], R0 ;  /* 0x0005400003007988 */ /* 0x000fe80008000004 */
[----:B------:R-:W-:Y:S04]  /*34940*/  STS.U8 [R3+UR4+0x580], R2 ;  /* 0x0005800203007988 */ /* 0x000fe80008000004 */
[----:B------:R-:W-:Y:S04]  /*34950*/  STS.U8 [R3+UR4+0x5c0], R5 ;  /* 0x0005c00503007988 */ /* 0x000fe80008000004 */
[----:B------:R-:W-:Y:S04]  /*34960*/  STS.U8 [R3+UR4+0x1440], R24 ;  /* 0x0014401803007988 */ /* 0x000fe80008000004 */
[----:B------:R-:W-:Y:S04]  /*34970*/  STS.U8 [R3+UR4+0x1400], R4 ;  /* 0x0014000403007988 */ /* 0x000fe80008000004 */
[----:B------:R-:W-:Y:S04]  /*34980*/  STS.U8 [R3+UR4+0x14c0], R6 ;  /* 0x0014c00603007988 */ /* 0x000fe80008000004 */
[----:B-1----:R-:W3:Y:S04]  /*34990*/  LDL.LU R29, [R1+0x53c] ;  /* 0x00053c00011d7983 */ /* 0x002ee80000300800 */
[----:B------:R0:W-:Y:S04]  /*349a0*/  STS.U8 [R3+UR4+0x1480], R25 ;  /* 0x0014801903007988 */ /* 0x0001e80008000004 */
        /* <DEDUP_REMOVED lines=17> */
[----:B0-----:R-:W3:Y:S04]  /*34ac0*/  LDL.LU R25, [R1+0x458] ;  /* 0x0004580001197983 */ /* 0x001ee80000300800 */
[----:B--2---:R0:W-:Y:S04]  /*34ad0*/  STS.U8 [R3+UR4+0x3500], R27 ;  /* 0x0035001b03007988 */ /* 0x0041e80008000004 */
[----:B0-----:R-:W2:Y:S04]  /*34ae0*/  LDL.LU R27, [R1+0x454] ;  /* 0x00045400011b7983 */ /* 0x001ea80000300800 */
[----:B----4-:R0:W-:Y:S04]  /*34af0*/  STS.U8 [R3+UR4+0x35c0], R28 ;  /* 0x0035c01c03007988 */ /* 0x0101e80008000004 */
[----:B0-----:R-:W4:Y:S04]  /*34b00*/  LDL.LU R28, [R1+0x450] ;  /* 0x00045000011c7983 */ /* 0x001f280000300800 */
[----:B------:R-:W4:Y:S04]  /*34b10*/  LDL.LU R26, [R1+0x44c] ;  /* 0x00044c00011a7983 */ /* 0x000f280000300800 */
[----:B------:R-:W4:Y:S04]  /*34b20*/  LDL.LU R0, [R1+0x448] ;  /* 0x0004480001007983 */ /* 0x000f280000300800 */
[----:B------:R-:W4:Y:S04]  /*34b30*/  LDL.LU R2, [R1+0x444] ;  /* 0x0004440001027983 */ /* 0x000f280000300800 */
[----:B------:R-:W4:Y:S04]  /*34b40*/  LDL.LU R5, [R1+0x440] ;  /* 0x0004400001057983 */ /* 0x000f280000300800 */
[----:B------:R-:W4:Y:S04]  /*34b50*/  LDL.LU R24, [R1+0x43c] ;  /* 0x00043c0001187983 */ /* 0x000f280000300800 */
[----:B------:R-:W4:Y:S04]  /*34b60*/  LDL.LU R4, [R1+0x358] ;  /* 0x0003580001047983 */ /* 0x000f280000300800 */
        /* <DEDUP_REMOVED lines=22> */
[----:B--2---:R0:W-:Y:S04]  /*34cd0*/  STS.U8 [R3+UR4+0x4440], R27 ;  /* 0x0044401b03007988 */ /* 0x0041e80008000004 */
[----:B0-----:R-:W2:Y:S04]  /*34ce0*/  LDL.LU R27, [R1+0xa4] ;  /* 0x0000a400011b7983 */ /* 0x001ea80000300800 */
[----:B----4-:R0:W-:Y:S04]  /*34cf0*/  STS.U8 [R3+UR4+0x4480], R28 ;  /* 0x0044801c03007988 */ /* 0x0101e80008000004 */
[----:B------:R1:W-:Y:S04]  /*34d00*/  STS.U8 [R3+UR4+0x44c0], R26 ;  /* 0x0044c01a03007988 */ /* 0x0003e80008000004 */
[----:B------:R-:W-:Y:S04]  /*34d10*/  STS.U8 [R3+UR4+0x4500], R0 ;  /* 0x0045000003007988 */ /* 0x000fe80008000004 */
[----:B------:R-:W-:Y:S04]  /*34d20*/  STS.U8 [R3+UR4+0x4540], R2 ;  /* 0x0045400203007988 */ /* 0x000fe80008000004 */
[----:B------:R-:W-:Y:S04]  /*34d30*/  STS.U8 [R3+UR4+0x4580], R5 ;  /* 0x0045800503007988 */ /* 0x000fe80008000004 */
[----:B------:R-:W-:Y:S04]  /*34d40*/  STS.U8 [R3+UR4+0x45c0], R24 ;  /* 0x0045c01803007988 */ /* 0x000fe80008000004 */
[----:B------:R-:W-:Y:S04]  /*34d50*/  STS.U8 [R3+UR4+0x5440], R4 ;  /* 0x0054400403007988 */ /* 0x000fe80008000004 */
[----:B---3--:R-:W-:Y:S04]  /*34d60*/  STS.U8 [R3+UR4+0x5400], R6 ;  /* 0x0054000603007988 */ /* 0x008fe80008000004 */
[----:B0-----:R-:W3:Y:S04]  /*34d70*/  LDL.LU R28, [R1+0xa0] ;  /* 0x0000a000011c7983 */ /* 0x001ee80000300800 */
[----:B-1----:R-:W4:Y:S04]  /*34d80*/  LDL.LU R26, [R1+0x4c44] ;  /* 0x004c4400011a7983 */ /* 0x002f280000300800 */
        /* <DEDUP_REMOVED lines=18> */
[----:B0-----:R-:W4:Y:S04]  /*34eb0*/  LDL.LU R29, [R1+0x9c] ;  /* 0x00009c00011d7983 */ /* 0x001f280000300800 */
[----:B------:R-:W-:Y:S04]  /*34ec0*/  STS.U8 [R3+UR4+0x7540], R25 ;  /* 0x0075401903007988 */ /* 0x000fe80008000004 */
[----:B--2---:R0:W-:Y:S04]  /*34ed0*/  STS.U8 [R3+UR4+0x7500], R27 ;  /* 0x0075001b03007988 */ /* 0x0041e80008000004 */
[----:B0-----:R-:W2:Y:S04]  /*34ee0*/  LDL.LU R27, [R1+0x838] ;  /* 0x00083800011b7983 */ /* 0x001ea80000300800 */
[----:B------:R-:W3:Y:S04]  /*34ef0*/  LDL.LU R0, [R1+0x830] ;  /* 0x0008300001007983 */ /* 0x000ee80000300800 */
[----:B---3--:R0:W-:Y:S04]  /*34f00*/  STL [R1+0x4c40], R0 ;  /* 0x004c400001007387 */ /* 0x0081e80000100800 */
[----:B0-----:R-:W3:Y:S04]  /*34f10*/  LDL.LU R0, [R1+0x834] ;  /* 0x0008340001007983 */ /* 0x001ee80000300800 */
[----:B------:R-:W3:Y:S04]  /*34f20*/  LDL.LU R2, [R1+0x82c] ;  /* 0x00082c0001027983 */ /* 0x000ee80000300800 */
[----:B------:R-:W3:Y:S04]  /*34f30*/  LDL.LU R5, [R1+0x828] ;  /* 0x0008280001057983 */ /* 0x000ee80000300800 */
[----:B------:R-:W3:Y:S04]  /*34f40*/  LDL.LU R24, [R1+0x824] ;  /* 0x0008240001187983 */ /* 0x000ee80000300800 */
[----:B------:R0:W-:Y:S04]  /*34f50*/  STS.U8 [R3+UR4+0x75c0], R28 ;  /* 0x0075c01c03007988 */ /* 0x0001e80008000004 */
[----:B------:R-:W3:Y:S04]  /*34f60*/  LDL.LU R4, [R1+0x820] ;  /* 0x0008200001047983 */ /* 0x000ee80000300800 */
[----:B----4-:R1:W-:Y:S04]  /*34f70*/  STS.U8 [R3+UR4+0x7580], R29 ;  /* 0x0075801d03007988 */ /* 0x0103e80008000004 */
        /* <DEDUP_REMOVED lines=15> */
[----:B------:R-:W4:Y:S01]  /*35070*/  LDL.LU R19, [R1+0x620] ;  /* 0x0006200001137983 */ /* 0x000f220000300800 */
[----:B------:R-:W-:-:S03]  /*35080*/  LOP3.LUT R25, R26, 0x18, RZ, 0x3c, !PT ;  /* 0x000000181a197812 */ /* 0x000fc600078e3cff */
[----:B------:R-:W4:Y:S04]  /*35090*/  LDL.LU R20, [R1+0x61c] ;  /* 0x00061c0001147983 */ /* 0x000f280000300800 */
[----:B------:R-:W4:Y:S04]  /*350a0*/  LDL.LU R21, [R1+0x538] ;  /* 0x0005380001157983 */ /* 0x000f280000300800 */
[----:B------:R-:W4:Y:S04]  /*350b0*/  LDL.LU R22, [R1+0x534] ;  /* 0x0005340001167983 */ /* 0x000f280000300800 */
[----:B------:R-:W4:Y:S04]  /*350c0*/  LDL.LU R23, [R1+0x530] ;  /* 0x0005300001177983 */ /* 0x000f280000300800 */
[----:B------:R-:W4:Y:S04]  /*350d0*/  LDL.LU R29, [R1+0x52c] ;  /* 0x00052c00011d7983 */ /* 0x000f280000300800 */
[----:B--2---:R0:W-:Y:S04]  /*350e0*/  STS.U8 [R25+UR4+0x600], R27 ;  /* 0x0006001b19007988 */ /* 0x0041e80008000004 */
[----:B------:R-:W2:Y:S04]  /*350f0*/  LDL.LU R26, [R1+0x528] ;  /* 0x00052800011a7983 */ /* 0x000ea80000300800 */
[----:B0-----:R-:W2:Y:S04]  /*35100*/  LDL.LU R27, [R1+0x524] ;  /* 0x00052400011b7983 */ /* 0x001ea80000300800 */
[----:B---3--:R0:W-:Y:S04]  /*35110*/  STS.U8 [R25+UR4+0x640], R0 ;  /* 0x0006400019007988 */ /* 0x0081e80008000004 */
[----:B0-----:R-:W3:Y:S04]  /*35120*/  LDL.LU R0, [R1+0x4c40] ;  /* 0x004c400001007983 */ /* 0x001ee80000300800 */
[----:B---3--:R-:W-:Y:S04]  /*35130*/  STS.U8 [R25+UR4+0x680], R0 ;  /* 0x0006800019007988 */ /* 0x008fe80008000004 */
[----:B------:R-:W-:Y:S04]  /*35140*/  STS.U8 [R25+UR4+0x6c0], R2 ;  /* 0x0006c00219007988 */ /* 0x000fe80008000004 */
[----:B------:R-:W-:Y:S04]  /*35150*/  STS.U8 [R25+UR4+0x700], R5 ;  /* 0x0007000519007988 */ /* 0x000fe80008000004 */
[----:B------:R-:W-:Y:S04]  /*35160*/  STS.U8 [R25+UR4+0x740], R24 ;  /* 0x0007401819007988 */ /* 0x000fe80008000004 */
[----:B------:R-:W-:Y:S04]  /*35170*/  STS.U8 [R25+UR4+0x780], R4 ;  /* 0x0007800419007988 */ /* 0x000fe80008000004 */
[----:B----4-:R0:W-:Y:S04]  /*35180*/  STS.U8 [R25+UR4+0x7c0], R28 ;  /* 0x0007c01c19007988 */ /* 0x0101e80008000004 */
        /* <DEDUP_REMOVED lines=20> */
[----:B------:R0:W-:Y:S04]  /*352d0*/  STS.U8 [R25+UR4+0x3680], R29 ;  /* 0x0036801d19007988 */ /* 0x0001e80008000004 */
[----:B0-----:R-:W4:Y:S04]  /*352e0*/  LDL.LU R29, [R1+0x51c] ;  /* 0x00051c00011d7983 */ /* 0x001f280000300800 */
[----:B------:R-:W3:Y:S04]  /*352f0*/  LDL.LU R24, [R1+0x434] ;  /* 0x0004340001187983 */ /* 0x000ee80000300800 */
[----:B--2---:R-:W-:Y:S04]  /*35300*/  STS.U8 [R25+UR4+0x3740], R26 ;  /* 0x0037401a19007988 */ /* 0x004fe80008000004 */
[----:B------:R-:W-:Y:S04]  /*35310*/  STS.U8 [R25+UR4+0x3700], R27 ;  /* 0x0037001b19007988 */ /* 0x000fe80008000004 */
[----:B---3--:R0:W-:Y:S04]  /*35320*/  STL [R1+0x4c3c], R24 ;  /* 0x004c3c1801007387 */ /* 0x0081e80000100800 */
[----:B0-----:R-:W2:Y:S04]  /*35330*/  LDL.LU R24, [R1+0x438] ;  /* 0x0004380001187983 */ /* 0x001ea80000300800 */
        /* <DEDUP_REMOVED lines=29> */
[----:B--2---:R0:W-:Y:S04]  /*35510*/  STS.U8 [R25+UR4+0x4600], R24 ;  /* 0x0046001819007988 */ /* 0x0041e80008000004 */
[----:B0-----:R-:W2:Y:S04]  /*35520*/  LDL.LU R24, [R1+0x4c3c] ;  /* 0x004c3c0001187983 */ /* 0x001ea80000300800 */
[----:B--2---:R0:W-:Y:S04]  /*35530*/  STS.U8 [R25+UR4+0x4640], R24 ;  /* 0x0046401819007988 */ /* 0x0041e80008000004 */
[----:B---3--:R-:W-:Y:S04]  /*35540*/  STS.U8 [R25+UR4+0x4680], R0 ;  /* 0x0046800019007988 */ /* 0x008fe80008000004 */
[----:B------:R-:W-:Y:S04]  /*35550*/  STS.U8 [R25+UR4+0x46c0], R2 ;  /* 0x0046c00219007988 */ /* 0x000fe80008000004 */
[----:B------:R-:W-:Y:S04]  /*35560*/  STS.U8 [R25+UR4+0x4700], R5 ;  /* 0x0047000519007988 */ /* 0x000fe80008000004 */
        /* <DEDUP_REMOVED lines=21> */
[----:B0-----:R-:W2:Y:S04]  /*356c0*/  LDL.LU R24, [R1+0x4c38] ;  /* 0x004c380001187983 */ /* 0x001ea80000300800 */
[----:B------:R-:W-:Y:S04]  /*356d0*/  STS.U8 [R25+UR4+0x76c0], R26 ;  /* 0x0076c01a19007988 */ /* 0x000fe80008000004 */
[----:B-1----:R-:W3:Y:S04]  /*356e0*/  LDL.LU R27, [R1+0x54] ;  /* 0x00005400011b7983 */ /* 0x002ee80000300800 */
[----:B----4-:R0:W-:Y:S04]  /*356f0*/  STS.U8 [R25+UR4+0x7680], R28 ;  /* 0x0076801c19007988 */ /* 0x0101e80008000004 */
[----:B0-----:R-:W4:Y:S04]  /*35700*/  LDL.LU R28, [R1+0x1c] ;  /* 0x00001c00011c7983 */ /* 0x001f280000300800 */
[----:B------:R-:W-:Y:S04]  /*35710*/  STS.U8 [R25+UR4+0x7740], R29 ;  /* 0x0077401d19007988 */ /* 0x000fe80008000004 */
[----:B----4-:R0:W-:Y:S04]  /*35720*/  STL [R1+0x4c34], R28 ;  /* 0x004c341c01007387 */ /* 0x0101e80000100800 */
[----:B0-----:R-:W4:Y:S01]  /*35730*/  LDL.LU R28, [R1+0x50] ;  /* 0x00005000011c7983 */ /* 0x001f220000300800 */
[----:B--2---:R-:W-:-:S03]  /*35740*/  LOP3.LUT R14, R24, 0x3f, RZ, 0xc0, !PT ;  /* 0x0000003f180e7812 */ /* 0x004fc600078ec0ff */
[----:B------:R-:W2:Y:S01]  /*35750*/  LDL.LU R29, [R1+0x818] ;  /* 0x00081800011d7983 */ /* 0x000ea20000300800 */
[----:B------:R-:W-:-:S03]  /*35760*/  LOP3.LUT R0, R14, 0x20, RZ, 0x3c, !PT ;  /* 0x000000200e007812 */ /* 0x000fc600078e3cff */
[----:B------:R0:W-:Y:S04]  /*35770*/  STL [R1+0x4c30], R14 ;  /* 0x004c300e01007387 */ /* 0x0001e80000100800 */
[----:B0-----:R-:W2:Y:S04]  /*35780*/  LDL.LU R14, [R1+0x814] ;  /* 0x00081400010e7983 */ /* 0x001ea80000300800 */
[----:B------:R-:W2:Y:S04]  /*35790*/  LDL.LU R2, [R1+0x810] ;  /* 0x0008100001027983 */ /* 0x000ea80000300800 */
        /* <DEDUP_REMOVED lines=24> */
[----:B----4-:R0:W-:Y:S04]  /*35920*/  STS.U8 [R25+UR4+0x77c0], R28 ;  /* 0x0077c01c19007988 */ /* 0x0101e80008000004 */
[----:B0-----:R-:W4:Y:S04]  /*35930*/  LDL.LU R28, [R1+0x4c34] ;  /* 0x004c3400011c7983 */ /* 0x001f280000300800 */
[----:B----4-:R0:W-:Y:S04]  /*35940*/  STS.U8 [R25+UR4+0x7780], R28 ;  /* 0x0077801c19007988 */ /* 0x0101e80008000004 */
[----:B0-----:R-:W4:Y:S04]  /*35950*/  LDL.LU R28, [R1+0x510] ;  /* 0x00051000011c7983 */ /* 0x001f280000300800 */
[----:B--2---:R0:W-:Y:S04]  /*35960*/  STS.U8 [R0+UR4+0x800], R29 ;  /* 0x0008001d00007988 */ /* 0x0041e80008000004 */
[----:B------:R-:W2:Y:S04]  /*35970*/  LDL.LU R25, [R1+0x50c] ;  /* 0x00050c0001197983 */ /* 0x000ea80000300800 */
[----:B0-----:R-:W2:Y:S04]  /*35980*/  LDL.LU R29, [R1+0x508] ;  /* 0x00050800011d7983 */ /* 0x001ea80000300800 */
        /* <DEDUP_REMOVED lines=23> */
[----:B---3--:R0:W-:Y:S04]  /*35b00*/  STS.U8 [R0+UR4+0x3840], R26 ;  /* 0x0038401a00007988 */ /* 0x0081e80008000004 */
[----:B------:R1:W-:Y:S04]  /*35b10*/  STS.U8 [R0+UR4+0x3800], R27 ;  /* 0x0038001b00007988 */ /* 0x0003e80008000004 */
[----:B0-----:R-:W3:Y:S04]  /*35b20*/  LDL.LU R26, [R1+0x504] ;  /* 0x00050400011a7983 */ /* 0x001ee80000300800 */
[----:B-1----:R-:W3:Y:S04]  /*35b30*/  LDL.LU R27, [R1+0x500] ;  /* 0x00050000011b7983 */ /* 0x002ee80000300800 */
        /* <DEDUP_REMOVED lines=25> */
[----:B------:R-:W2:Y:S04]  /*35cd0*/  LDL.LU R24, [R1+0x1e0] ;  /* 0x0001e00001187983 */ /* 0x000ea80000300800 */
[----:B------:R1:W-:Y:S04]  /*35ce0*/  STS.U8 [R0+UR4+0x3940], R29 ;  /* 0x0039401d00007988 */ /* 0x0003e80008000004 */
[----:B0-----:R-:W2:Y:S04]  /*35cf0*/  LDL.LU R25, [R1+0x1dc] ;  /* 0x0001dc0001197983 */ /* 0x001ea80000300800 */
[----:B-1----:R-:W2:Y:S04]  /*35d00*/  LDL.LU R29, [R1+0x18] ;  /* 0x00001800011d7983 */ /* 0x002ea80000300800 */
[----:B---3--:R0:W-:Y:S04]  /*35d10*/  STS.U8 [R0+UR4+0x3900], R26 ;  /* 0x0039001a00007988 */ /* 0x0081e80008000004 */
[----:B------:R1:W-:Y:S04]  /*35d20*/  STS.U8 [R0+UR4+0x39c0], R27 ;  /* 0x0039c01b00007988 */ /* 0x0003e80008000004 */
[----:B0-----:R-:W3:Y:S04]  /*35d30*/  LDL.LU R26, [R1+0x14] ;  /* 0x00001400011a7983 */ /* 0x001ee80000300800 */
[----:B-1----:R-:W3:Y:S04]  /*35d40*/  LDL.LU R27, [R1+0x10] ;  /* 0x00001000011b7983 */ /* 0x002ee80000300800 */
[----:B----4-:R0:W-:Y:S04]  /*35d50*/  STS.U8 [R0+UR4+0x3980], R28 ;  /* 0x0039801c00007988 */ /* 0x0101e80008000004 */
        /* <DEDUP_REMOVED lines=23> */
[----:B--2---:R-:W-:Y:S04]  /*35ed0*/  STS.U8 [R0+UR4+0x6980], R24 ;  /* 0x0069801800007988 */ /* 0x004fe80008000004 */
[----:B-1----:R-:W2:Y:S04]  /*35ee0*/  LDL.LU R14, [R1+0x8] ;  /* 0x00000800010e7983 */ /* 0x002ea80000300800 */
[----:B------:R-:W-:Y:S04]  /*35ef0*/  STS.U8 [R0+UR4+0x69c0], R25 ;  /* 0x0069c01900007988 */ /* 0x000fe80008000004 */
[----:B------:R0:W-:Y:S04]  /*35f00*/  STS.U8 [R0+UR4+0x7840], R29 ;  /* 0x0078401d00007988 */ /* 0x0001e80008000004 */
[----:B0-----:R-:W2:Y:S04]  /*35f10*/  LDL.LU R29, [R1+0x4] ;  /* 0x00000400011d7983 */ /* 0x001ea80000300800 */
[----:B------:R-:W2:Y:S04]  /*35f20*/  LDL.LU R2, [R1] ;  /* 0x0000000001027983 */ /* 0x000ea80000300800 */
        /* <DEDUP_REMOVED lines=23> */
[----:B------:R1:W-:Y:S04]  /*360a0*/  STS.U8 [R0+UR4+0x78c0], R27 ;  /* 0x0078c01b00007988 */ /* 0x0003e80008000004 */
[----:B0-----:R-:W3:Y:S04]  /*360b0*/  LDL.LU R26, [R1+0x5e0] ;  /* 0x0005e000011a7983 */ /* 0x001ee80000300800 */
[----:B-1----:R-:W3:Y:S04]  /*360c0*/  LDL.LU R27, [R1+0x5dc] ;  /* 0x0005dc00011b7983 */ /* 0x002ee80000300800 */
[----:B----4-:R0:W-:Y:S04]  /*360d0*/  STS.U8 [R0+UR4+0x7880], R28 ;  /* 0x0078801c00007988 */ /* 0x0101e80008000004 */
[----:B--2---:R1:W-:Y:S04]  /*360e0*/  STS.U8 [R0+UR4+0x7940], R14 ;  /* 0x0079400e00007988 */ /* 0x0043e80008000004 */
[----:B0-----:R-:W2:Y:S04]  /*360f0*/  LDL.LU R28, [R1+0x4f8] ;  /* 0x0004f800011c7983 */ /* 0x001ea80000300800 */
[----:B-1----:R-:W4:Y:S04]  /*36100*/  LDL.LU R14, [R1+0x4c30] ;  /* 0x004c3000010e7983 */ /* 0x002f280000300800 */
[----:B------:R0:W-:Y:S04]  /*36110*/  STS.U8 [R0+UR4+0x7900], R29 ;  /* 0x0079001d00007988 */ /* 0x0001e80008000004 */
[----:B0-----:R-:W3:Y:S04]  /*36120*/  LDL.LU R29, [R1+0x4c2c] ;  /* 0x004c2c00011d7983 */ /* 0x001ee80000300800 */
[----:B------:R-:W-:Y:S04]  /*36130*/  STS.U8 [R0+UR4+0x79c0], R2 ;  /* 0x0079c00200007988 */ /* 0x000fe80008000004 */
[----:B---3--:R0:W-:Y:S04]  /*36140*/  STS.U8 [R0+UR4+0x7980], R29 ;  /* 0x0079801d00007988 */ /* 0x0081e80008000004 */
[----:B------:R-:W-:Y:S04]  /*36150*/  STL [R1+0x4b80], R29 ;  /* 0x004b801d01007387 */ /* 0x000fe80000100800 */
[----:B0-----:R-:W3:Y:S04]  /*36160*/  LDL.LU R0, [R1+0x4e8] ;  /* 0x0004e80001007983 */ /* 0x001ee80000300800 */
[----:B---3--:R0:W-:Y:S04]  /*36170*/  STL [R1+0x4c20], R0 ;  /* 0x004c200001007387 */ /* 0x0081e80000100800 */
[----:B0-----:R-:W3:Y:S04]  /*36180*/  LDL.LU R0, [R1+0x4ec] ;  /* 0x0004ec0001007983 */ /* 0x001ee80000300800 */
[----:B---3--:R0:W-:Y:S04]  /*36190*/  STL [R1+0x4c24], R0 ;  /* 0x004c240001007387 */ /* 0x0081e80000100800 */
[----:B0-----:R-:W3:Y:S01]  /*361a0*/  LDL.LU R0, [R1+0x4f0] ;  /* 0x0004f00001007983 */ /* 0x001ee20000300800 */
[----:B----4-:R-:W-:-:S05]  /*361b0*/  LOP3.LUT R14, R14, 0x28, RZ, 0x3c, !PT ;  /* 0x000000280e0e7812 */ /* 0x010fca00078e3cff */
        /* <DEDUP_REMOVED lines=19> */
[----:B---3--:R0:W-:Y:S04]  /*362f0*/  STL [R1+0x4c28], R0 ;  /* 0x004c280001007387 */ /* 0x0081e80000100800 */
[----:B0-----:R-:W3:Y:S04]  /*36300*/  LDL.LU R0, [R1+0x4f4] ;  /* 0x0004f40001007983 */ /* 0x001ee80000300800 */
[----:B------:R-:W4:Y:S04]  /*36310*/  LDL.LU R21, [R1+0x4e4] ;  /* 0x0004e40001157983 */ /* 0x000f280000300800 */
[----:B------:R0:W-:Y:S04]  /*36320*/  STS.U8 [R14+UR4+0x2ac0], R23 ;  /* 0x002ac0170e007988 */ /* 0x0001e80008000004 */
[----:B------:R-:W4:Y:S04]  /*36330*/  LDL.LU R22, [R1+0x4e0] ;  /* 0x0004e00001167983 */ /* 0x000f280000300800 */
[----:B------:R1:W-:Y:S04]  /*36340*/  STS.U8 [R14+UR4+0x2b00], R24 ;  /* 0x002b00180e007988 */ /* 0x0003e80008000004 */
[----:B------:R1:W-:Y:S04]  /*36350*/  STS.U8 [R14+UR4+0x2b40], R25 ;  /* 0x002b40190e007988 */ /* 0x0003e80008000004 */
[----:B------:R1:W-:Y:S04]  /*36360*/  STS.U8 [R14+UR4+0x2b80], R26 ;  /* 0x002b801a0e007988 */ /* 0x0003e80008000004 */
[----:B------:R1:W-:Y:S04]  /*36370*/  STS.U8 [R14+UR4+0x2bc0], R27 ;  /* 0x002bc01b0e007988 */ /* 0x0003e80008000004 */
[----:B--2---:R2:W-:Y:S04]  /*36380*/  STS.U8 [R14+UR4+0x3a40], R28 ;  /* 0x003a401c0e007988 */ /* 0x0045e80008000004 */
[----:B0-----:R-:W4:Y:S04]  /*36390*/  LDL.LU R23, [R1+0x4dc] ;  /* 0x0004dc0001177983 */ /* 0x001f280000300800 */
[----:B-1----:R-:W4:Y:S04]  /*363a0*/  LDL.LU R24, [R1+0x3f8] ;  /* 0x0003f80001187983 */ /* 0x002f280000300800 */
[----:B------:R-:W4:Y:S04]  /*363b0*/  LDL.LU R25, [R1+0x3f4] ;  /* 0x0003f40001197983 */ /* 0x000f280000300800 */
[----:B------:R-:W4:Y:S04]  /*363c0*/  LDL.LU R26, [R1+0x3f0] ;  /* 0x0003f000011a7983 */ /* 0x000f280000300800 */
[----:B------:R-:W4:Y:S04]  /*363d0*/  LDL.LU R27, [R1+0x3ec] ;  /* 0x0003ec00011b7983 */ /* 0x000f280000300800 */
[----:B--2---:R-:W2:Y:S04]  /*363e0*/  LDL.LU R28, [R1+0x3e8] ;  /* 0x0003e800011c7983 */ /* 0x004ea80000300800 */
        /* <DEDUP_REMOVED lines=21> */
[----:B---3--:R0:W-:Y:S04]  /*36540*/  STS.U8 [R14+UR4+0x3ac0], R0 ;  /* 0x003ac0000e007988 */ /* 0x0081e80008000004 */
[----:B0-----:R-:W3:Y:S04]  /*36550*/  LDL.LU R0, [R1+0x4c24] ;  /* 0x004c240001007983 */ /* 0x001ee80000300800 */
[----:B---3--:R0:W-:Y:S04]  /*36560*/  STS.U8 [R14+UR4+0x3a80], R0 ;  /* 0x003a80000e007988 */ /* 0x0081e80008000004 */
[----:B0-----:R-:W3:Y:S04]  /*36570*/  LDL.LU R0, [R1+0x4c20] ;  /* 0x004c200001007983 */ /* 0x001ee80000300800 */
[----:B---3--:R0:W-:Y:S04]  /*36580*/  STS.U8 [R14+UR4+0x3b40], R0 ;  /* 0x003b40000e007988 */ /* 0x0081e80008000004 */
[----:B----4-:R1:W-:Y:S04]  /*36590*/  STS.U8 [R14+UR4+0x3b00], R21 ;  /* 0x003b00150e007988 */ /* 0x0103e80008000004 */
[----:B------:R3:W-:Y:S04]  /*365a0*/  STS.U8 [R14+UR4+0x3bc0], R22 ;  /* 0x003bc0160e007988 */ /* 0x0007e80008000004 */
[----:B------:R4:W-:Y:S04]  /*365b0*/  STS.U8 [R14+UR4+0x3b80], R23 ;  /* 0x003b80170e007988 */ /* 0x0009e80008000004 */
[----:B------:R2:W-:Y:S04]  /*365c0*/  STS.U8 [R14+UR4+0x4a00], R24 ;  /* 0x004a00180e007988 */ /* 0x0005e80008000004 */
[----:B------:R2:W-:Y:S04]  /*365d0*/  STS.U8 [R14+UR4+0x4a40], R25 ;  /* 0x004a40190e007988 */ /* 0x0005e80008000004 */
[----:B0-----:R-:W2:Y:S04]  /*365e0*/  LDL.LU R0, [R1+0x4c1c] ;  /* 0x004c1c0001007983 */ /* 0x001ea80000300800 */
[----:B-1----:R-:W2:Y:S04]  /*365f0*/  LDL.LU R21, [R1+0x4c18] ;  /* 0x004c180001157983 */ /* 0x002ea80000300800 */
[----:B---3--:R-:W3:Y:S04]  /*36600*/  LDL.LU R22, [R1+0x4c14] ;  /* 0x004c140001167983 */ /* 0x008ee80000300800 */
[----:B----4-:R-:W4:Y:S04]  /*36610*/  LDL.LU R23, [R1+0x4c10] ;  /* 0x004c100001177983 */ /* 0x010f280000300800 */
[----:B--2---:R-:W2:Y:S04]  /*36620*/  LDL.LU R24, [R1+0x4c0c] ;  /* 0x004c0c0001187983 */ /* 0x004ea80000300800 */
[----:B------:R-:W3:Y:S04]  /*36630*/  LDL.LU R25, [R1+0x4c08] ;  /* 0x004c080001197983 */ /* 0x000ee80000300800 */
[----:B------:R0:W-:Y:S04]  /*36640*/  STS.U8 [R14+UR4+0x4a80], R26 ;  /* 0x004a801a0e007988 */ /* 0x0001e80008000004 */
[----:B------:R1:W-:Y:S04]  /*36650*/  STS.U8 [R14+UR4+0x4ac0], R27 ;  /* 0x004ac01b0e007988 */ /* 0x0003e80008000004 */
[----:B------:R1:W-:Y:S04]  /*36660*/  STS.U8 [R14+UR4+0x4b00], R28 ;  /* 0x004b001c0e007988 */ /* 0x0003e80008000004 */
[----:B0-----:R-:W4:Y:S04]  /*36670*/  LDL.LU R26, [R1+0x4c04] ;  /* 0x004c0400011a7983 */ /* 0x001f280000300800 */
[----:B-1----:R-:W2:Y:S04]  /*36680*/  LDL.LU R27, [R1+0x4c00] ;  /* 0x004c0000011b7983 */ /* 0x002ea80000300800 */
[----:B------:R-:W3:Y:S04]  /*36690*/  LDL.LU R28, [R1+0x4bfc] ;  /* 0x004bfc00011c7983 */ /* 0x000ee80000300800 */
[----:B------:R0:W-:Y:S04]  /*366a0*/  STS.U8 [R14+UR4+0x4b40], R29 ;  /* 0x004b401d0e007988 */ /* 0x0001e80008000004 */
[----:B------:R1:W-:Y:S04]  /*366b0*/  STS.U8 [R14+UR4+0x4b80], R2 ;  /* 0x004b80020e007988 */ /* 0x0003e80008000004 */
[----:B------:R1:W-:Y:S04]  /*366c0*/  STS.U8 [R14+UR4+0x4bc0], R5 ;  /* 0x004bc0050e007988 */ /* 0x0003e80008000004 */
[----:B------:R1:W-:Y:S04]  /*366d0*/  STS.U8 [R14+UR4+0x5a40], R4 ;  /* 0x005a40040e007988 */ /* 0x0003e80008000004 */
[----:B------:R1:W-:Y:S04]  /*366e0*/  STS.U8 [R14+UR4+0x5a00], R3 ;  /* 0x005a00030e007988 */ /* 0x0003e80008000004 */
[----:B------:R1:W-:Y:S04]  /*366f0*/  STS.U8 [R14+UR4+0x5ac0], R6 ;  /* 0x005ac0060e007988 */ /* 0x0003e80008000004 */
[----:B0-----:R-:W4:Y:S04]  /*36700*/  LDL.LU R29, [R1+0x7c0] ;  /* 0x0007c000011d7983 */ /* 0x001f280000300800 */
[----:B-1----:R-:W4:Y:S04]  /*36710*/  LDL.LU R2, [R1+0x7bc] ;  /* 0x0007bc0001027983 */ /* 0x002f280000300800 */
[----:B------:R-:W4:Y:S04]  /*36720*/  LDL.LU R5, [R1+0x6d8] ;  /* 0x0006d80001057983 */ /* 0x000f280000300800 */
[----:B------:R-:W4:Y:S04]  /*36730*/  LDL.LU R4, [R1+0x6d4] ;  /* 0x0006d40001047983 */ /* 0x000f280000300800 */
[----:B------:R-:W4:Y:S04]  /*36740*/  LDL.LU R3, [R1+0x6d0] ;  /* 0x0006d00001037983 */ /* 0x000f280000300800 */
[----:B------:R0:W-:Y:S04]  /*36750*/  STS.U8 [R14+UR4+0x5a80], R7 ;  /* 0x005a80070e007988 */ /* 0x0001e80008000004 */
[----:B------:R-:W4:Y:S04]  /*36760*/  LDL.LU R6, [R1+0x6cc] ;  /* 0x0006cc0001067983 */ /* 0x000f280000300800 */
        /* <DEDUP_REMOVED lines=24> */
[----:B0-----:R-:W4:Y:S04]  /*368f0*/  LDL.LU R20, [R1+0x4d8] ;  /* 0x0004d80001147983 */ /* 0x001f280000300800 */
[----:B---3--:R-:W-:Y:S04]  /*36900*/  STS.U8 [R14+UR4+0x7a40], R28 ;  /* 0x007a401c0e007988 */ /* 0x008fe80008000004 */
[----:B------:R0:W-:Y:S04]  /*36910*/  STL [R1+0x4b84], R28 ;  /* 0x004b841c01007387 */ /* 0x0001e80000100800 */
[----:B--2---:R-:W-:Y:S04]  /*36920*/  STS.U8 [R14+UR4+0x7a00], R27 ;  /* 0x007a001b0e007988 */ /* 0x004fe80008000004 */
[----:B----4-:R-:W-:Y:S04]  /*36930*/  STS.U8 [R14+UR4+0x7ac0], R26 ;  /* 0x007ac01a0e007988 */ /* 0x010fe80008000004 */
[----:B------:R-:W-:Y:S04]  /*36940*/  STS.U8 [R14+UR4+0x7a80], R25 ;  /* 0x007a80190e007988 */ /* 0x000fe80008000004 */
[----:B0-----:R-:W2:Y:S04]  /*36950*/  LDL.LU R28, [R1+0x7c4] ;  /* 0x0007c400011c7983 */ /* 0x001ea80000300800 */
[----:B------:R0:W-:Y:S04]  /*36960*/  STL [R1+0x4b88], R27 ;  /* 0x004b881b01007387 */ /* 0x0001e80000100800 */
[----:B------:R-:W-:Y:S04]  /*36970*/  STS.U8 [R14+UR4+0x7b40], R24 ;  /* 0x007b40180e007988 */ /* 0x000fe80008000004 */
[----:B------:R-:W-:Y:S04]  /*36980*/  STS.U8 [R14+UR4+0x7b00], R23 ;  /* 0x007b00170e007988 */ /* 0x000fe80008000004 */
[----:B0-----:R-:W3:Y:S04]  /*36990*/  LDL.LU R27, [R1+0x7c8] ;  /* 0x0007c800011b7983 */ /* 0x001ee80000300800 */
[----:B------:R0:W-:Y:S04]  /*369a0*/  STL [R1+0x4b8c], R26 ;  /* 0x004b8c1a01007387 */ /* 0x0001e80000100800 */
[----:B------:R1:W-:Y:S04]  /*369b0*/  STS.U8 [R14+UR4+0x7bc0], R22 ;  /* 0x007bc0160e007988 */ /* 0x0003e80008000004 */
[----:B0-----:R-:W4:Y:S04]  /*369c0*/  LDL.LU R26, [R1+0x7cc] ;  /* 0x0007cc00011a7983 */ /* 0x001f280000300800 */
[----:B------:R0:W-:Y:S01]  /*369d0*/  STL [R1+0x4b90], R25 ;  /* 0x004b901901007387 */ /* 0x0001e20000100800 */
[----:B-1----:R-:W-:-:S03]  /*369e0*/  LOP3.LUT R14, R0, 0x30, RZ, 0x3c, !PT ;  /* 0x00000030000e7812 */ /* 0x002fc600078e3cff */
[----:B0-----:R-:W2:Y:S04]  /*369f0*/  LDL.LU R25, [R1+0x7d0] ;  /* 0x0007d00001197983 */ /* 0x001ea80000300800 */
[----:B------:R0:W-:Y:S04]  /*36a00*/  STL [R1+0x4b94], R24 ;  /* 0x004b941801007387 */ /* 0x0001e80000100800 */
[----:B0-----:R-:W3:Y:S04]  /*36a10*/  LDL.LU R24, [R1+0x7d4] ;  /* 0x0007d40001187983 */ /* 0x001ee80000300800 */
[----:B------:R0:W-:Y:S04]  /*36a20*/  STL [R1+0x4b98], R23 ;  /* 0x004b981701007387 */ /* 0x0001e80000100800 */
[----:B0-----:R-:W4:Y:S04]  /*36a30*/  LDL.LU R23, [R1+0x7d8] ;  /* 0x0007d80001177983 */ /* 0x001f280000300800 */
[----:B------:R0:W-:Y:S02]  /*36a40*/  STL [R1+0x4bec], R0 ;  /* 0x004bec0001007387 */ /* 0x0001e40000100800 */
[----:B0-----:R-:W0:Y:S02]  /*36a50*/  S2R R0, SR_TID.X ;  /* 0x0000000000007919 */ /* 0x001e240000002100 */
[----:B------:R-:W-:Y:S04]  /*36a60*/  STL [R1+0x4b9c], R22 ;  /* 0x004b9c1601007387 */ /* 0x000fe80000100800 */
[----:B------:R-:W-:Y:S01]  /*36a70*/  STL [R1+0x4ba0], R21 ;  /* 0x004ba01501007387 */ /* 0x000fe20000100800 */
[----:B0-----:R-:W-:-:S04]  /*36a80*/  LOP3.LUT R0, R0, 0x3f, RZ, 0xc0, !PT ;  /* 0x0000003f00007812 */ /* 0x001fc800078ec0ff */
[----:B------:R-:W-:-:S05]  /*36a90*/  LOP3.LUT R0, R0, 0x28, RZ, 0x3c, !PT ;  /* 0x0000002800007812 */ /* 0x000fca00078e3cff */
[----:B------:R0:W-:Y:S04]  /*36aa0*/  STS.U8 [R0+UR4+0x7b80], R21 ;  /* 0x007b801500007988 */ /* 0x0001e80008000004 */
[----:B0-----:R-:W2:Y:S04]  /*36ab0*/  LDL.LU R0, [R1+0x4c8] ;  /* 0x0004c80001007983 */ /* 0x001ea80000300800 */
[----:B--2---:R0:W-:Y:S04]  /*36ac0*/  STL [R1+0x4bf0], R0 ;  /* 0x004bf00001007387 */ /* 0x0041e80000100800 */
[----:B0-----:R-:W2:Y:S04]  /*36ad0*/  LDL.LU R0, [R1+0x4cc] ;  /* 0x0004cc0001007983 */ /* 0x001ea80000300800 */
[----:B--2---:R0:W-:Y:S04]  /*36ae0*/  STL [R1+0x4bf4], R0 ;  /* 0x004bf40001007387 */ /* 0x0041e80000100800 */
[----:B0-----:R-:W2:Y:S04]  /*36af0*/  LDL.LU R0, [R1+0x4d0] ;  /* 0x0004d00001007983 */ /* 0x001ea80000300800 */
[----:B----4-:R-:W-:Y:S04]  /*36b00*/  STS.U8 [R14+UR4+0xc00], R23 ;  /* 0x000c00170e007988 */ /* 0x010fe80008000004 */
[----:B---3--:R-:W-:Y:S04]  /*36b10*/  STS.U8 [R14+UR4+0xc40], R24 ;  /* 0x000c40180e007988 */ /* 0x008fe80008000004 */
        /* <DEDUP_REMOVED lines=20> */
[----:B--2---:R0:W-:Y:S04]  /*36c60*/  STL [R1+0x4bf8], R0 ;  /* 0x004bf80001007387 */ /* 0x0041e80000100800 */
[----:B0-----:R-:W2:Y:S04]  /*36c70*/  LDL.LU R0, [R1+0x4d4] ;  /* 0x0004d40001007983 */ /* 0x001ea80000300800 */
[----:B------:R-:W3:Y:S04]  /*36c80*/  LDL.LU R13, [R1+0x4c4] ;  /* 0x0004c400010d7983 */ /* 0x000ee80000300800 */
[----:B------:R-:W4:Y:S04]  /*36c90*/  LDL.LU R15, [R1+0x4c0] ;  /* 0x0004c000010f7983 */ /* 0x000f280000300800 */
[----:B------:R-:W4:Y:S04]  /*36ca0*/  LDL.LU R16, [R1+0x4bc] ;  /* 0x0004bc0001107983 */ /* 0x000f280000300800 */
[----:B------:R0:W-:Y:S04]  /*36cb0*/  STS.U8 [R14+UR4+0x2d80], R18 ;  /* 0x002d80120e007988 */ /* 0x0001e80008000004 */
[----:B------:R-:W4:Y:S04]  /*36cc0*/  LDL.LU R17, [R1+0x3d8] ;  /* 0x0003d80001117983 */ /* 0x000f280000300800 */
        /* <DEDUP_REMOVED lines=27> */
[----:B--2---:R0:W-:Y:S04]  /*36e80*/  STS.U8 [R14+UR4+0x3cc0], R0 ;  /* 0x003cc0000e007988 */ /* 0x0041e80008000004 */
[----:B0-----:R-:W2:Y:S04]  /*36e90*/  LDL.LU R0, [R1+0x4bf4] ;  /* 0x004bf40001007983 */ /* 0x001ea80000300800 */
[----:B--2---:R0:W-:Y:S04]  /*36ea0*/  STS.U8 [R14+UR4+0x3c80], R0 ;  /* 0x003c80000e007988 */ /* 0x0041e80008000004 */
[----:B0-----:R-:W2:Y:S04]  /*36eb0*/  LDL.LU R0, [R1+0x4bf0] ;  /* 0x004bf00001007983 */ /* 0x001ea80000300800 */
[----:B--2---:R0:W-:Y:S04]  /*36ec0*/  STS.U8 [R14+UR4+0x3d40], R0 ;  /* 0x003d40000e007988 */ /* 0x0041e80008000004 */
[----:B---3--:R1:W-:Y:S04]  /*36ed0*/  STS.U8 [R14+UR4+0x3d00], R13 ;  /* 0x003d000d0e007988 */ /* 0x0083e80008000004 */
[----:B----4-:R2:W-:Y:S04]  /*36ee0*/  STS.U8 [R14+UR4+0x3dc0], R15 ;  /* 0x003dc00f0e007988 */ /* 0x0105e80008000004 */
[----:B------:R3:W-:Y:S04]  /*36ef0*/  STS.U8 [R14+UR4+0x3d80], R16 ;  /* 0x003d80100e007988 */ /* 0x0007e80008000004 */
[----:B------:R4:W-:Y:S04]  /*36f00*/  STS.U8 [R14+UR4+0x4c00], R17 ;  /* 0x004c00110e007988 */ /* 0x0009e80008000004 */
[----:B------:R4:W-:Y:S04]  /*36f10*/  STS.U8 [R14+UR4+0x4c40], R18 ;  /* 0x004c40120e007988 */ /* 0x0009e80008000004 */
[----:B0-----:R-:W4:Y:S04]  /*36f20*/  LDL.LU R0, [R1+0x4bec] ;  /* 0x004bec0001007983 */ /* 0x001f280000300800 */
[----:B-1----:R-:W4:Y:S04]  /*36f30*/  LDL.LU R13, [R1+0x4be8] ;  /* 0x004be800010d7983 */ /* 0x002f280000300800 */
[----:B--2---:R-:W2:Y:S04]  /*36f40*/  LDL.LU R15, [R1+0x4be4] ;  /* 0x004be400010f7983 */ /* 0x004ea80000300800 */
[----:B---3--:R-:W3:Y:S04]  /*36f50*/  LDL.LU R16, [R1+0x4be0] ;  /* 0x004be00001107983 */ /* 0x008ee80000300800 */
[----:B----4-:R-:W4:Y:S04]  /*36f60*/  LDL.LU R17, [R1+0x4bdc] ;  /* 0x004bdc0001117983 */ /* 0x010f280000300800 */
[----:B------:R-:W2:Y:S04]  /*36f70*/  LDL.LU R18, [R1+0x4bd8] ;  /* 0x004bd80001127983 */ /* 0x000ea80000300800 */
        /* <DEDUP_REMOVED lines=24> */
[----:B----4-:R-:W-:Y:S04]  /*37100*/  STS.U8 [R14+UR4+0x7c40], R20 ;  /* 0x007c40140e007988 */ /* 0x010fe80008000004 */
[----:B------:R-:W-:Y:S04]  /*37110*/  STL [R1+0x4ba4], R20 ;  /* 0x004ba41401007387 */ /* 0x000fe80000100800 */
[----:B---3--:R-:W-:Y:S04]  /*37120*/  STS.U8 [R14+UR4+0x7c00], R19 ;  /* 0x007c00130e007988 */ /* 0x008fe80008000004 */
[----:B------:R-:W-:Y:S04]  /*37130*/  STL [R1+0x4ba8], R19 ;  /* 0x004ba81301007387 */ /* 0x000fe80000100800 */
[----:B--2---:R-:W-:Y:S04]  /*37140*/  STS.U8 [R14+UR4+0x7cc0], R18 ;  /* 0x007cc0120e007988 */ /* 0x004fe80008000004 */
[----:B------:R-:W-:Y:S04]  /*37150*/  STL [R1+0x4bac], R18 ;  /* 0x004bac1201007387 */ /* 0x000fe80000100800 */
[----:B------:R-:W-:Y:S04]  /*37160*/  STS.U8 [R14+UR4+0x7c80], R17 ;  /* 0x007c80110e007988 */ /* 0x000fe80008000004 */
[----:B------:R-:W-:Y:S04]  /*37170*/  STL [R1+0x4bb0], R17 ;  /* 0x004bb01101007387 */ /* 0x000fe80000100800 */
[----:B------:R-:W-:Y:S04]  /*37180*/  STS.U8 [R14+UR4+0x7d40], R16 ;  /* 0x007d40100e007988 */ /* 0x000fe80008000004 */
[----:B------:R0:W-:Y:S04]  /*37190*/  STL [R1+0x4bb4], R16 ;  /* 0x004bb41001007387 */ /* 0x0001e80000100800 */
[----:B0-----:R-:W2:Y:S04]  /*371a0*/  LDL.LU R16, [R1+0x7b8] ;  /* 0x0007b80001107983 */ /* 0x001ea80000300800 */
[----:B------:R-:W3:Y:S04]  /*371b0*/  LDL.LU R17, [R1+0x7b4] ;  /* 0x0007b40001117983 */ /* 0x000ee80000300800 */
        /* <DEDUP_REMOVED lines=23> */
[----:B------:R0:W-:Y:S04]  /*37330*/  STS.U8 [R14+UR4+0x7d00], R15 ;  /* 0x007d000f0e007988 */ /* 0x0001e80008000004 */
[----:B0-----:R-:W2:Y:S04]  /*37340*/  LDL.LU R14, [R1+0x4bcc] ;  /* 0x004bcc00010e7983 */ /* 0x001ea80000300800 */
[----:B------:R0:W-:Y:S02]  /*37350*/  STL [R1+0x4bb8], R15 ;  /* 0x004bb80f01007387 */ /* 0x0001e40000100800 */
[----:B0-----:R-:W0:Y:S01]  /*37360*/  S2R R15, SR_TID.X ;  /* 0x00000000000f7919 */ /* 0x001e220000002100 */
[----:B------:R-:W-:-:S02]  /*37370*/  LOP3.LUT R0, R0, 0x38, RZ, 0x3c, !PT ;  /* 0x0000003800007812 */ /* 0x000fc400078e3cff */
[----:B0-----:R-:W-:-:S04]  /*37380*/  LOP3.LUT R15, R15, 0x3f, RZ, 0xc0, !PT ;  /* 0x0000003f0f0f7812 */ /* 0x001fc800078ec0ff */
[----:B------:R-:W-:-:S05]  /*37390*/  LOP3.LUT R15, R15, 0x30, RZ, 0x3c, !PT ;  /* 0x000000300f0f7812 */ /* 0x000fca00078e3cff */
[----:B--2---:R-:W-:Y:S04]  /*373a0*/  STS.U8 [R15+UR4+0x7dc0], R14 ;  /* 0x007dc00e0f007988 */ /* 0x004fe80008000004 */
[----:B------:R-:W-:Y:S04]  /*373b0*/  STS.U8 [R15+UR4+0x7d80], R13 ;  /* 0x007d800d0f007988 */ /* 0x000fe80008000004 */
[----:B------:R-:W-:Y:S04]  /*373c0*/  STS.U8 [R0+UR4+0xe00], R16 ;  /* 0x000e001000007988 */ /* 0x000fe80008000004 */
[----:B---3--:R-:W-:Y:S04]  /*373d0*/  STS.U8 [R0+UR4+0xe40], R17 ;  /* 0x000e401100007988 */ /* 0x008fe80008000004 */
        /* <DEDUP_REMOVED lines=18> */
[----:B------:R-:W-:Y:S04]  /*37500*/  STL [R1+0x4bbc], R14 ;  /* 0x004bbc0e01007387 */ /* 0x000fe80000100800 */
[----:B------:R-:W-:Y:S04]  /*37510*/  STS.U8 [R0+UR4+0x2f00], R8 ;  /* 0x002f000800007988 */ /* 0x000fe80008000004 */
[----:B------:R-:W-:Y:S04]  /*37520*/  STL [R1+0x4bc0], R13 ;  /* 0x004bc00d01007387 */ /* 0x000fe80000100800 */
[----:B------:R0:W-:Y:S04]  /*37530*/  STS.U8 [R0+UR4+0x2f40], R12 ;  /* 0x002f400c00007988 */ /* 0x0001e80008000004 */
[----:B0-----:R-:W2:Y:S04]  /*37540*/  LDL.LU R12, [R1+0x4b4] ;  /* 0x0004b400010c7983 */ /* 0x001ea80000300800 */
[----:B------:R-:W3:Y:S04]  /*37550*/  LDL.LU R13, [R1+0x4a8] ;  /* 0x0004a800010d7983 */ /* 0x000ee80000300800 */
[----:B---3--:R0:W-:Y:S04]  /*37560*/  STL [R1+0x4bc4], R13 ;  /* 0x004bc40d01007387 */ /* 0x0081e80000100800 */
[----:B0-----:R-:W3:Y:S04]  /*37570*/  LDL.LU R13, [R1+0x4ac] ;  /* 0x0004ac00010d7983 */ /* 0x001ee80000300800 */
[----:B------:R-:W-:Y:S04]  /*37580*/  STS.U8 [R0+UR4+0x2f80], R9 ;  /* 0x002f800900007988 */ /* 0x000fe80008000004 */
[----:B------:R-:W-:Y:S04]  /*37590*/  STS.U8 [R0+UR4+0x2fc0], R10 ;  /* 0x002fc00a00007988 */ /* 0x000fe80008000004 */
[----:B---3--:R0:W-:Y:S04]  /*375a0*/  STL [R1+0x4bc8], R13 ;  /* 0x004bc80d01007387 */ /* 0x0081e80000100800 */
        /* <DEDUP_REMOVED lines=27> */
[----:B--2---:R1:W-:Y:S04]  /*37760*/  STS.U8 [R0+UR4+0x3e00], R12 ;  /* 0x003e000c00007988 */ /* 0x0043e80008000004 */
[----:B0-----:R-:W2:Y:S04]  /*37770*/  LDL.LU R11, [R1+0x110] ;  /* 0x00011000010b7983 */ /* 0x001ea80000300800 */
[----:B-1----:R-:W2:Y:S04]  /*37780*/  LDL.LU R12, [R1+0x10c] ;  /* 0x00010c00010c7983 */ /* 0x002ea80000300800 */
        /* <DEDUP_REMOVED lines=23> */
[----:B-1----:R-:W2:Y:S04]  /*37900*/  LDL.LU R20, [R1+0x4ba4] ;  /* 0x004ba40001147983 */ /* 0x002ea80000300800 */
[----:B------:R-:W3:Y:S04]  /*37910*/  LDL.LU R21, [R1+0x4ba0] ;  /* 0x004ba00001157983 */ /* 0x000ee80000300800 */
[----:B------:R-:W4:Y:S04]  /*37920*/  LDL.LU R22, [R1+0x4b9c] ;  /* 0x004b9c0001167983 */ /* 0x000f280000300800 */
[----:B------:R-:W2:Y:S04]  /*37930*/  LDL.LU R23, [R1+0x4b98] ;  /* 0x004b980001177983 */ /* 0x000ea80000300800 */
        /* <DEDUP_REMOVED lines=23> */
[----:B------:R-:W2:Y:S04]  /*37ab0*/  LDL R2, [R1+0x3700] ;  /* 0x0037000001027983 */ /* 0x000ea80000100800 */
[----:B------:R-:W3:Y:S04]  /*37ac0*/  LDL.LU R8, [R1+0x4b68] ;  /* 0x004b680001087983 */ /* 0x000ee80000300800 */
        /* <DEDUP_REMOVED lines=8> */
[----:B----4-:R-:W-:Y:S04]  /*37b50*/  STS.U8 [R0+UR4+0x7e40], R12 ;  /* 0x007e400c00007988 */ /* 0x010fe80008000004 */
[----:B---3--:R-:W-:Y:S04]  /*37b60*/  STS.U8 [R0+UR4+0x7e00], R11 ;  /* 0x007e000b00007988 */ /* 0x008fe80008000004 */
[----:B--2---:R-:W-:Y:S04]  /*37b70*/  STS.U8 [R0+UR4+0x7ec0], R10 ;  /* 0x007ec00a00007988 */ /* 0x004fe80008000004 */
[----:B------:R-:W-:Y:S04]  /*37b80*/  STS.U8 [R0+UR4+0x7e80], R9 ;  /* 0x007e800900007988 */ /* 0x000fe80008000004 */
[----:B------:R-:W-:Y:S04]  /*37b90*/  STS.U8 [R0+UR4+0x7f40], R8 ;  /* 0x007f400800007988 */ /* 0x000fe80008000004 */
[----:B------:R-:W-:Y:S04]  /*37ba0*/  STS.U8 [R0+UR4+0x7f00], R7 ;  /* 0x007f000700007988 */ /* 0x000fe80008000004 */
[----:B------:R-:W-:Y:S04]  /*37bb0*/  STS.U8 [R0+UR4+0x7fc0], R6 ;  /* 0x007fc00600007988 */ /* 0x000fe80008000004 */
[----:B------:R0:W-:Y:S04]  /*37bc0*/  STS.U8 [R0+UR4+0x7f80], R3 ;  /* 0x007f800300007988 */ /* 0x0001e80008000004 */
[----:B0-----:R-:W2:Y:S04]  /*37bd0*/  LDL.LU R0, [R1+0x4b54] ;  /* 0x004b540001007983 */ /* 0x001ea80000300800 */
[----:B------:R-:W3:Y:S01]  /*37be0*/  LDL R3, [R1+0x36f8] ;  /* 0x0036f80001037983 */ /* 0x000ee20000100800 */
[----:B------:R-:W-:Y:S01]  /*37bf0*/  BAR.SYNC.DEFER_BLOCKING 0x0 ;  /* 0x0000000000007b1d */ /* 0x000fe20000010000 */
[----:B------:R-:W-:-:S06]  /*37c00*/  PRMT R5, RZ, 0x7610, R5 ;  /* 0x00007610ff057816 */ /* 0x000fcc0000000005 */
[----:B---3--:R-:W3:Y:S04]  /*37c10*/  @!P0 LDG.E.U8 R5, desc[UR24][R2.64] ;  /* 0x0000001802058981 */ /* 0x008ee8000c1e1100 */
[----:B---3--:R0:W-:Y:S04]  /*37c20*/  STL [R1+0x28c], R5 ;  /* 0x00028c0501007387 */ /* 0x0081e80000100800 */
[----:B0-----:R-:W3:Y:S04]  /*37c30*/  LDL.LU R5, [R1+0x4b50] ;  /* 0x004b500001057983 */ /* 0x001ee80000300800 */
[----:B------:R-:W4:Y:S04]  /*37c40*/  LDL R2, [R1+0x34a4] ;  /* 0x0034a40001027983 */ /* 0x000f280000100800 */
[----:B------:R-:W4:Y:S01]  /*37c50*/  LDL R3, [R1+0x34dc] ;  /* 0x0034dc0001037983 */ /* 0x000f220000100800 */
[----:B--2---:R-:W-:-:S02]  /*37c60*/  PRMT R0, RZ, 0x7610, R0 ;  /* 0x00007610ff007816 */ /* 0x004fc40000000000 */
[----:B----4-:R-:W-:-:S04]  /*37c70*/  @!P0 LOP3.LUT R3, R3, R2, RZ, 0x3c, !PT ;  /* 0x0000000203038212 */ /* 0x010fc800078e3cff */
[----:B------:R-:W-:-:S04]  /*37c80*/  @!P0 LOP3.LUT R2, R3, R2, RZ, 0x3c, !PT ;  /* 0x0000000203028212 */ /* 0x000fc800078e3cff */
[----:B------:R-:W-:-:S05]  /*37c90*/  @!P0 LOP3.LUT R3, R3, R2, RZ, 0x3c, !PT ;  /* 0x0000000203038212 */ /* 0x000fca00078e3cff */
[----:B------:R-:W2:Y:S04]  /*37ca0*/  @!P0 LDG.E.U8 R0, desc[UR24][R2.64] ;  /* 0x0000001802008981 */ /* 0x000ea8000c1e1100 */
[----:B--2---:R0:W-:Y:S04]  /*37cb0*/  STL [R1+0x294], R0 ;  /* 0x0002940001007387 */ /* 0x0041e80000100800 */
[----:B0-----:R-:W2:Y:S04]  /*37cc0*/  LDL.LU R0, [R1+0x4b4c] ;  /* 0x004b4c0001007983 */ /* 0x001ea80000300800 */
[----:B------:R-:W4:Y:S04]  /*37cd0*/  LDL R2, [R1+0x235c] ;  /* 0x00235c0001027983 */ /* 0x000f280000100800 */
[----:B------:R-:W4:Y:S01]  /*37ce0*/  LDL R3, [R1+0x3338] ;  /* 0x0033380001037983 */ /* 0x000f220000100800 */
[----:B------:R-:W-:-:S02]  /*37cf0*/  PRMT R4, RZ, 0x7610, R4 ;  /* 0x00007610ff047816 */ /* 0x000fc40000000004 */
[----:B----4-:R-:W-:-:S04]  /*37d00*/  @!P0 LOP3.LUT R3, R3, R2, RZ, 0x3c, !PT ;  /* 0x0000000203038212 */ /* 0x010fc800078e3cff */
[----:B------:R-:W-:-:S04]  /*37d10*/  @!P0 LOP3.LUT R2, R3, R2, RZ, 0x3c, !PT ;  /* 0x0000000203028212 */ /* 0x000fc800078e3cff */
[----:B------:R-:W-:-:S05]  /*37d20*/  @!P0 LOP3.LUT R3, R3, R2, RZ, 0x3c, !PT ;  /* 0x0000000203038212 */ /* 0x000fca00078e3cff */
[----:B------:R-:W4:Y:S04]  /*37d30*/  @!P0 LDG.E.U8 R4, desc[UR24][R2.64] ;  /* 0x0000001802048981 */ /* 0x000f28000c1e1100 */
[----:B----4-:R0:W-:Y:S04]  /*37d40*/  STL [R1+0x290], R4 ;  /* 0x0002900401007387 */ /* 0x0101e80000100800 */
[----:B0-----:R-:W4:Y:S04]  /*37d50*/  LDL.LU R4, [R1+0x4b48] ;  /* 0x004b480001047983 */ /* 0x001f280000300800 */
[----:B------:R-:W3:Y:S04]  /*37d60*/  LDL R2, [R1+0x3334] ;  /* 0x0033340001027983 */ /* 0x000ee80000100800 */
[----:B------:R-:W3:Y:S01]  /*37d70*/  LDL R3, [R1+0x349c] ;  /* 0x00349c0001037983 */ /* 0x000ee20000100800 */
[----:B--2---:R-:W-:-:S02]  /*37d80*/  PRMT R0, RZ, 0x7610, R0 ;  /* 0x00007610ff007816 */ /* 0x004fc40000000000 */
[----:B---3--:R-:W-:-:S04]  /*37d90*/  @!P0 LOP3.LUT R3, R3, R2, RZ, 0x3c, !PT ;  /* 0x0000000203038212 */ /* 0x008fc800078e3cff */
[----:B------:R-:W-:-:S04]  /*37da0*/  @!P0 LOP3.LUT R2, R3, R2, RZ, 0x3c, !PT ;  /* 0x0000000203028212 */ /* 0x000fc800078e3cff */
[----:B------:R-:W-:-:S05]  /*37db0*/  @!P0 LOP3.LUT R3, R3, R2, RZ, 0x3c, !PT ;  /* 0x0000000203038212 */ /* 0x000fca00078e3cff */
[----:B------:R-:W2:Y:S04]  /*37dc0*/  @!P0 LDG.E.U8 R0, desc[UR24][R2.64] ;  /* 0x0000001802008981 */ /* 0x000ea8000c1e1100 */
[----:B--2---:R0:W-:Y:S04]  /*37dd0*/  STL [R1+0x288], R0 ;  /* 0x0002880001007387 */ /* 0x0041e80000100800 */
[----:B0-----:R-:W2:Y:S04]  /*37de0*/  LDL.LU R0, [R1+0x4b44] ;  /* 0x004b440001007983 */ /* 0x001ea80000300800 */
[----:B------:R-:W3:Y:S04]  /*37df0*/  LDL R2, [R1+0x3330] ;  /* 0x0033300001027983 */ /* 0x000ee80000100800 */
[----:B------:R-:W3:Y:S01]  /*37e00*/  LDL R3, [R1+0x3498] ;  /* 0x0034980001037983 */ /* 0x000ee20000100800 */
[----:B----4-:R-:W-:-:S02]  /*37e10*/  PRMT R4, RZ, 0x7610, R4 ;  /* 0x00007610ff047816 */ /* 0x010fc40000000004 */
[----:B---3--:R-:W-:-:S04]  /*37e20*/  @!P0 LOP3.LUT R3, R3, R2, RZ, 0x3c, !PT ;  /* 0x0000000203038212 */ /* 0x008fc800078e3cff */
[----:B------:R-:W-:-:S04]  /*37e30*/  @!P0 LOP3.LUT R2, R3, R2, RZ, 0x3c, !PT ;  /* 0x0000000203028212 */ /* 0x000fc800078e3cff */
[----:B------:R-:W-:-:S05]  /*37e40*/  @!P0 LOP3.LUT R3, R3, R2, RZ, 0x3c, !PT ;  /* 0x0000000203038212 */ /* 0x000fca00078e3cff */
[----:B------:R-:W3:Y:S04]  /*37e50*/  @!P0 LDG.E.U8 R4, desc[UR24][R2.64] ;  /* 0x0000001802048981 */ /* 0x000ee8000c1e1100 */
        /* <DEDUP_REMOVED lines=13> */
[----:B---3--:R-:W-:-:S02]  /*37f30*/  PRMT R4, RZ, 0x7610, R4 ;  /* 0x00007610ff047816 */ /* 0x008fc40000000004 */
[----:B----4-:R-:W-:-:S04]  /*37f40*/  @!P0 LOP3.LUT R3, R3, R2, RZ, 0x3c, !PT ;  /* 0x0000000203038212 */ /* 0x010fc800078e3cff */
        /* <DEDUP_REMOVED lines=858> */
[----:B--2---:R0:W-:Y:S04]  /*3b4f0*/  STL [R1], R0 ;  /* 0x0000000001007387 */ /* 0x0041e80000100800 */
[----:B0-----:R-:W2:Y:S04]  /*3b500*/  LDL.LU R0, [R1+0x49bc] ;  /* 0x0049bc0001007983 */ /* 0x001ea80000300800 */
[----:B------:R-:W3:Y:S04]  /*3b510*/  LDL R2, [R1+0x3628] ;  /* 0x0036280001027983 */ /* 0x000ee80000100800 */
[----:B------:R-:W3:Y:S01]  /*3b520*/  LDL R3, [R1+0x3664] ;  /* 0x0036640001037983 */ /* 0x000ee20000100800 */
[----:B------:R-:W-:-:S02]  /*3b530*/  PRMT R29, RZ, 0x7610, R29 ;  /* 0x00007610ff1d7816 */ /* 0x000fc4000000001d */
[----:B---3--:R-:W-:-:S04]  /*3b540*/  @!P0 LOP3.LUT R3, R3, R2, RZ, 0x3c, !PT ;  /* 0x0000000203038212 */ /* 0x008fc800078e3cff */
[----:B------:R-:W-:-:S04]  /*3b550*/  @!P0 LOP3.LUT R2, R3, R2, RZ, 0x3c, !PT ;  /* 0x0000000203028212 */ /* 0x000fc800078e3cff */
[----:B------:R-:W-:-:S05]  /*3b560*/  @!P0 LOP3.LUT R3, R3, R2, RZ, 0x3c, !PT ;  /* 0x0000000203038212 */ /* 0x000fca00078e3cff */
[----:B------:R-:W3:Y:S04]  /*3b570*/  @!P0 LDG.E.U8 R29, desc[UR24][R2.64] ;  /* 0x00000018021d8981 */ /* 0x000ee8000c1e1100 */
[----:B------:R-:W4:Y:S04]  /*3b580*/  LDL R2, [R1+0x3630] ;  /* 0x0036300001027983 */ /* 0x000f280000100800 */
[----:B------:R-:W4:Y:S01]  /*3b590*/  LDL R3, [R1+0x366c] ;  /* 0x00366c0001037983 */ /* 0x000f220000100800 */
[----:B------:R-:W-:-:S03]  /*3b5a0*/  PRMT R28, RZ, 0x7610, R28 ;  /* 0x00007610ff1c7816 */ /* 0x000fc6000000001c */
[----:B---3--:R0:W-:Y:S04]  /*3b5b0*/  STL [R1+0x4958], R29 ;  /* 0x0049581d01007387 */ /* 0x0081e80000100800 */
[----:B0-----:R-:W3:Y:S01]  /*3b5c0*/  LDL R29, [R1+0x3674] ;  /* 0x00367400011d7983 */ /* 0x001ee20000100800 */
[----:B----4-:R-:W-:-:S04]  /*3b5d0*/  @!P0 LOP3.LUT R3, R3, R2, RZ, 0x3c, !PT ;  /* 0x0000000203038212 */ /* 0x010fc800078e3cff */
[----:B------:R-:W-:-:S04]  /*3b5e0*/  @!P0 LOP3.LUT R2, R3, R2, RZ, 0x3c, !PT ;  /* 0x0000000203028212 */ /* 0x000fc800078e3cff */
[----:B------:R-:W-:-:S05]  /*3b5f0*/  @!P0 LOP3.LUT R3, R3, R2, RZ, 0x3c, !PT ;  /* 0x0000000203038212 */ /* 0x000fca00078e3cff */
[----:B------:R3:W4:Y:S04]  /*3b600*/  @!P0 LDG.E.U8 R28, desc[UR24][R2.64] ;  /* 0x00000018021c8981 */ /* 0x000728000c1e1100 */
[----:B------:R-:W2:Y:S01]  /*3b610*/  LDL R3, [R1+0x3638] ;  /* 0x0036380001037983 */ /* 0x000ea20000100800 */
[----:B------:R-:W-:Y:S01]  /*3b620*/  PRMT R27, RZ, 0x7610, R27 ;  /* 0x00007610ff1b7816 */ /* 0x000fe2000000001b */
[----:B---3--:R-:W-:Y:S02]  /*3b630*/  @!P0 IMAD.MOV.U32 R2, RZ, RZ, R29 ;  /* 0x000000ffff028224 */ /* 0x008fe400078e001d */
[----:B----4-:R0:W-:Y:S01]  /*3b640*/  STL [R1+0x4948], R28 ;  /* 0x0049481c01007387 */ /* 0x0101e20000100800 */
[----:B------:R-:W-:-:S03]  /*3b650*/  PRMT R26, RZ, 0x7610, R26 ;  /* 0x00007610ff1a7816 */ /* 0x000fc6000000001a */
[----:B------:R-:W3:Y:S04]  /*3b660*/  LDL R29, [R1+0x3658] ;  /* 0x00365800011d7983 */ /* 0x000ee80000100800 */
[----:B--2---:R1:W2:Y:S04]  /*3b670*/  @!P0 LDG.E.U8 R27, desc[UR24][R2.64] ;  /* 0x00000018021b8981 */ /* 0x0042a8000c1e1100 */
[----:B0-----:R-:W4:Y:S04]  /*3b680*/  LDL R28, [R1+0x3694] ;  /* 0x00369400011c7983 */ /* 0x001f280000100800 */
[----:B------:R-:W1:Y:S04]  /*3b690*/  LDL R2, [R1+0x3640] ;  /* 0x0036400001027983 */ /* 0x000e680000100800 */
[----:B------:R-:W1:Y:S02]  /*3b6a0*/  LDL R3, [R1+0x367c] ;  /* 0x00367c0001037983 */ /* 0x000e640000100800 */
[----:B-1----:R-:W-:-:S04]  /*3b6b0*/  @!P0 LOP3.LUT R3, R3, R2, RZ, 0x3c, !PT ;  /* 0x0000000203038212 */ /* 0x002fc800078e3cff */
[----:B------:R-:W-:-:S04]  /*3b6c0*/  @!P0 LOP3.LUT R2, R3, R2, RZ, 0x3c, !PT ;  /* 0x0000000203028212 */ /* 0x000fc800078e3cff */
[----:B------:R-:W-:-:S05]  /*3b6d0*/  @!P0 LOP3.LUT R3, R3, R2, RZ, 0x3c, !PT ;  /* 0x0000000203038212 */ /* 0x000fca00078e3cff */
[----:B------:R-:W3:Y:S04]  /*3b6e0*/  @!P0 LDG.E.U8 R26, desc[UR24][R2.64] ;  /* 0x00000018021a8981 */ /* 0x000ee8000c1e1100 */
[----:B--2---:R0:W-:Y:S04]  /*3b6f0*/  STL [R1+0x494c], R27 ;  /* 0x00494c1b01007387 */ /* 0x0041e80000100800 */
[----:B------:R-:W2:Y:S04]  /*3b700*/  LDL R2, [R1+0x3648] ;  /* 0x0036480001027983 */ /* 0x000ea80000100800 */
[----:B------:R-:W2:Y:S04]  /*3b710*/  LDL R3, [R1+0x3684] ;  /* 0x0036840001037983 */ /* 0x000ea80000100800 */
[----:B0-----:R-:W4:Y:S04]  /*3b720*/  LDL R27, [R1+0x368c] ;  /* 0x00368c00011b7983 */ /* 0x001f280000100800 */
[----:B---3--:R0:W-:Y:S04]  /*3b730*/  STL [R1+0x499c], R26 ;  /* 0x00499c1a01007387 */ /* 0x0081e80000100800 */
[----:B0-----:R-:W3:Y:S01]  /*3b740*/  LDL R26, [R1+0x3650] ;  /* 0x00365000011a7983 */ /* 0x001ee20000100800 */
[----:B--2---:R-:W-:-:S02]  /*3b750*/  @!P0 LOP3.LUT R3, R3, R2, RZ, 0x3c, !PT ;  /* 0x0000000203038212 */ /* 0x004fc400078e3cff */
[----:B------:R-:W-:Y:S02]  /*3b760*/  PRMT R25, RZ, 0x7610, R25 ;  /* 0x00007610ff197816 */ /* 0x000fe40000000019 */
[----:B------:R-:W-:-:S04]  /*3b770*/  @!P0 LOP3.LUT R2, R3, R2, RZ, 0x3c, !PT ;  /* 0x0000000203028212 */ /* 0x000fc800078e3cff */
[----:B------:R-:W-:Y:S02]  /*3b780*/  @!P0 LOP3.LUT R3, R3, R2, RZ, 0x3c, !PT ;  /* 0x0000000203038212 */ /* 0x000fe400078e3cff */
[----:B------:R-:W-:-:S03]  /*3b790*/  PRMT R24, RZ, 0x7610, R24 ;  /* 0x00007610ff187816 */ /* 0x000fc60000000018 */
[----:B------:R4:W2:Y:S02]  /*3b7a0*/  @!P0 LDG.E.U8 R25, desc[UR24][R2.64] ;  /* 0x0000001802198981 */ /* 0x0008a4000c1e1100 */
[----:B----4-:R-:W-:Y:S02]  /*3b7b0*/  @!P0 IMAD.MOV.U32 R2, RZ, RZ, R27 ;  /* 0x000000ffff028224 */ /* 0x010fe400078e001b */
[----:B---3--:R-:W-:-:S05]  /*3b7c0*/  @!P0 IMAD.MOV.U32 R3, RZ, RZ, R26 ;  /* 0x000000ffff038224 */ /* 0x008fca00078e001a */
[----:B------:R0:W3:Y:S01]  /*3b7d0*/  @!P0 LDG.E.U8 R24, desc[UR24][R2.64] ;  /* 0x0000001802188981 */ /* 0x0000e2000c1e1100 */
[----:B------:R-:W-:Y:S01]  /*3b7e0*/  PRMT R23, RZ, 0x7610, R23 ;  /* 0x00007610ff177816 */ /* 0x000fe20000000017 */
[----:B0-----:R-:W-:Y:S02]  /*3b7f0*/  @!P0 IMAD.MOV.U32 R2, RZ, RZ, R28 ;  /* 0x000000ffff028224 */ /* 0x001fe400078e001c */
[----:B------:R-:W-:Y:S01]  /*3b800*/  @!P0 IMAD.MOV.U32 R3, RZ, RZ, R29 ;  /* 0x000000ffff038224 */ /* 0x000fe200078e001d */
[----:B--2---:R0:W-:Y:S04]  /*3b810*/  STL [R1+0x49a0], R25 ;  /* 0x0049a01901007387 */ /* 0x0041e80000100800 */
[----:B------:R-:W2:Y:S04]  /*3b820*/  @!P0 LDG.E.U8 R23, desc[UR24][R2.64] ;  /* 0x0000001802178981 */ /* 0x000ea8000c1e1100 */
[----:B0-----:R-:W4:Y:S04]  /*3b830*/  LDL R25, [R1+0x369c] ;  /* 0x00369c0001197983 */ /* 0x001f280000100800 */
[----:B---3--:R0:W-:Y:S01]  /*3b840*/  STL [R1+0x4984], R24 ;  /* 0x0049841801007387 */ /* 0x0081e20000100800 */
[----:B------:R-:W-:-:S03]  /*3b850*/  PRMT R22, RZ, 0x7610, R22 ;  /* 0x00007610ff167816 */ /* 0x000fc60000000016 */
[----:B------:R-:W3:Y:S04]  /*3b860*/  LDL R29, [R1+0x3670] ;  /* 0x00367000011d7983 */ /* 0x000ee80000100800 */
[----:B------:R-:W3:Y:S04]  /*3b870*/  LDL R28, [R1+0x36ac] ;  /* 0x0036ac00011c7983 */ /* 0x000ee80000100800 */
[----:B------:R-:W3:Y:S04]  /*3b880*/  LDL R27, [R1+0x3678] ;  /* 0x00367800011b7983 */ /* 0x000ee80000100800 */
[----:B------:R-:W3:Y:S04]  /*3b890*/  LDL R26, [R1+0x36b4] ;  /* 0x0036b400011a7983 */ /* 0x000ee80000100800 */
[----:B0-----:R-:W3:Y:S04]  /*3b8a0*/  LDL R24, [R1+0x3660] ;  /* 0x0036600001187983 */ /* 0x001ee80000100800 */
[----:B--2---:R0:W-:Y:S01]  /*3b8b0*/  STL [R1+0x4988], R23 ;  /* 0x0049881701007387 */ /* 0x0041e20000100800 */
[----:B----4-:R-:W-:-:S03]  /*3b8c0*/  @!P0 IMAD.MOV.U32 R2, RZ, RZ, R25 ;  /* 0x000000ffff028224 */ /* 0x010fc600078e0019 */
[----:B------:R-:W2:Y:S04]  /*3b8d0*/  LDL R25, [R1+0x3680] ;  /* 0x0036800001197983 */ /* 0x000ea80000100800 */
[----:B0-----:R-:W4:Y:S01]  /*3b8e0*/  LDL R23, [R1+0x36a4] ;  /* 0x0036a40001177983 */ /* 0x001f220000100800 */
[----:B---3--:R-:W-:-:S03]  /*3b8f0*/  @!P0 IMAD.MOV.U32 R3, RZ, RZ, R24 ;  /* 0x000000ffff038224 */ /* 0x008fc600078e0018 */
[----:B------:R-:W3:Y:S04]  /*3b900*/  LDL R24, [R1+0x36bc] ;  /* 0x0036bc0001187983 */ /* 0x000ee80000100800 */
[----:B------:R4:W2:Y:S04]  /*3b910*/  @!P0 LDG.E.U8 R22, desc[UR24][R2.64] ;  /* 0x0000001802168981 */ /* 0x0008a8000c1e1100 */
[----:B------:R-:W3:Y:S01]  /*3b920*/  LDL R3, [R1+0x3668] ;  /* 0x0036680001037983 */ /* 0x000ee20000100800 */
[----:B------:R-:W-:Y:S01]  /*3b930*/  PRMT R21, RZ, 0x7610, R21 ;  /* 0x00007610ff157816 */ /* 0x000fe20000000015 */
[----:B----4-:R-:W-:Y:S01]  /*3b940*/  @!P0 IMAD.MOV.U32 R2, RZ, RZ, R23 ;  /* 0x000000ffff028224 */ /* 0x010fe200078e0017 */
[----:B------:R-:W-:-:S02]  /*3b950*/  PRMT R20, RZ, 0x7610, R20 ;  /* 0x00007610ff147816 */ /* 0x000fc40000000014 */
[----:B------:R-:W-:Y:S02]  /*3b960*/  PRMT R19, RZ, 0x7610, R19 ;  /* 0x00007610ff137816 */ /* 0x000fe40000000013 */
[----:B------:R-:W-:Y:S01]  /*3b970*/  PRMT R18, RZ, 0x7610, R18 ;  /* 0x00007610ff127816 */ /* 0x000fe20000000012 */
[----:B---3--:R0:W3:Y:S02]  /*3b980*/  @!P0 LDG.E.U8 R21, desc[UR24][R2.64] ;  /* 0x0000001802158981 */ /* 0x0080e4000c1e1100 */
[----:B0-----:R-:W-:Y:S02]  /*3b990*/  @!P0 IMAD.MOV.U32 R2, RZ, RZ, R28 ;  /* 0x000000ffff028224 */ /* 0x001fe400078e001c */
[----:B------:R-:W-:-:S05]  /*3b9a0*/  @!P0 IMAD.MOV.U32 R3, RZ, RZ, R29 ;  /* 0x000000ffff038224 */ /* 0x000fca00078e001d */
[----:B------:R0:W4:Y:S02]  /*3b9b0*/  @!P0 LDG.E.U8 R20, desc[UR24][R2.64] ;  /* 0x0000001802148981 */ /* 0x000124000c1e1100 */
[----:B0-----:R-:W-:Y:S02]  /*3b9c0*/  @!P0 IMAD.MOV.U32 R2, RZ, RZ, R26 ;  /* 0x000000ffff028224 */ /* 0x001fe400078e001a */
[----:B------:R-:W-:-:S05]  /*3b9d0*/  @!P0 IMAD.MOV.U32 R3, RZ, RZ, R27 ;  /* 0x000000ffff038224 */ /* 0x000fca00078e001b */
[----:B------:R0:W4:Y:S04]  /*3b9e0*/  @!P0 LDG.E.U8 R19, desc[UR24][R2.64] ;  /* 0x0000001802138981 */ /* 0x000128000c1e1100 */
[----:B--2---:R1:W-:Y:S04]  /*3b9f0*/  STL [R1+0x495c], R22 ;  /* 0x00495c1601007387 */ /* 0x0043e80000100800 */
[----:B------:R-:W2:Y:S01]  /*3ba00*/  LDL R23, [R1+0x3688] ;  /* 0x0036880001177983 */ /* 0x000ea20000100800 */
[----:B0-----:R-:W-:Y:S02]  /*3ba10*/  @!P0 IMAD.MOV.U32 R2, RZ, RZ, R24 ;  /* 0x000000ffff028224 */ /* 0x001fe400078e0018 */
[----:B------:R-:W-:Y:S01]  /*3ba20*/  @!P0 IMAD.MOV.U32 R3, RZ, RZ, R25 ;  /* 0x000000ffff038224 */ /* 0x000fe200078e0019 */
[----:B-1----:R-:W2:Y:S04]  /*3ba30*/  LDL R22, [R1+0x36c4] ;  /* 0x0036c40001167983 */ /* 0x002ea80000100800 */
[----:B------:R2:W2:Y:S04]  /*3ba40*/  @!P0 LDG.E.U8 R18, desc[UR24][R2.64] ;  /* 0x0000001802128981 */ /* 0x0004a8000c1e1100 */
[----:B---3--:R0:W-:Y:S04]  /*3ba50*/  STL [R1+0x4960], R21 ;  /* 0x0049601501007387 */ /* 0x0081e80000100800 */
[----:B----4-:R1:W-:Y:S04]  /*3ba60*/  STL [R1+0x4950], R20 ;  /* 0x0049501401007387 */ /* 0x0103e80000100800 */
[----:B------:R-:W3:Y:S04]  /*3ba70*/  LDL R27, [R1+0x3690] ;  /* 0x00369000011b7983 */ /* 0x000ee80000100800 */
[----:B------:R-:W4:Y:S04]  /*3ba80*/  LDL R26, [R1+0x36cc] ;  /* 0x0036cc00011a7983 */ /* 0x000f280000100800 */
[----:B------:R4:W-:Y:S04]  /*3ba90*/  STL [R1+0x4954], R19 ;  /* 0x0049541301007387 */ /* 0x0009e80000100800 */
[----:B------:R-:W4:Y:S04]  /*3baa0*/  LDL R25, [R1+0x3698] ;  /* 0x0036980001197983 */ /* 0x000f280000100800 */
[----:B------:R-:W4:Y:S01]  /*3bab0*/  LDL R24, [R1+0x36d4] ;  /* 0x0036d40001187983 */ /* 0x000f220000100800 */
[----:B--2---:R-:W-:-:S02]  /*3bac0*/  @!P0 IMAD.MOV.U32 R3, RZ, RZ, R23 ;  /* 0x000000ffff038224 */ /* 0x004fc400078e0017 */
[----:B------:R-:W-:Y:S01]  /*3bad0*/  @!P0 IMAD.MOV.U32 R2, RZ, RZ, R22 ;  /* 0x000000ffff028224 */ /* 0x000fe200078e0016 */
[----:B------:R2:W-:Y:S04]  /*3bae0*/  STL [R1+0x49a4], R18 ;  /* 0x0049a41201007387 */ /* 0x0005e80000100800 */
[----:B------:R-:W2:Y:S04]  /*3baf0*/  LDL R23, [R1+0x36a0] ;  /* 0x0036a00001177983 */ /* 0x000ea80000100800 */
[----:B------:R-:W2:Y:S01]  /*3bb00*/  LDL R22, [R1+0x36dc] ;  /* 0x0036dc0001167983 */ /* 0x000ea20000100800 */
[----:B------:R-:W-:-:S02]  /*3bb10*/  PRMT R17, RZ, 0x7610, R17 ;  /* 0x00007610ff117816 */ /* 0x000fc40000000011 */
[----:B------:R-:W-:Y:S02]  /*3bb20*/  PRMT R16, RZ, 0x7610, R16 ;  /* 0x00007610ff107816 */ /* 0x000fe40000000010 */
[----:B------:R-:W-:Y:S02]  /*3bb30*/  PRMT R15, RZ, 0x7610, R15 ;  /* 0x00007610ff0f7816 */ /* 0x000fe4000000000f */
[----:B------:R-:W-:Y:S01]  /*3bb40*/  PRMT R14, RZ, 0x7610, R14 ;  /* 0x00007610ff0e7816 */ /* 0x000fe2000000000e */
[----:B0-----:R-:W2:Y:S04]  /*3bb50*/  LDL R21, [R1+0x36a8] ;  /* 0x0036a80001157983 */ /* 0x001ea80000100800 */
[----:B------:R3:W2:Y:S04]  /*3bb60*/  @!P0 LDG.E.U8 R17, desc[UR24][R2.64] ;  /* 0x0000001802118981 */ /* 0x0006a8000c1e1100 */
[----:B-1----:R-:W2:Y:S01]  /*3bb70*/  LDL R20, [R1+0x36e4] ;  /* 0x0036e40001147983 */ /* 0x002ea20000100800 */
[----:B---3--:R-:W-:-:S02]  /*3bb80*/  @!P0 IMAD.MOV.U32 R3, RZ, RZ, R27 ;  /* 0x000000ffff038224 */ /* 0x008fc400078e001b */
[----:B----4-:R-:W-:-:S05]  /*3bb90*/  @!P0 IMAD.MOV.U32 R2, RZ, RZ, R26 ;  /* 0x000000ffff028224 */ /* 0x010fca00078e001a */
[----:B------:R0:W3:Y:S02]  /*3bba0*/  @!P0 LDG.E.U8 R16, desc[UR24][R2.64] ;  /* 0x0000001802108981 */ /* 0x0000e4000c1e1100 */
[----:B0-----:R-:W-:Y:S02]  /*3bbb0*/  @!P0 IMAD.MOV.U32 R3, RZ, RZ, R25 ;  /* 0x000000ffff038224 */ /* 0x001fe400078e0019 */
[----:B------:R-:W-:-:S05]  /*3bbc0*/  @!P0 IMAD.MOV.U32 R2, RZ, RZ, R24 ;  /* 0x000000ffff028224 */ /* 0x000fca00078e0018 */
[----:B------:R2:W4:Y:S02]  /*3bbd0*/  @!P0 LDG.E.U8 R15, desc[UR24][R2.64] ;  /* 0x00000018020f8981 */ /* 0x000524000c1e1100 */
[----:B--2---:R-:W-:Y:S02]  /*3bbe0*/  @!P0 IMAD.MOV.U32 R3, RZ, RZ, R23 ;  /* 0x000000ffff038224 */ /* 0x004fe400078e0017 */
[----:B------:R-:W-:-:S05]  /*3bbf0*/  @!P0 IMAD.MOV.U32 R2, RZ, RZ, R22 ;  /* 0x000000ffff028224 */ /* 0x000fca00078e0016 */
[----:B------:R-:W2:Y:S04]  /*3bc00*/  @!P0 LDG.E.U8 R14, desc[UR24][R2.64] ;  /* 0x00000018020e8981 */ /* 0x000ea8000c1e1100 */
[----:B------:R0:W-:Y:S04]  /*3bc10*/  STL [R1+0x49a8], R17 ;  /* 0x0049a81101007387 */ /* 0x0001e80000100800 */
[----:B------:R-:W2:Y:S04]  /*3bc20*/  LDL R19, [R1+0x36b0] ;  /* 0x0036b00001137983 */ /* 0x000ea80000100800 */
[----:B------:R-:W2:Y:S04]  /*3bc30*/  LDL R18, [R1+0x36ec] ;  /* 0x0036ec0001127983 */ /* 0x000ea80000100800 */
[----:B---3--:R1:W-:Y:S04]  /*3bc40*/  STL [R1+0x498c], R16 ;  /* 0x00498c1001007387 */ /* 0x0083e80000100800 */
[----:B0-----:R-:W3:Y:S04]  /*3bc50*/  LDL R17, [R1+0x36b8] ;  /* 0x0036b80001117983 */ /* 0x001ee80000100800 */
[----:B-1----:R-:W3:Y:S04]  /*3bc60*/  LDL R16, [R1+0x36f4] ;  /* 0x0036f40001107983 */ /* 0x002ee80000100800 */
[----:B----4-:R0:W-:Y:S04]  /*3bc70*/  STL [R1+0x4990], R15 ;  /* 0x0049900f01007387 */ /* 0x0101e80000100800 */
[----:B--2---:R1:W-:Y:S04]  /*3bc80*/  STL [R1+0x4964], R14 ;  /* 0x0049640e01007387 */ /* 0x0043e80000100800 */
[----:B0-----:R-:W2:Y:S04]  /*3bc90*/  LDL R15, [R1+0x36c0] ;  /* 0x0036c000010f7983 */ /* 0x001ea80000100800 */
[----:B-1----:R-:W4:Y:S01]  /*3bca0*/  LDL R14, [R1+0x36fc] ;  /* 0x0036fc00010e7983 */ /* 0x002f220000100800 */
[----:B------:R-:W-:Y:S01]  /*3bcb0*/  PRMT R13, RZ, 0x7610, R13 ;  /* 0x00007610ff0d7816 */ /* 0x000fe2000000000d */
[----:B------:R-:W-:-:S02]  /*3bcc0*/  @!P0 IMAD.MOV.U32 R2, RZ, RZ, R20 ;  /* 0x000000ffff028224 */ /* 0x000fc400078e0014 */
[----:B------:R-:W-:Y:S01]  /*3bcd0*/  @!P0 IMAD.MOV.U32 R3, RZ, RZ, R21 ;  /* 0x000000ffff038224 */ /* 0x000fe200078e0015 */
[----:B------:R-:W-:-:S04]  /*3bce0*/  PRMT R12, RZ, 0x7610, R12 ;  /* 0x00007610ff0c7816 */ /* 0x000fc8000000000c */
[----:B------:R0:W4:Y:S02]  /*3bcf0*/  @!P0 LDG.E.U8 R13, desc[UR24][R2.64] ;  /* 0x00000018020d8981 */ /* 0x000124000c1e1100 */
[----:B0-----:R-:W-:Y:S02]  /*3bd00*/  @!P0 IMAD.MOV.U32 R2, RZ, RZ, R18 ;  /* 0x000000ffff028224 */ /* 0x001fe400078e0012 */
[----:B------:R-:W-:-:S05]  /*3bd10*/  @!P0 IMAD.MOV.U32 R3, RZ, RZ, R19 ;  /* 0x000000ffff038224 */ /* 0x000fca00078e0013 */
[----:B------:R3:W4:Y:S01]  /*3bd20*/  @!P0 LDG.E.U8 R12, desc[UR24][R2.64] ;  /* 0x00000018020c8981 */ /* 0x000722000c1e1100 */
[----:B------:R-:W-:Y:S02]  /*3bd30*/  PRMT R11, RZ, 0x7610, R11 ;  /* 0x00007610ff0b7816 */ /* 0x000fe4000000000b */
[----:B------:R-:W-:Y:S01]  /*3bd40*/  PRMT R10, RZ, 0x7610, R10 ;  /* 0x00007610ff0a7816 */ /* 0x000fe2000000000a */
[----:B---3--:R-:W-:Y:S02]  /*3bd50*/  @!P0 IMAD.MOV.U32 R3, RZ, RZ, R17 ;  /* 0x000000ffff038224 */ /* 0x008fe400078e0011 */
[----:B------:R-:W-:-:S05]  /*3bd60*/  @!P0 IMAD.MOV.U32 R2, RZ, RZ, R16 ;  /* 0x000000ffff028224 */ /* 0x000fca00078e0010 */
[----:B------:R2:W3:Y:S02]  /*3bd70*/  @!P0 LDG.E.U8 R11, desc[UR24][R2.64] ;  /* 0x00000018020b8981 */ /* 0x0004e4000c1e1100 */
[----:B--2---:R-:W-:Y:S02]  /*3bd80*/  @!P0 IMAD.MOV.U32 R3, RZ, RZ, R15 ;  /* 0x000000ffff038224 */ /* 0x004fe400078e000f */
[----:B----4-:R-:W-:-:S05]  /*3bd90*/  @!P0 IMAD.MOV.U32 R2, RZ, RZ, R14 ;  /* 0x000000ffff028224 */ /* 0x010fca00078e000e */
[----:B------:R-:W2:Y:S04]  /*3bda0*/  @!P0 LDG.E.U8 R10, desc[UR24][R2.64] ;  /* 0x00000018020a8981 */ /* 0x000ea8000c1e1100 */
[----:B------:R0:W-:Y:S04]  /*3bdb0*/  STL [R1+0x4968], R13 ;  /* 0x0049680d01007387 */ /* 0x0001e80000100800 */
[----:B------:R-:W4:Y:S04]  /*3bdc0*/  LDL R21, [R1+0x36c8] ;  /* 0x0036c80001157983 */ /* 0x000f280000100800 */
[----:B------:R-:W4:Y:S04]  /*3bdd0*/  LDL R20, [R1+0x3718] ;  /* 0x0037180001147983 */ /* 0x000f280000100800 */
[----:B------:R1:W-:Y:S04]  /*3bde0*/  STL [R1+0x496c], R12 ;  /* 0x00496c0c01007387 */ /* 0x0003e80000100800 */
[----:B------:R-:W4:Y:S04]  /*3bdf0*/  LDL R19, [R1+0x36d0] ;  /* 0x0036d00001137983 */ /* 0x000f280000100800 */
[----:B------:R-:W4:Y:S04]  /*3be00*/  LDL R18, [R1+0x3714] ;  /* 0x0037140001127983 */ /* 0x000f280000100800 */
[----:B------:R-:W4:Y:S04]  /*3be10*/  LDL R17, [R1+0x36d8] ;  /* 0x0036d80001117983 */ /* 0x000f280000100800 */
[----:B------:R-:W4:Y:S04]  /*3be20*/  LDL R16, [R1+0x3710] ;  /* 0x0037100001107983 */ /* 0x000f280000100800 */
[----:B---3--:R3:W-:Y:S04]  /*3be30*/  STL [R1+0x4970], R11 ;  /* 0x0049700b01007387 */ /* 0x0087e80000100800 */
[----:B------:R-:W4:Y:S04]  /*3be40*/  LDL R15, [R1+0x36e0] ;  /* 0x0036e000010f7983 */ /* 0x000f280000100800 */
[----:B------:R-:W4:Y:S04]  /*3be50*/  LDL R14, [R1+0x370c] ;  /* 0x00370c00010e7983 */ /* 0x000f280000100800 */
[----:B0-----:R-:W4:Y:S04]  /*3be60*/  LDL R13, [R1+0x36e8] ;  /* 0x0036e800010d7983 */ /* 0x001f280000100800 */
[----:B-1----:R-:W4:Y:S04]  /*3be70*/  LDL R12, [R1+0x3708] ;  /* 0x00370800010c7983 */ /* 0x002f280000100800 */
[----:B--2---:R0:W-:Y:S04]  /*3be80*/  STL [R1+0x49ac], R10 ;  /* 0x0049ac0a01007387 */ /* 0x0041e80000100800 */
[----:B---3--:R-:W2:Y:S04]  /*3be90*/  LDL R11, [R1+0x36f0] ;  /* 0x0036f000010b7983 */ /* 0x008ea80000100800 */
[----:B0-----:R-:W3:Y:S01]  /*3bea0*/  LDL R10, [R1+0x3704] ;  /* 0x00370400010a7983 */ /* 0x001ee20000100800 */
[----:B------:R-:W-:Y:S01]  /*3beb0*/  PRMT R9, RZ, 0x7610, R9 ;  /* 0x00007610ff097816 */ /* 0x000fe20000000009 */
[----:B----4-:R-:W-:-:S02]  /*3bec0*/  @!P0 IMAD.MOV.U32 R2, RZ, RZ, R20 ;  /* 0x000000ffff028224 */ /* 0x010fc400078e0014 */
[----:B------:R-:W-:Y:S01]  /*3bed0*/  @!P0 IMAD.MOV.U32 R3, RZ, RZ, R21 ;  /* 0x000000ffff038224 */ /* 0x000fe200078e0015 */
[----:B------:R-:W-:-:S04]  /*3bee0*/  PRMT R8, RZ, 0x7610, R8 ;  /* 0x00007610ff087816 */ /* 0x000fc80000000008 */
[----:B------:R0:W4:Y:S01]  /*3bef0*/  @!P0 LDG.E.U8 R9, desc[UR24][R2.64] ;  /* 0x0000001802098981 */ /* 0x000122000c1e1100 */
[----:B------:R-:W-:Y:S01]  /*3bf00*/  PRMT R7, RZ, 0x7610, R7 ;  /* 0x00007610ff077816 */ /* 0x000fe20000000007 */
[----:B0-----:R-:W-:Y:S02]  /*3bf10*/  @!P0 IMAD.MOV.U32 R2, RZ, RZ, R18 ;  /* 0x000000ffff028224 */ /* 0x001fe400078e0012 */
[----:B------:R-:W-:-:S05]  /*3bf20*/  @!P0 IMAD.MOV.U32 R3, RZ, RZ, R19 ;  /* 0x000000ffff038224 */ /* 0x000fca00078e0013 */
[----:B------:R0:W4:Y:S01]  /*3bf30*/  @!P0 LDG.E.U8 R8, desc[UR24][R2.64] ;  /* 0x0000001802088981 */ /* 0x000122000c1e1100 */
[----:B------:R-:W-:Y:S01]  /*3bf40*/  PRMT R6, RZ, 0x7610, R6 ;  /* 0x00007610ff067816 */ /* 0x000fe20000000006 */
[----:B0-----:R-:W-:Y:S02]  /*3bf50*/  @!P0 IMAD.MOV.U32 R2, RZ, RZ, R16 ;  /* 0x000000ffff028224 */ /* 0x001fe400078e0010 */
[----:B------:R-:W-:-:S05]  /*3bf60*/  @!P0 IMAD.MOV.U32 R3, RZ, RZ, R17 ;  /* 0x000000ffff038224 */ /* 0x000fca00078e0011 */
[----:B------:R0:W4:Y:S01]  /*3bf70*/  @!P0 LDG.E.U8 R7, desc[UR24][R2.64] ;  /* 0x0000001802078981 */ /* 0x000122000c1e1100 */
[----:B------:R-:W-:Y:S02]  /*3bf80*/  PRMT R5, RZ, 0x7610, R5 ;  /* 0x00007610ff057816 */ /* 0x000fe40000000005 */
[----:B------:R-:W-:Y:S01]  /*3bf90*/  PRMT R4, RZ, 0x7610, R4 ;  /* 0x00007610ff047816 */ /* 0x000fe20000000004 */
[----:B0-----:R-:W-:Y:S02]  /*3bfa0*/  @!P0 IMAD.MOV.U32 R3, RZ, RZ, R15 ;  /* 0x000000ffff038224 */ /* 0x001fe400078e000f */
[----:B------:R-:W-:-:S05]  /*3bfb0*/  @!P0 IMAD.MOV.U32 R2, RZ, RZ, R14 ;  /* 0x000000ffff028224 */ /* 0x000fca00078e000e */
[----:B------:R0:W4:Y:S02]  /*3bfc0*/  @!P0 LDG.E.U8 R6, desc[UR24][R2.64] ;  /* 0x0000001802068981 */ /* 0x000124000c1e1100 */
[----:B0-----:R-:W-:Y:S02]  /*3bfd0*/  @!P0 IMAD.MOV.U32 R2, RZ, RZ, R12 ;  /* 0x000000ffff028224 */ /* 0x001fe400078e000c */
[----:B------:R-:W-:-:S05]  /*3bfe0*/  @!P0 IMAD.MOV.U32 R3, RZ, RZ, R13 ;  /* 0x000000ffff038224 */ /* 0x000fca00078e000d */
[----:B------:R2:W4:Y:S02]  /*3bff0*/  @!P0 LDG.E.U8 R5, desc[UR24][R2.64] ;  /* 0x0000001802058981 */ /* 0x000524000c1e1100 */
[----:B--2---:R-:W-:Y:S02]  /*3c000*/  @!P0 IMAD.MOV.U32 R3, RZ, RZ, R11 ;  /* 0x000000ffff038224 */ /* 0x004fe400078e000b */
[----:B---3--:R-:W-:-:S05]  /*3c010*/  @!P0 IMAD.MOV.U32 R2, RZ, RZ, R10 ;  /* 0x000000ffff028224 */ /* 0x008fca00078e000a */
[----:B------:R0:W2:Y:S04]  /*3c020*/  @!P0 LDG.E.U8 R4, desc[UR24][R2.64] ;  /* 0x0000001802048981 */ /* 0x0000a8000c1e1100 */
[----:B0-----:R-:W0:Y:S04]  /*3c030*/  LDS.U8 R3, [R0+UR4] ;  /* 0x0000000400037984 */ /* 0x001e280008000000 */
[----:B------:R-:W1:Y:S04]  /*3c040*/  LDS.U8 R2, [R0+UR4+0x208] ;  /* 0x0002080400027984 */ /* 0x000e680008000000 */
[----:B----4-:R-:W-:Y:S04]  /*3c050*/  STL [R1+0x49b0], R9 ;  /* 0x0049b00901007387 */ /* 0x010fe80000100800 */
[----:B------:R-:W-:Y:S04]  /*3c060*/  STL [R1+0x4994], R8 ;  /* 0x0049940801007387 */ /* 0x000fe80000100800 */
[----:B------:R-:W-:Y:S04]  /*3c070*/  STL [R1+0x4998], R7 ;  /* 0x0049980701007387 */ /* 0x000fe80000100800 */
[----:B------:R-:W-:Y:S04]  /*3c080*/  STL [R1+0x4974], R6 ;  /* 0x0049740601007387 */ /* 0x000fe80000100800 */
[----:B------:R-:W-:Y:S04]  /*3c090*/  STL [R1+0x4978], R5 ;  /* 0x0049780501007387 */ /* 0x000fe80000100800 */
[----:B--2---:R-:W-:Y:S04]  /*3c0a0*/  STL [R1+0x497c], R4 ;  /* 0x00497c0401007387 */ /* 0x004fe80000100800 */
[----:B0-----:R-:W-:Y:S04]  /*3c0b0*/  STL [R1+0x4980], R3 ;  /* 0x0049800301007387 */ /* 0x001fe80000100800 */
[----:B------:R-:W0:Y:S04]  /*3c0c0*/  LDS.U8 R3, [R0+UR4+0x8] ;  /* 0x0000080400037984 */ /* 0x000e280008000000 */
[----:B-1----:R-:W-:Y:S04]  /*3c0d0*/  STL [R1+0x49b4], R2 ;  /* 0x0049b40201007387 */ /* 0x002fe80000100800 */
[----:B------:R-:W1:Y:S04]  /*3c0e0*/  LDS.U8 R4, [R0+UR4+0x200] ;  /* 0x0002000400047984 */ /* 0x000e680008000000 */
[----:B------:R-:W2:Y:S04]  /*3c0f0*/  LDS.U8 R2, [R0+UR4+0x2000] ;  /* 0x0020000400027984 */ /* 0x000ea80008000000 */
[----:B0-----:R-:W-:Y:S04]  /*3c100*/  STL [R1+0x29c], R3 ;  /* 0x00029c0301007387 */ /* 0x001fe80000100800 */
[----:B------:R-:W0:Y:S04]  /*3c110*/  LDS.U8 R3, [R0+UR4+0x2208] ;  /* 0x0022080400037984 */ /* 0x000e280008000000 */
[----:B-1----:R-:W-:Y:S04]  /*3c120*/  STL [R1+0x298], R4 ;  /* 0x0002980401007387 */ /* 0x002fe80000100800 */
[----:B------:R-:W1:Y:S04]  /*3c130*/  LDS.U8 R4, [R0+UR4+0x2008] ;  /* 0x0020080400047984 */ /* 0x000e680008000000 */
[----:B--2---:R-:W-:Y:S04]  /*3c140*/  STL [R1+0x2a4], R2 ;  /* 0x0002a40201007387 */ /* 0x004fe80000100800 */
        /* <DEDUP_REMOVED lines=109> */
[----:B0-----:R0:W-:Y:S04]  /*3c820*/  STL [R1+0x3844], R3 ;  /* 0x0038440301007387 */ /* 0x0011e80000100800 */
[----:B-1----:R-:W-:Y:S04]  /*3c830*/  STL [R1+0x3850], R4 ;  /* 0x0038500401007387 */ /* 0x002fe80000100800 */
[----:B------:R-:W1:Y:S04]  /*3c840*/  LDS.U8 R4, [R0+UR4+0x6188] ;  /* 0x0061880400047984 */ /* 0x000e680008000000 */
[----:B--2---:R-:W-:Y:S04]  /*3c850*/  STL [R1+0x384c], R2 ;  /* 0x00384c0201007387 */ /* 0x004fe80000100800 */
[----:B------:R-:W2:Y:S04]  /*3c860*/  LDS.U8 R2, [R0+UR4+0x6380] ;  /* 0x0063800400027984 */ /* 0x000ea80008000000 */
[----:B------:R-:W-:Y:S01]  /*3c870*/  STL [R1+0x3c08], R0 ;  /* 0x003c080001007387 */ /* 0x000fe20000100800 */
[----:B0-----:R-:W-:-:S05]  /*3c880*/  LOP3.LUT R3, R0, 0x410, RZ, 0x3c, !PT ;  /* 0x0000041000037812 */ /* 0x001fca00078e3cff */
[----:B------:R-:W0:Y:S04]  /*3c890*/  LDS.U8 R0, [R3+UR4] ;  /* 0x0000000403007984 */ /* 0x000e280008000000 */
[----:B------:R-:W-:Y:S04]  /*3c8a0*/  LDS.U8 R5, [R3+UR4+0x388] ;  /* 0x0003880403057984 */ /* 0x000fe80008000000 */
[----:B-1----:R-:W-:Y:S04]  /*3c8b0*/  STL [R1+0x3858], R4 ;  /* 0x0038580401007387 */ /* 0x002fe80000100800 */
[----:B--2---:R-:W-:Y:S04]  /*3c8c0*/  STL [R1+0x3854], R2 ;  /* 0x0038540201007387 */ /* 0x004fe80000100800 */
        /* <DEDUP_REMOVED lines=94> */
[----:B-1----:R1:W-:Y:S04]  /*3ceb0*/  STL [R1+0x39d8], R2 ;  /* 0x0039d80201007387 */ /* 0x0023e80000100800 */
[----:B-1----:R-:W3:Y:S04]  /*3cec0*/  LDL R2, [R1+0x3ad0] ;  /* 0x003ad00001027983 */ /* 0x002ee80000100800 */
[----:B--2---:R-:W-:Y:S04]  /*3ced0*/  STL [R1+0x39d4], R4 ;  /* 0x0039d40401007387 */ /* 0x004fe80000100800 */
[----:B0-----:R-:W-:Y:S04]  /*3cee0*/  STL [R1+0x2280], R0 ;  /* 0x0022800001007387 */ /* 0x001fe80000100800 */
[----:B------:R-:W0:Y:S04]  /*3cef0*/  LDS.U8 R0, [R3+UR4+0x188] ;  /* 0x0001880403007984 */ /* 0x000e280008000000 */
[----:B------:R-:W1:Y:S04]  /*3cf00*/  LDS.U8 R4, [R3+UR4+0x380] ;  /* 0x0003800403047984 */ /* 0x000e680008000000 */
[----:B------:R-:W-:Y:S04]  /*3cf10*/  STL [R1+0x227c], R5 ;  /* 0x00227c0501007387 */ /* 0x000fe80000100800 */
        /* <DEDUP_REMOVED lines=24> */
[----:B0-----:R-:W-:Y:S04]  /*3d0a0*/  STL [R1+0x3a58], R0 ;  /* 0x003a580001007387 */ /* 0x001fe80000100800 */
[----:B-1----:R-:W-:Y:S04]  /*3d0b0*/  STL [R1+0x3a54], R4 ;  /* 0x003a540401007387 */ /* 0x002fe80000100800 */
[----:B---3--:R-:W0:Y:S04]  /*3d0c0*/  LDS.U8 R3, [R2+UR4] ;  /* 0x0000000402037984 */ /* 0x008e280008000000 */
[----:B------:R-:W1:Y:S04]  /*3d0d0*/  LDS.U8 R0, [R2+UR4+0x208] ;  /* 0x0002080402007984 */ /* 0x000e680008000000 */
[----:B------:R-:W2:Y:S04]  /*3d0e0*/  LDS.U8 R4, [R2+UR4+0x8] ;  /* 0x0000080402047984 */ /* 0x000ea80008000000 */
[----:B------:R-:W-:Y:S04]  /*3d0f0*/  LDS.U8 R5, [R2+UR4+0x380] ;  /* 0x0003800402057984 */ /* 0x000fe80008000000 */
        /* <DEDUP_REMOVED lines=91> */
[----:B-1----:R0:W-:Y:S04]  /*3d6b0*/  STL [R1+0x37f8], R0 ;  /* 0x0037f80001007387 */ /* 0x0021e80000100800 */
[----:B------:R-:W1:Y:S04]  /*3d6c0*/  LDS.U8 R3, [R2+UR4+0x180] ;  /* 0x0001800402037984 */ /* 0x000e680008000000 */
[----:B0-----:R-:W3:Y:S04]  /*3d6d0*/  LDL R0, [R1+0x3acc] ;  /* 0x003acc0001007983 */ /* 0x001ee80000100800 */
[----:B--2---:R-:W-:Y:S04]  /*3d6e0*/  STL [R1+0x37f4], R4 ;  /* 0x0037f40401007387 */ /* 0x004fe80000100800 */
[----:B------:R-:W0:Y:S04]  /*3d6f0*/  LDS.U8 R4, [R2+UR4+0x388] ;  /* 0x0003880402047984 */ /* 0x000e280008000000 */
[----:B-1----:R-:W-:Y:S04]  /*3d700*/  STL [R1+0xe84], R3 ;  /* 0x000e840301007387 */ /* 0x002fe80000100800 */
[----:B------:R-:W1:Y:S04]  /*3d710*/  LDS.U8 R3, [R2+UR4+0x188] ;  /* 0x0001880402037984 */ /* 0x000e680008000000 */
[----:B0-----:R-:W-:Y:S04]  /*3d720*/  STL [R1+0xe80], R4 ;  /* 0x000e800401007387 */ /* 0x001fe80000100800 */
[----:B------:R-:W0:Y:S04]  /*3d730*/  LDS.U8 R4, [R2+UR4+0x2180] ;  /* 0x0021800402047984 */ /* 0x000e280008000000 */
[----:B-1----:R-:W-:Y:S04]  /*3d740*/  STL [R1+0xe8c], R3 ;  /* 0x000e8c0301007387 */ /* 0x002fe80000100800 */
        /* <DEDUP_REMOVED lines=22> */
[----:B-1----:R-:W-:Y:S04]  /*3d8b0*/  STL [R1+0x3878], R3 ;  /* 0x0038780301007387 */ /* 0x002fe80000100800 */
[----:B--2---:R-:W-:Y:S04]  /*3d8c0*/  STL [R1+0x3874], R2 ;  /* 0x0038740201007387 */ /* 0x004fe80000100800 */
        /* <DEDUP_REMOVED lines=104> */
[----:B------:R-:W-:Y:S04]  /*3df50*/  STL [R1+0x22a8], R5 ;  /* 0x0022a80501007387 */ /* 0x000fe80000100800 */
[----:B------:R-:W2:Y:S04]  /*3df60*/  LDS.U8 R5, [R0+UR4+0x2388] ;  /* 0x0023880400057984 */ /* 0x000ea80008000000 */
[----:B-1----:R-:W-:Y:S04]  /*3df70*/  STL [R1+0x22a4], R4 ;  /* 0x0022a40401007387 */ /* 0x002fe80000100800 */
[----:B------:R-:W1:Y:S04]  /*3df80*/  LDS.U8 R4, [R0+UR4+0x2188] ;  /* 0x0021880400047984 */ /* 0x000e680008000000 */
[----:B0-----:R-:W-:Y:S04]  /*3df90*/  STL [R1+0x22b0], R2 ;  /* 0x0022b00201007387 */ /* 0x001fe80000100800 */
[----:B------:R-:W0:Y:S04]  /*3dfa0*/  LDS.U8 R2, [R0+UR4+0x2380] ;  /* 0x0023800400027984 */ /* 0x000e280008000000 */
[----:B--2---:R-:W-:Y:S04]  /*3dfb0*/  STL [R1+0x22ac], R5 ;  /* 0x0022ac0501007387 */ /* 0x004fe80000100800 */
        /* <DEDUP_REMOVED lines=16> */
[----:B--2---:R-:W-:Y:S04]  /*3e0c0*/  STL [R1+0x3a78], R5 ;  /* 0x003a780501007387 */ /* 0x004fe80000100800 */
        /* <DEDUP_REMOVED lines=13> */
[----:B------:R-:W0:Y:S04]  /*3e1a0*/  LDS.U8 R0, [R3+UR4+0x2200] ;  /* 0x0022000403007984 */ /* 0x000e280008000000 */
        /* <DEDUP_REMOVED lines=86> */
[----:B------:R-:W-:Y:S04]  /*3e710*/  LDS.U8 R4, [R3+UR4+0x380] ;  /* 0x0003800403047984 */ /* 0x000fe80008000000 */
[----:B-1----:R-:W-:Y:S04]  /*3e720*/  STL [R1+0x20bc], R0 ;  /* 0x0020bc0001007387 */ /* 0x002fe80000100800 */
[----:B------:R-:W0:Y:S04]  /*3e730*/  LDS.U8 R0, [R3+UR4+0x188] ;  /* 0x0001880403007984 */ /* 0x000e280008000000 */
[----:B------:R-:W-:Y:S04]  /*3e740*/  STL [R1+0x20b8], R5 ;  /* 0x0020b80501007387 */ /* 0x000fe80000100800 */
        /* <DEDUP_REMOVED lines=24> */
[----:B0-----:R-:W-:Y:S04]  /*3e8d0*/  STL [R1+0x3898], R0 ;  /* 0x0038980001007387 */ /* 0x001fe80000100800 */
        /* <DEDUP_REMOVED lines=377> */
[----:B------:R-:W2:Y:S04]  /*40070*/  LDL.LU R9, [R1+0x294] ;  /* 0x0002940001097983 */ /* 0x000ea80000300800 */
[----:B------:R-:W0:Y:S04]  /*40080*/  LDS.U8 R3, [R2+UR4+0x4380] ;  /* 0x0043800402037984 */ /* 0x000e280008000000 */
[----:B------:R-:W1:Y:S04]  /*40090*/  LDS.U8 R0, [R2+UR4+0x6180] ;  /* 0x0061800402007984 */ /* 0x000e680008000000 */
[----:B0-----:R-:W-:Y:S04]  /*400a0*/  STL [R1+0x3aa4], R3 ;  /* 0x003aa40301007387 */ /* 0x001fe80000100800 */
[----:B--2---:R-:W-:Y:S04]  /*400b0*/  STL [R1+0x49b8], R9 ;  /* 0x0049b80901007387 */ /* 0x004fe80000100800 */
[----:B------:R-:W0:Y:S04]  /*400c0*/  LDS.U8 R9, [R2+UR4+0x6388] ;  /* 0x0063880402097984 */ /* 0x000e280008000000 */
[----:B-1----:R1:W-:Y:S04]  /*400d0*/  STL [R1+0x3ab0], R0 ;  /* 0x003ab00001007387 */ /* 0x0023e80000100800 */
[----:B------:R-:W2:Y:S04]  /*400e0*/  LDL.LU R10, [R1+0x290] ;  /* 0x00029000010a7983 */ /* 0x000ea80000300800 */
[----:B------:R-:W3:Y:S04]  /*400f0*/  LDL.LU R17, [R1+0x270] ;  /* 0x0002700001117983 */ /* 0x000ee80000300800 */
        /* <DEDUP_REMOVED lines=23> */
[----:B0-----:R-:W-:Y:S04]  /*40270*/  STL [R1+0x3aac], R9 ;  /* 0x003aac0901007387 */ /* 0x001fe80000100800 */
[----:B------:R-:W0:Y:S04]  /*40280*/  LDS.U8 R9, [R2+UR4+0x6188] ;  /* 0x0061880402097984 */ /* 0x000e280008000000 */
[----:B------:R-:W1:Y:S01]  /*40290*/  LDS.U8 R2, [R2+UR4+0x6380] ;  /* 0x0063800402027984 */ /* 0x000e620008000000 */
[----:B------:R-:W1:Y:S01]  /*402a0*/  S2R R29, SR_TID.X ;  /* 0x00000000001d7919 */ /* 0x000e620000002100 */
[----:B------:R-:W-:Y:S06]  /*402b0*/  BAR.SYNC.DEFER_BLOCKING 0x0 ;  /* 0x0000000000007b1d */ /* 0x000fec0000010000 */
[----:B0-----:R0:W-:Y:S04]  /*402c0*/  STL [R1+0x3ab8], R9 ;  /* 0x003ab80901007387 */ /* 0x0011e80000100800 */
[----:B0-----:R-:W2:Y:S01]  /*402d0*/  LDL.LU R9, [R1+0x49b8] ;  /* 0x0049b80001097983 */ /* 0x001ea20000300800 */
[----:B-1----:R-:W-:-:S03]  /*402e0*/  LOP3.LUT R3, R29, 0x3f, RZ, 0xc0, !PT ;  /* 0x0000003f1d037812 */ /* 0x002fc600078ec0ff */
[----:B------:R0:W-:Y:S04]  /*402f0*/  STL [R1+0x3ab4], R2 ;  /* 0x003ab40201007387 */ /* 0x0001e80000100800 */
[----:B0-----:R-:W4:Y:S04]  /*40300*/  LDL.LU R2, [R1+0x49b4] ;  /* 0x0049b40001027983 */ /* 0x001f280000300800 */
[----:B--2---:R0:W-:Y:S04]  /*40310*/  STS.U8 [R3+UR4], R9 ;  /* 0x0000000903007988 */ /* 0x0041e80008000004 */
[----:B------:R1:W-:Y:S04]  /*40320*/  STS.U8 [R3+UR4+0x40], R10 ;  /* 0x0000400a03007988 */ /* 0x0003e80008000004 */
[----:B---3--:R2:W-:Y:S04]  /*40330*/  STS.U8 [R3+UR4+0x200], R17 ;  /* 0x0002001103007988 */ /* 0x0085e80008000004 */
[----:B----4-:R3:W-:Y:S04]  /*40340*/  STS.U8 [R3+UR4+0x240], R18 ;  /* 0x0002401203007988 */ /* 0x0107e80008000004 */
        /* <DEDUP_REMOVED lines=8> */
[----:B------:R-:W-:Y:S04]  /*403d0*/  STS.U8 [R3+UR4+0x600], R0 ;  /* 0x0006000003007988 */ /* 0x000fe80008000004 */
[----:B------:R-:W-:Y:S04]  /*403e0*/  STS.U8 [R3+UR4+0x640], R4 ;  /* 0x0006400403007988 */ /* 0x000fe80008000004 */
[----:B------:R-:W-:Y:S04]  /*403f0*/  STS.U8 [R3+UR4+0x800], R5 ;  /* 0x0008000503007988 */ /* 0x000fe80008000004 */
[----:B------:R-:W-:Y:S04]  /*40400*/  STS.U8 [R3+UR4+0x840], R6 ;  /* 0x0008400603007988 */ /* 0x000fe80008000004 */
[----:B------:R0:W-:Y:S04]  /*40410*/  STS.U8 [R3+UR4+0xa00], R7 ;  /* 0x000a000703007988 */ /* 0x0001e80008000004 */
[----:B------:R1:W-:Y:S04]  /*40420*/  STS.U8 [R3+UR4+0xa40], R8 ;  /* 0x000a400803007988 */ /* 0x0003e80008000004 */
        /* <DEDUP_REMOVED lines=8> */
[----:B0-----:R-:W3:Y:S04]  /*404b0*/  LDL.LU R7, [R1+0x288] ;  /* 0x0002880001077983 */ /* 0x001ee80000300800 */
[----:B------:R-:W-:Y:S04]  /*404c0*/  STS.U8 [R3+UR4+0x1400], R21 ;  /* 0x0014001503007988 */ /* 0x000fe80008000004 */
[----:B-1----:R-:W3:Y:S04]  /*404d0*/  LDL.LU R8, [R1+0x284] ;  /* 0x0002840001087983 */ /* 0x002ee80000300800 */
[----:B------:R-:W-:Y:S04]  /*404e0*/  STS.U8 [R3+UR4+0x1440], R22 ;  /* 0x0014401603007988 */ /* 0x000fe80008000004 */
[----:B------:R0:W-:Y:S04]  /*404f0*/  STS.U8 [R3+UR4+0x1600], R23 ;  /* 0x0016001703007988 */ /* 0x0001e80008000004 */
[----:B------:R-:W3:Y:S04]  /*40500*/  LDL.LU R15, [R1+0x268] ;  /* 0x00026800010f7983 */ /* 0x000ee80000300800 */
[----:B------:R-:W3:Y:S04]  /*40510*/  LDL.LU R16, [R1+0x264] ;  /* 0x0002640001107983 */ /* 0x000ee80000300800 */
[----:B------:R1:W-:Y:S04]  /*40520*/  STS.U8 [R3+UR4+0x1640], R24 ;  /* 0x0016401803007988 */ /* 0x0003e80008000004 */
[----:B0-----:R-:W3:Y:S04]  /*40530*/  LDL.LU R23, [R1+0x248] ;  /* 0x0002480001177983 */ /* 0x001ee80000300800 */
[----:B-1----:R-:W3:Y:S04]  /*40540*/  LDL.LU R24, [R1+0x244] ;  /* 0x0002440001187983 */ /* 0x002ee80000300800 */
        /* <DEDUP_REMOVED lines=8> */
[----:B------:R1:W-:Y:S04]  /*405d0*/  STS.U8 [R3+UR4+0x1840], R28 ;  /* 0x0018401c03007988 */ /* 0x0003e80008000004 */
[----:B------:R-:W3:Y:S04]  /*405e0*/  LDL.LU R14, [R1+0xc8] ;  /* 0x0000c800010e7983 */ /* 0x000ee80000300800 */
[----:B------:R-:W3:Y:S04]  /*405f0*/  LDL.LU R19, [R1+0xc4] ;  /* 0x0000c40001137983 */ /* 0x000ee80000300800 */
[----:B------:R-:W3:Y:S04]  /*40600*/  LDL.LU R20, [R1+0xa8] ;  /* 0x0000a80001147983 */ /* 0x000ee80000300800 */
[----:B------:R-:W3:Y:S04]  /*40610*/  LDL.LU R21, [R1+0xa4] ;  /* 0x0000a40001157983 */ /* 0x000ee80000300800 */
[----:B------:R-:W3:Y:S04]  /*40620*/  LDL.LU R22, [R1+0x58] ;  /* 0x0000580001167983 */ /* 0x000ee80000300800 */
[----:B0-----:R-:W3:Y:S04]  /*40630*/  LDL.LU R27, [R1+0x54] ;  /* 0x00005400011b7983 */ /* 0x001ee80000300800 */
[----:B-1----:R-:W3:Y:S04]  /*40640*/  LDL.LU R28, [R1+0x8] ;  /* 0x00000800011c7983 */ /* 0x002ee80000300800 */
[----:B--2---:R0:W-:Y:S02]  /*40650*/  STS.U8 [R3+UR4+0x1a00], R26 ;  /* 0x001a001a03007988 */ /* 0x0041e40008000004 */
[----:B0-----:R-:W-:-:S02]  /*40660*/  LOP3.LUT R26, R29, 0x3f, RZ, 0xc0, !PT ;  /* 0x0000003f1d1a7812 */ /* 0x001fc400078ec0ff */
[----:B------:R-:W2:Y:S04]  /*40670*/  LDL.LU R29, [R1+0x4] ;  /* 0x00000400011d7983 */ /* 0x000ea80000300800 */
[----:B----4-:R0:W-:Y:S04]  /*40680*/  STS.U8 [R26+UR4+0x1a40], R25 ;  /* 0x001a40191a007988 */ /* 0x0101e80008000004 */
[----:B---3--:R1:W-:Y:S04]  /*40690*/  STS.U8 [R26+UR4+0x1c00], R18 ;  /* 0x001c00121a007988 */ /* 0x0083e80008000004 */
[----:B------:R3:W-:Y:S04]  /*406a0*/  STS.U8 [R26+UR4+0x1c40], R17 ;  /* 0x001c40111a007988 */ /* 0x0007e80008000004 */
[----:B------:R4:W-:Y:S04]  /*406b0*/  STS.U8 [R26+UR4+0x1e00], R10 ;  /* 0x001e000a1a007988 */ /* 0x0009e80008000004 */
[----:B------:R4:W-:Y:S04]  /*406c0*/  STS.U8 [R26+UR4+0x1e40], R9 ;  /* 0x001e40091a007988 */ /* 0x0009e80008000004 */
[----:B0-----:R-:W2:Y:S04]  /*406d0*/  LDL.LU R25, [R1+0x198] ;  /* 0x0001980001197983 */ /* 0x001ea80000300800 */
[----:B-1----:R-:W2:Y:S04]  /*406e0*/  LDL.LU R18, [R1+0x1e4] ;  /* 0x0001e40001127983 */ /* 0x002ea80000300800 */
[----:B---3--:R-:W3:Y:S04]  /*406f0*/  LDL.LU R17, [R1+0x1e8] ;  /* 0x0001e80001117983 */ /* 0x008ee80000300800 */
[----:B----4-:R-:W4:Y:S04]  /*40700*/  LDL.LU R10, [R1+0x214] ;  /* 0x00021400010a7983 */ /* 0x010f280000300800 */
[----:B------:R-:W2:Y:S01]  /*40710*/  LDL.LU R9, [R1+0x218] ;  /* 0x0002180001097983 */ /* 0x000ea20000300800 */
[----:B------:R-:W-:-:S05]  /*40720*/  LOP3.LUT R3, R3, 0x10, RZ, 0x3c, !PT ;  /* 0x0000001003037812 */ /* 0x000fca00078e3cff */
[----:B------:R0:W-:Y:S04]  /*40730*/  STS.U8 [R3+UR4+0x80], R7 ;  /* 0x0000800703007988 */ /* 0x0001e80008000004 */
[----:B------:R1:W-:Y:S04]  /*40740*/  STS.U8 [R3+UR4+0xc0], R8 ;  /* 0x0000c00803007988 */ /* 0x0003e80008000004 */
[----:B------:R1:W-:Y:S04]  /*40750*/  STS.U8 [R3+UR4+0x280], R15 ;  /* 0x0002800f03007988 */ /* 0x0003e80008000004 */
[----:B------:R1:W-:Y:S04]  /*40760*/  STS.U8 [R3+UR4+0x2c0], R16 ;  /* 0x0002c01003007988 */ /* 0x0003e80008000004 */
[----:B------:R1:W-:Y:S04]  /*40770*/  STS.U8 [R3+UR4+0x480], R23 ;  /* 0x0004801703007988 */ /* 0x0003e80008000004 */
[----:B------:R1:W-:Y:S04]  /*40780*/  STS.U8 [R3+UR4+0x4c0], R24 ;  /* 0x0004c01803007988 */ /* 0x0003e80008000004 */
[----:B0-----:R-:W3:Y:S04]  /*40790*/  LDL.LU R7, [R1+0x4998] ;  /* 0x0049980001077983 */ /* 0x001ee80000300800 */
[----:B-1----:R-:W3:Y:S04]  /*407a0*/  LDL.LU R8, [R1+0x4994] ;  /* 0x0049940001087983 */ /* 0x002ee80000300800 */
[----:B------:R-:W3:Y:S04]  /*407b0*/  LDL.LU R15, [R1+0x4990] ;  /* 0x00499000010f7983 */ /* 0x000ee80000300800 */
[----:B------:R-:W3:Y:S04]  /*407c0*/  LDL.LU R16, [R1+0x498c] ;  /* 0x00498c0001107983 */ /* 0x000ee80000300800 */
[----:B------:R-:W3:Y:S04]  /*407d0*/  LDL.LU R23, [R1+0x4988] ;  /* 0x0049880001177983 */ /* 0x000ee80000300800 */
[----:B------:R-:W3:Y:S04]  /*407e0*/  LDL.LU R24, [R1+0x4984] ;  /* 0x0049840001187983 */ /* 0x000ee80000300800 */
[----:B--2---:R-:W-:Y:S04]  /*407f0*/  STS.U8 [R3+UR4+0x680], R9 ;  /* 0x0006800903007988 */ /* 0x004fe80008000004 */
[----:B----4-:R-:W-:Y:S04]  /*40800*/  STS.U8 [R3+UR4+0x6c0], R10 ;  /* 0x0006c00a03007988 */ /* 0x010fe80008000004 */
[----:B---3--:R-:W-:Y:S04]  /*40810*/  STS.U8 [R3+UR4+0x880], R17 ;  /* 0x0008801103007988 */ /* 0x008fe80008000004 */
[----:B------:R-:W-:Y:S04]  /*40820*/  STS.U8 [R3+UR4+0x8c0], R18 ;  /* 0x0008c01203007988 */ /* 0x000fe80008000004 */
[----:B------:R-:W-:Y:S04]  /*40830*/  STS.U8 [R3+UR4+0xa80], R25 ;  /* 0x000a801903007988 */ /* 0x000fe80008000004 */
[----:B------:R-:W-:Y:S04]  /*40840*/  STS.U8 [R3+UR4+0xac0], R0 ;  /* 0x000ac00003007988 */ /* 0x000fe80008000004 */
[----:B------:R0:W-:Y:S04]  /*40850*/  STS.U8 [R3+UR4+0xc80], R4 ;  /* 0x000c800403007988 */ /* 0x0001e80008000004 */
[----:B------:R1:W-:Y:S04]  /*40860*/  STS.U8 [R3+UR4+0xcc0], R5 ;  /* 0x000cc00503007988 */ /* 0x0003e80008000004 */
[----:B------:R2:W-:Y:S04]  /*40870*/  STS.U8 [R3+UR4+0xe80], R6 ;  /* 0x000e800603007988 */ /* 0x0005e80008000004 */
[----:B------:R3:W-:Y:S04]  /*40880*/  STS.U8 [R3+UR4+0xec0], R11 ;  /* 0x000ec00b03007988 */ /* 0x0007e80008000004 */
[----:B------:R4:W-:Y:S04]  /*40890*/  STS.U8 [R3+UR4+0x1080], R12 ;  /* 0x0010800c03007988 */ /* 0x0009e80008000004 */
[----:B------:R4:W-:Y:S04]  /*408a0*/  STS.U8 [R3+UR4+0x10c0], R13 ;  /* 0x0010c00d03007988 */ /* 0x0009e80008000004 */
[----:B------:R4:W-:Y:S04]  /*408b0*/  STS.U8 [R3+UR4+0x1280], R14 ;  /* 0x0012800e03007988 */ /* 0x0009e80008000004 */
[----:B------:R-:W-:Y:S04]  /*408c0*/  STS.U8 [R3+UR4+0x12c0], R19 ;  /* 0x0012c01303007988 */ /* 0x000fe80008000004 */
[----:B0-----:R-:W4:Y:S04]  /*408d0*/  LDL.LU R4, [R1+0x280] ;  /* 0x0002800001047983 */ /* 0x001f280000300800 */
[----:B-1----:R-:W4:Y:S04]  /*408e0*/  LDL.LU R5, [R1+0x27c] ;  /* 0x00027c0001057983 */ /* 0x002f280000300800 */
[----:B--2---:R-:W2:Y:S04]  /*408f0*/  LDL.LU R6, [R1+0x260] ;  /* 0x0002600001067983 */ /* 0x004ea80000300800 */
[----:B------:R-:W-:Y:S04]  /*40900*/  STS.U8 [R3+UR4+0x1480], R20 ;  /* 0x0014801403007988 */ /* 0x000fe80008000004 */
[----:B---3--:R-:W3:Y:S04]  /*40910*/  LDL.LU R11, [R1+0x25c] ;  /* 0x00025c00010b7983 */ /* 0x008ee80000300800 */
[----:B------:R0:W-:Y:S04]  /*40920*/  STS.U8 [R3+UR4+0x14c0], R21 ;  /* 0x0014c01503007988 */ /* 0x0001e80008000004 */
[----:B----4-:R-:W4:Y:S04]  /*40930*/  LDL.LU R12, [R1+0x240] ;  /* 0x00024000010c7983 */ /* 0x010f280000300800 */
[----:B------:R1:W-:Y:S04]  /*40940*/  STS.U8 [R3+UR4+0x1680], R22 ;  /* 0x0016801603007988 */ /* 0x0003e80008000004 */
[----:B------:R-:W4:Y:S04]  /*40950*/  LDL.LU R13, [R1+0x23c] ;  /* 0x00023c00010d7983 */ /* 0x000f280000300800 */
[----:B------:R-:W-:Y:S04]  /*40960*/  STS.U8 [R3+UR4+0x16c0], R27 ;  /* 0x0016c01b03007988 */ /* 0x000fe80008000004 */
[----:B------:R-:W4:Y:S04]  /*40970*/  LDL.LU R14, [R1+0x210] ;  /* 0x00021000010e7983 */ /* 0x000f280000300800 */
[----:B------:R-:W-:Y:S04]  /*40980*/  STS.U8 [R3+UR4+0x1880], R28 ;  /* 0x0018801c03007988 */ /* 0x000fe80008000004 */
        /* <DEDUP_REMOVED lines=12> */
[----:B------:R-:W4:Y:S04]  /*40a50*/  LDL.LU R28, [R1] ;  /* 0x00000000011c7983 */ /* 0x000f280000300800 */
        /* <DEDUP_REMOVED lines=12> */
[----:B------:R-:W4:Y:S01]  /*40b20*/  LDL.LU R7, [R1+0x190] ;  /* 0x0001900001077983 */ /* 0x000f220000300800 */
[----:B------:R-:W-:-:S05]  /*40b30*/  LOP3.LUT R0, R26, 0x20, RZ, 0x3c, !PT ;  /* 0x000000201a007812 */ /* 0x000fca00078e3cff */
[----:B------:R0:W-:Y:S04]  /*40b40*/  STS.U8 [R0+UR4+0x100], R4 ;  /* 0x0001000400007988 */ /* 0x0001e80008000004 */
[----:B------:R1:W-:Y:S04]  /*40b50*/  STS.U8 [R0+UR4+0x140], R5 ;  /* 0x0001400500007988 */ /* 0x0003e80008000004 */
[----:B--2---:R2:W-:Y:S04]  /*40b60*/  STS.U8 [R0+UR4+0x300], R6 ;  /* 0x0003000600007988 */ /* 0x0045e80008000004 */
[----:B---3--:R3:W-:Y:S04]  /*40b70*/  STS.U8 [R0+UR4+0x340], R11 ;  /* 0x0003400b00007988 */ /* 0x0087e80008000004 */
[----:B----4-:R4:W-:Y:S04]  /*40b80*/  STS.U8 [R0+UR4+0x500], R12 ;  /* 0x0005000c00007988 */ /* 0x0109e80008000004 */
[----:B0-----:R-:W4:Y:S04]  /*40b90*/  LDL.LU R4, [R1+0x497c] ;  /* 0x00497c0001047983 */ /* 0x001f280000300800 */
[----:B-1----:R-:W4:Y:S04]  /*40ba0*/  LDL.LU R5, [R1+0x4978] ;  /* 0x0049780001057983 */ /* 0x002f280000300800 */
[----:B--2---:R-:W2:Y:S04]  /*40bb0*/  LDL.LU R6, [R1+0x4974] ;  /* 0x0049740001067983 */ /* 0x004ea80000300800 */
[----:B------:R0:W-:Y:S04]  /*40bc0*/  STS.U8 [R0+UR4+0x540], R13 ;  /* 0x0005400d00007988 */ /* 0x0001e80008000004 */
[----:B---3--:R-:W3:Y:S04]  /*40bd0*/  LDL.LU R11, [R1+0x4970] ;  /* 0x00497000010b7983 */ /* 0x008ee80000300800 */
[----:B----4-:R-:W4:Y:S04]  /*40be0*/  LDL.LU R12, [R1+0x496c] ;  /* 0x00496c00010c7983 */ /* 0x010f280000300800 */
[----:B------:R1:W-:Y:S04]  /*40bf0*/  STS.U8 [R0+UR4+0x700], R14 ;  /* 0x0007000e00007988 */ /* 0x0003e80008000004 */
[----:B------:R1:W-:Y:S04]  /*40c00*/  STS.U8 [R0+UR4+0x740], R21 ;  /* 0x0007401500007988 */ /* 0x0003e80008000004 */
[----:B------:R1:W-:Y:S04]  /*40c10*/  STS.U8 [R0+UR4+0x900], R22 ;  /* 0x0009001600007988 */ /* 0x0003e80008000004 */
[----:B0-----:R-:W2:Y:S04]  /*40c20*/  LDL.LU R13, [R1+0x4968] ;  /* 0x00496800010d7983 */ /* 0x001ea80000300800 */
[----:B-1----:R-:W3:Y:S04]  /*40c30*/  LDL.LU R14, [R1+0x4964] ;  /* 0x00496400010e7983 */ /* 0x002ee80000300800 */
[----:B------:R0:W-:Y:S04]  /*40c40*/  STS.U8 [R0+UR4+0x940], R29 ;  /* 0x0009401d00007988 */ /* 0x0001e80008000004 */
[----:B------:R-:W4:Y:S04]  /*40c50*/  LDL.LU R21, [R1+0x4960] ;  /* 0x0049600001157983 */ /* 0x000f280000300800 */
[----:B------:R-:W2:Y:S04]  /*40c60*/  LDL.LU R22, [R1+0x495c] ;  /* 0x00495c0001167983 */ /* 0x000ea80000300800 */
[----:B0-----:R-:W3:Y:S04]  /*40c70*/  LDL.LU R29, [R1+0x4958] ;  /* 0x00495800011d7983 */ /* 0x001ee80000300800 */
        /* <DEDUP_REMOVED lines=12> */
[----:B------:R1:W-:Y:S04]  /*40d40*/  STS.U8 [R0+UR4+0x1700], R20 ;  /* 0x0017001400007988 */ /* 0x0003e80008000004 */
[----:B0-----:R-:W4:Y:S04]  /*40d50*/  LDL.LU R16, [R1+0x278] ;  /* 0x0002780001107983 */ /* 0x001f280000300800 */
[----:B------:R0:W-:Y:S04]  /*40d60*/  STS.U8 [R0+UR4+0x1740], R27 ;  /* 0x0017401b00007988 */ /* 0x0001e80008000004 */
[----:B------:R0:W-:Y:S04]  /*40d70*/  STS.U8 [R0+UR4+0x1900], R28 ;  /* 0x0019001c00007988 */ /* 0x0001e80008000004 */
[----:B-1----:R-:W4:Y:S04]  /*40d80*/  LDL.LU R19, [R1+0x274] ;  /* 0x0002740001137983 */ /* 0x002f280000300800 */
[----:B------:R-:W4:Y:S04]  /*40d90*/  LDL.LU R20, [R1+0x258] ;  /* 0x0002580001147983 */ /* 0x000f280000300800 */
[----:B0-----:R-:W4:Y:S04]  /*40da0*/  LDL.LU R27, [R1+0x254] ;  /* 0x00025400011b7983 */ /* 0x001f280000300800 */
        /* <DEDUP_REMOVED lines=9> */
[----:B---3--:R-:W-:Y:S04]  /*40e40*/  STS.U8 [R0+UR4+0x1940], R29 ;  /* 0x0019401d00007988 */ /* 0x008fe80008000004 */
[----:B--2---:R-:W-:Y:S04]  /*40e50*/  STS.U8 [R0+UR4+0x1b00], R22 ;  /* 0x001b001600007988 */ /* 0x004fe80008000004 */
[----:B----4-:R-:W-:Y:S04]  /*40e60*/  STS.U8 [R0+UR4+0x1b40], R21 ;  /* 0x001b401500007988 */ /* 0x010fe80008000004 */
[----:B------:R-:W-:Y:S04]  /*40e70*/  STS.U8 [R0+UR4+0x1d00], R14 ;  /* 0x001d000e00007988 */ /* 0x000fe80008000004 */
[----:B------:R0:W-:Y:S04]  /*40e80*/  STS.U8 [R0+UR4+0x1d40], R13 ;  /* 0x001d400d00007988 */ /* 0x0001e80008000004 */
[----:B------:R1:W-:Y:S04]  /*40e90*/  STS.U8 [R0+UR4+0x1f00], R6 ;  /* 0x001f000600007988 */ /* 0x0003e80008000004 */
[----:B------:R2:W-:Y:S04]  /*40ea0*/  STS.U8 [R0+UR4+0x1f40], R5 ;  /* 0x001f400500007988 */ /* 0x0005e80008000004 */
[----:B0-----:R-:W3:Y:S04]  /*40eb0*/  LDL.LU R13, [R1+0x138] ;  /* 0x00013800010d7983 */ /* 0x001ee80000300800 */
[----:B-1----:R-:W4:Y:S04]  /*40ec0*/  LDL.LU R6, [R1+0x174] ;  /* 0x0001740001067983 */ /* 0x002f280000300800 */
[----:B--2---:R-:W2:Y:S04]  /*40ed0*/  LDL.LU R5, [R1+0x234] ;  /* 0x0002340001057983 */ /* 0x004ea80000300800 */
        /* <DEDUP_REMOVED lines=9> */
[----:B------:R1:W-:Y:S04]  /*40f70*/  STS.U8 [R23+UR4+0x1c0], R19 ;  /* 0x0001c01317007988 */ /* 0x0003e80008000004 */
[----:B0-----:R-:W3:Y:S04]  /*40f80*/  LDL.LU R16, [R1+0x14] ;  /* 0x0000140001107983 */ /* 0x001ee80000300800 */
[----:B------:R0:W-:Y:S04]  /*40f90*/  STS.U8 [R23+UR4+0x380], R20 ;  /* 0x0003801417007988 */ /* 0x0001e80008000004 */
[----:B------:R0:W-:Y:S04]  /*40fa0*/  STS.U8 [R23+UR4+0x3c0], R27 ;  /* 0x0003c01b17007988 */ /* 0x0001e80008000004 */
[----:B------:R0:W-:Y:S04]  /*40fb0*/  STS.U8 [R23+UR4+0x580], R28 ;  /* 0x0005801c17007988 */ /* 0x0001e80008000004 */
[----:B-1----:R-:W3:Y:S04]  /*40fc0*/  LDL.LU R19, [R1+0x4954] ;  /* 0x0049540001137983 */ /* 0x002ee80000300800 */
[----:B0-----:R-:W3:Y:S04]  /*40fd0*/  LDL.LU R20, [R1+0x4950] ;  /* 0x0049500001147983 */ /* 0x001ee80000300800 */
[----:B------:R-:W3:Y:S04]  /*40fe0*/  LDL.LU R27, [R1+0x494c] ;  /* 0x00494c00011b7983 */ /* 0x000ee80000300800 */
[----:B------:R-:W3:Y:S04]  /*40ff0*/  LDL.LU R28, [R1+0x4948] ;  /* 0x00494800011c7983 */ /* 0x000ee80000300800 */
[----:B--2---:R-:W-:Y:S04]  /*41000*/  STS.U8 [R23+UR4+0x5c0], R5 ;  /* 0x0005c00517007988 */ /* 0x004fe80008000004 */
[----:B------:R-:W-:Y:S04]  /*41010*/  STS.U8 [R23+UR4+0x780], R24 ;  /* 0x0007801817007988 */ /* 0x000fe80008000004 */
[----:B------:R0:W-:Y:S04]  /*41020*/  STS.U8 [R23+UR4+0x7c0], R10 ;  /* 0x0007c00a17007988 */ /* 0x0001e80008000004 */
[----:B0-----:R-:W2:Y:S04]  /*41030*/  LDL.LU R10, [R1+0x28c] ;  /* 0x00028c00010a7983 */ /* 0x001ea80000300800 */
[----:B------:R0:W-:Y:S04]  /*41040*/  STS.U8 [R23+UR4+0x980], R9 ;  /* 0x0009800917007988 */ /* 0x0001e80008000004 */
[----:B------:R1:W-:Y:S04]  /*41050*/  STS.U8 [R23+UR4+0x9c0], R17 ;  /* 0x0009c01117007988 */ /* 0x0003e80008000004 */
[----:B------:R1:W-:Y:S04]  /*41060*/  STS.U8 [R23+UR4+0xb80], R18 ;  /* 0x000b801217007988 */ /* 0x0003e80008000004 */
[----:B----4-:R-:W-:Y:S04]  /*41070*/  STS.U8 [R23+UR4+0xbc0], R6 ;  /* 0x000bc00617007988 */ /* 0x010fe80008000004 */
[----:B------:R-:W4:Y:S04]  /*41080*/  LDL.LU R24, [R1+0x29c] ;  /* 0x00029c0001187983 */ /* 0x000f280000300800 */
[----:B---3--:R-:W-:Y:S04]  /*41090*/  STS.U8 [R23+UR4+0xd80], R13 ;  /* 0x000d800d17007988 */ /* 0x008fe80008000004 */
[----:B------:R3:W-:Y:S04]  /*410a0*/  STS.U8 [R23+UR4+0xdc0], R25 ;  /* 0x000dc01917007988 */ /* 0x0007e80008000004 */
[----:B------:R3:W-:Y:S04]  /*410b0*/  STS.U8 [R23+UR4+0xf80], R26 ;  /* 0x000f801a17007988 */ /* 0x0007e80008000004 */
[----:B------:R-:W-:Y:S04]  /*410c0*/  STS.U8 [R23+UR4+0xfc0], R14 ;  /* 0x000fc00e17007988 */ /* 0x000fe80008000004 */
[----:B0-----:R-:W4:Y:S04]  /*410d0*/  LDL.LU R9, [R1+0x298] ;  /* 0x0002980001097983 */ /* 0x001f280000300800 */
[----:B-1----:R-:W4:Y:S04]  /*410e0*/  LDL.LU R17, [R1+0x2a4] ;  /* 0x0002a40001117983 */ /* 0x002f280000300800 */
[----:B------:R-:W4:Y:S04]  /*410f0*/  LDL.LU R18, [R1+0x2a0] ;  /* 0x0002a00001127983 */ /* 0x000f280000300800 */
[----:B------:R-:W-:Y:S04]  /*41100*/  STS.U8 [R23+UR4+0x1180], R21 ;  /* 0x0011801517007988 */ /* 0x000fe80008000004 */
[----:B------:R0:W-:Y:S04]  /*41110*/  STS.U8 [R23+UR4+0x11c0], R0 ;  /* 0x0011c00017007988 */ /* 0x0001e80008000004 */
[----:B---3--:R-:W3:Y:S04]  /*41120*/  LDL.LU R25, [R1+0x2ac] ;  /* 0x0002ac0001197983 */ /* 0x008ee80000300800 */
[----:B------:R-:W3:Y:S04]  /*41130*/  LDL.LU R26, [R1+0x2a8] ;  /* 0x0002a800011a7983 */ /* 0x000ee80000300800 */
[----:B0-----:R-:W4:Y:S04]  /*41140*/  LDL R0, [R1+0x2030] ;  /* 0x0020300001007983 */ /* 0x001f280000100800 */
        /* <DEDUP_REMOVED lines=13> */
[----:B--2---:R-:W-:Y:S01]  /*41220*/  STS.U8 [R23+UR4+0x1fc0], R10 ;  /* 0x001fc00a17007988 */ /* 0x004fe20008000004 */
[----:B------:R-:W-:Y:S06]  /*41230*/  BAR.SYNC.DEFER_BLOCKING 0x0 ;  /* 0x0000000000007b1d */ /* 0x000fec0000010000 */
[----:B----4-:R-:W0:Y:S04]  /*41240*/  LDSM.16.M88.4 R4, [R0+UR4] ;  /* 0x000000040004783b */ /* 0x010e280008000200 */
[----:B------:R-:W1:Y:S04]  /*41250*/  LDSM.16.M88.4 R12, [R0+UR4+0x200] ;  /* 0x00020004000c783b */ /* 0x000e680008000200 */
[----:B0-----:R0:W-:Y:S04]  /*41260*/  STL.64 [R1+0x1110], R4 ;  /* 0x0011100401007387 */ /* 0x0011e80000100a00 */
[----:B------:R2:W-:Y:S04]  /*41270*/  STL.64 [R1+0x1118], R6 ;  /* 0x0011180601007387 */ /* 0x0005e80000100a00 */
[----:B-1----:R-:W-:Y:S04]  /*41280*/  STL.64 [R1+0x1120], R12 ;  /* 0x0011200c01007387 */ /* 0x002fe80000100a00 */
[----:B------:R-:W-:Y:S04]  /*41290*/  STL.64 [R1+0x1128], R14 ;  /* 0x0011280e01007387 */ /* 0x000fe80000100a00 */
[----:B------:R-:W4:Y:S04]  /*412a0*/  LDL.LU.64 R20, [R1+0x30] ;  /* 0x0000300001147983 */ /* 0x000f280000300a00 */
[----:B------:R-:W4:Y:S01]  /*412b0*/  LDL.LU.64 R22, [R1+0x38] ;  /* 0x0000380001167983 */ /* 0x000f220000300a00 */
[----:B------:R-:W-:-:S02]  /*412c0*/  IMAD.MOV.U32 R10, RZ, RZ, R4 ;  /* 0x000000ffff0a7224 */ /* 0x000fc400078e0004 */
[----:B0-----:R-:W-:Y:S02]  /*412d0*/  IMAD R4, R2, 0x100, R3 ;  /* 0x0000010002047824 */ /* 0x001fe400078e0203 */
[----:B------:R-:W-:Y:S02]  /*412e0*/  IMAD.MOV.U32 R3, RZ, RZ, R12 ;  /* 0x000000ffff037224 */ /* 0x000fe400078e000c */
[----:B------:R-:W-:Y:S02]  /*412f0*/  IMAD.MOV.U32 R2, RZ, RZ, R13 ;  /* 0x000000ffff027224 */ /* 0x000fe400078e000d */
[----:B------:R-:W0:Y:S01]  /*41300*/  LDSM.16.M88.4 R12, [R0+UR4+0x400] ;  /* 0x00040004000c783b */ /* 0x000e220008000200 */
[----:B--2---:R-:W-:Y:S02]  /*41310*/  IMAD R6, R18, 0x100, R17 ;  /* 0x0000010012067824 */ /* 0x004fe400078e0211 */
[----:B------:R-:W-:Y:S02]  /*41320*/  IMAD.MOV.U32 R11, RZ, RZ, R5 ;  /* 0x000000ffff0b7224 */ /* 0x000fe400078e0005 */
[----:B------:R-:W-:-:S02]  /*41330*/  IMAD R5, R9, 0x100, R24 ;  /* 0x0000010009057824 */ /* 0x000fc400078e0218 */
[----:B---3--:R-:W-:Y:S02]  /*41340*/  IMAD R7, R26, 0x100, R25 ;  /* 0x000001001a077824 */ /* 0x008fe400078e0219 */
[----:B------:R-:W1:Y:S04]  /*41350*/  LDSM.16.M88.4 R24, [R0+UR4+0x600] ;  /* 0x000600040018783b */ /* 0x000e680008000200 */
[----:B0-----:R-:W-:Y:S04]  /*41360*/  STL.64 [R1+0x1130], R12 ;  /* 0x0011300c01007387 */ /* 0x001fe80000100a00 */
[----:B------:R0:W-:Y:S04]  /*41370*/  STL.64 [R1+0x1138], R14 ;  /* 0x0011380e01007387 */ /* 0x0001e80000100a00 */
[----:B------:R-:W2:Y:S04]  /*41380*/  LDL.LU.64 R16, [R1+0x40] ;  /* 0x0000400001107983 */ /* 0x000ea80000300a00 */
[----:B------:R-:W2:Y:S01]  /*41390*/  LDL.LU.64 R18, [R1+0x48] ;  /* 0x0000480001127983 */ /* 0x000ea20000300a00 */
[----:B------:R-:W-:-:S02]  /*413a0*/  F2FP.F16.E5M2.UNPACK_B R4, R4 ;  /* 0x00000004ff04723e */ /* 0x000fc400020004ff */
[----:B------:R-:W-:Y:S02]  /*413b0*/  F2FP.F16.E5M2.UNPACK_B R5, R5 ;  /* 0x00000005ff05723e */ /* 0x000fe400020004ff */
[----:B------:R-:W-:Y:S02]  /*413c0*/  F2FP.F16.E5M2.UNPACK_B R6, R6 ;  /* 0x00000006ff06723e */ /* 0x000fe400020004ff */
[----:B------:R-:W-:Y:S02]  /*413d0*/  F2FP.F16.E5M2.UNPACK_B R7, R7 ;  /* 0x00000007ff07723e */ /* 0x000fe400020004ff */
[----:B------:R-:W-:Y:S02]  /*413e0*/  F2FP.F16.E5M2.UNPACK_B R10, R10 ;  /* 0x0000000aff0a723e */ /* 0x000fe400020004ff */
[----:B------:R-:W-:Y:S01]  /*413f0*/  F2FP.F16.E5M2.UNPACK_B R11, R11 ;  /* 0x0000000bff0b723e */ /* 0x000fe200020004ff */
[----:B------:R-:W-:Y:S01]  /*41400*/  IMAD.MOV.U32 R8, RZ, RZ, R13 ;  /* 0x000000ffff087224 */ /* 0x000fe200078e000d */
[----:B-1----:R-:W-:Y:S04]  /*41410*/  STL.64 [R1+0x1140], R24 ;  /* 0x0011401801007387 */ /* 0x002fe80000100a00 */
[----:B------:R4:W-:Y:S01]  /*41420*/  STL.64 [R1+0x1148], R26 ;  /* 0x0011481a01007387 */ /* 0x0009e20000100a00 */
[----:B0-----:R-:W-:-:S02]  /*41430*/  IMAD.MOV.U32 R14, RZ, RZ, R24 ;  /* 0x000000ffff0e7224 */ /* 0x001fc400078e0018 */
[----:B------:R-:W-:Y:S01]  /*41440*/  IMAD.MOV.U32 R13, RZ, RZ, R25 ;  /* 0x000000ffff0d7224 */ /* 0x000fe200078e0019 */
[----:B------:R0:W-:Y:S01]  /*41450*/  STL.64 [R1+0x10], R10 ;  /* 0x0000100a01007387 */ /* 0x0001e20000100a00 */
[----:B----4-:R-:W-:Y:S03]  /*41460*/  HMMA.16816.F32 R24, R4, R10, R20 ;  /* 0x0000000a0418723c */ /* 0x010fe60000001814 */
[----:B------:R-:W3:Y:S04]  /*41470*/  LDL.LU.64 R20, [R1+0x60] ;  /* 0x0000600001147983 */ /* 0x000ee80000300a00 */
[----:B------:R-:W3:-:S15]  /*41480*/  LDL.LU.64 R22, [R1+0x68] ;  /* 0x0000680001167983 */ /* 0x000ede0000300a00 */
[----:B------:R-:W-:-:S01]  /*41490*/  NOP ;  /* 0x0000000000007918 */ /* 0x000fc20000000000 */
[----:B------:R-:W-:Y:S04]  /*414a0*/  STL.64 [R1+0xe0], R24 ;  /* 0x0000e01801007387 */ /* 0x000fe80000100a00 */
[----:B------:R-:W-:Y:S04]  /*414b0*/  STL.64 [R1+0xe8], R26 ;  /* 0x0000e81a01007387 */ /* 0x000fe80000100a00 */
[----:B------:R-:W1:Y:S01]  /*414c0*/  LDSM.16.M88.4 R24, [R0+UR4+0x800] ;  /* 0x000800040018783b */ /* 0x000e620008000200 */
[----:B0-----:R-:W-:Y:S02]  /*414d0*/  F2FP.F16.E5M2.UNPACK_B R10, R3 ;  /* 0x00000003ff0a723e */ /* 0x001fe400020004ff */
[----:B------:R-:W-:Y:S01]  /*414e0*/  F2FP.F16.E5M2.UNPACK_B R11, R2 ;  /* 0x00000002ff0b723e */ /* 0x000fe200020004ff */
[----:B------:R-:W-:-:S06]  /*414f0*/  IMAD.MOV.U32 R9, RZ, RZ, R12 ;  /* 0x000000ffff097224 */ /* 0x000fcc00078e000c */
[----:B--2---:R-:W-:Y:S01]  /*41500*/  HMMA.16816.F32 R16, R4, R10, R16 ;  /* 0x0000000a0410723c */ /* 0x004fe20000001810 */
[----:B-1----:R0:W-:Y:S04]  /*41510*/  STL.64 [R1+0x1150], R24 ;  /* 0x0011501801007387 */ /* 0x0021e80000100a00 */
[----:B------:R1:W-:Y:S01]  /*41520*/  STL.64 [R1+0x1158], R26 ;  /* 0x0011581a01007387 */ /* 0x0003e20000100a00 */
[----:B------:R-:W-:Y:S02]  /*41530*/  IMAD.MOV.U32 R3, RZ, RZ, R24 ;  /* 0x000000ffff037224 */ /* 0x000fe400078e0018 */
[----:B------:R-:W-:Y:S01]  /*41540*/  IMAD.MOV.U32 R2, RZ, RZ, R25 ;  /* 0x000000ffff027224 */ /* 0x000fe200078e0019 */
[----:B------:R-:W-:Y:S04]  /*41550*/  STL.64 [R1+0x8], R10 ;  /* 0x0000080a01007387 */ /* 0x000fe80000100a00 */
[----:B0-----:R-:W2:Y:S04]  /*41560*/  LDL.LU.64 R24, [R1+0x70] ;  /* 0x0000700001187983 */ /* 0x001ea80000300a00 */
[----:B-1----:R-:W2:Y:S06]  /*41570*/  LDL.LU.64 R26, [R1+0x78] ;  /* 0x00007800011a7983 */ /* 0x002eac0000300a00 */
[----:B------:R0:W-:Y:S02]  /*41580*/  STL.64 [R1+0xd0], R16 ;  /* 0x0000d01001007387 */ /* 0x0001e40000100a00 */
[----:B0-----:R-:W-:-:S02]  /*41590*/  F2FP.F16.E5M2.UNPACK_B R16, R9 ;  /* 0x00000009ff10723e */ /* 0x001fc400020004ff */
[----:B------:R-:W-:Y:S02]  /*415a0*/  F2FP.F16.E5M2.UNPACK_B R17, R8 ;  /* 0x00000008ff11723e */ /* 0x000fe400020004ff */
[----:B------:R-:W0:Y:S04]  /*415b0*/  LDSM.16.M88.4 R8, [R0+UR4+0xa00] ;  /* 0x000a00040008783b */ /* 0x000e280008000200 */
[----:B------:R-:W-:Y:S04]  /*415c0*/  STL.64 [R1+0xd8], R18 ;  /* 0x0000d81201007387 */ /* 0x000fe80000100a00 */
[----:B0-----:R0:W-:Y:S04]  /*415d0*/  STL.64 [R1+0x1160], R8 ;  /* 0x0011600801007387 */ /* 0x0011e80000100a00 */
[----:B------:R1:W-:Y:S04]  /*415e0*/  STL.64 [R1+0x1168], R10 ;  /* 0x0011680a01007387 */ /* 0x0003e80000100a00 */
[----:B------:R3:W-:Y:S01]  /*415f0*/  STL.64 [R1], R16 ;  /* 0x0000001001007387 */ /* 0x0007e20000100a00 */
[----:B------:R-:W-:-:S02]  /*41600*/  IMAD.MOV.U32 R12, RZ, RZ, R8 ;  /* 0x000000ffff0c7224 */ /* 0x000fc400078e0008 */
[----:B------:R-:W-:Y:S02]  /*41610*/  IMAD.MOV.U32 R15, RZ, RZ, R9 ;  /* 0x000000ffff0f7224 */ /* 0x000fe400078e0009 */
[----:B0-----:R-:W4:Y:S04]  /*41620*/  LDL.LU.64 R8, [R1+0x80] ;  /* 0x0000800001087983 */ /* 0x001f280000300a00 */
[----:B-1----:R-:W4:Y:S01]  /*41630*/  LDL.LU.64 R10, [R1+0x88] ;  /* 0x00008800010a7983 */ /* 0x002f220000300a00 */
[----:B---3--:R-:W-:Y:S03]  /*41640*/  HMMA.16816.F32 R16, R4, R16, R20 ;  /* 0x000000100410723c */ /* 0x008fe60000001814 */
[----:B------:R-:W0:-:S15]  /*41650*/  LDSM.16.M88.4 R20, [R0+UR4+0xc00] ;  /* 0x000c00040014783b */ /* 0x000e1e0008000200 */
[----:B------:R-:W-:-:S05]  /*41660*/  NOP ;  /* 0x0000000000007918 */ /* 0x000fca0000000000 */
[----:B------:R1:W-:Y:S04]  /*41670*/  STL.64 [R1+0xc0], R16 ;  /* 0x0000c01001007387 */ /* 0x0003e80000100a00 */
[----:B------:R3:W-:Y:S04]  /*41680*/  STL.64 [R1+0xc8], R18 ;  /* 0x0000c81201007387 */ /* 0x0007e80000100a00 */
[----:B-1----:R-:W2:Y:S04]  /*41690*/  LDL.LU.64 R16, [R1+0xf0] ;  /* 0x0000f00001107983 */ /* 0x002ea80000300a00 */
[----:B---3--:R-:W3:Y:S01]  /*416a0*/  LDL.LU.64 R18, [R1+0xf8] ;  /* 0x0000f80001127983 */ /* 0x008ee20000300a00 */
[----:B------:R-:W-:-:S02]  /*416b0*/  F2FP.F16.E5M2.UNPACK_B R28, R14 ;  /* 0x0000000eff1c723e */ /* 0x000fc400020004ff */
[----:B------:R-:W-:Y:S01]  /*416c0*/  F2FP.F16.E5M2.UNPACK_B R29, R13 ;  /* 0x0000000dff1d723e */ /* 0x000fe200020004ff */
[----:B---3--:R-:W-:Y:S04]  /*416d0*/  STL.64 [R1+0x4940], R18 ;  /* 0x0049401201007387 */ /* 0x008fe80000100a00 */
[----:B--2---:R1:W-:Y:S02]  /*416e0*/  STL.64 [R1+0x4938], R16 ;  /* 0x0049381001007387 */ /* 0x0043e40000100a00 */
[----:B-1----:R-:W-:Y:S02]  /*416f0*/  HMMA.16816.F32 R16, R4, R28, R24 ;  /* 0x0000001c0410723c */ /* 0x002fe40000001818 */
[----:B0-----:R-:W-:Y:S04]  /*41700*/  STL.64 [R1+0x1170], R20 ;  /* 0x0011701401007387 */ /* 0x001fe80000100a00 */
[----:B------:R-:W-:-:S15]  /*41710*/  STL.64 [R1+0x1178], R22 ;  /* 0x0011781601007387 */ /* 0x000fde0000100a00 */
[----:B------:R-:W-:-:S02]  /*41720*/  NOP ;  /* 0x0000000000007918 */ /* 0x000fc40000000000 */
[----:B------:R-:W-:Y:S04]  /*41730*/  STL.64 [R1+0xb0], R16 ;  /* 0x0000b01001007387 */ /* 0x000fe80000100a00 */
[----:B------:R-:W-:Y:S04]  /*41740*/  STL.64 [R1+0xb8], R18 ;  /* 0x0000b81201007387 */ /* 0x000fe80000100a00 */
[----:B------:R-:W0:Y:S01]  /*41750*/  LDSM.16.M88.4 R16, [R0+UR4+0xe00] ;  /* 0x000e00040010783b */ /* 0x000e220008000200 */
[----:B------:R-:W-:Y:S02]  /*41760*/  F2FP.F16.E5M2.UNPACK_B R26, R3 ;  /* 0x00000003ff1a723e */ /* 0x000fe400020004ff */
[----:B------:R-:W-:Y:S01]  /*41770*/  F2FP.F16.E5M2.UNPACK_B R27, R2 ;  /* 0x00000002ff1b723e */ /* 0x000fe200020004ff */
[----:B0-----:R-:W-:Y:S01]  /*41780*/  STL.64 [R1+0x1180], R16 ;  /* 0x0011801001007387 */ /* 0x001fe20000100a00 */
[----:B------:R-:W-:-:S03]  /*41790*/  IMAD.MOV.U32 R3, RZ, RZ, R16 ;  /* 0x000000ffff037224 */ /* 0x000fc600078e0010 */
[----:B------:R4:W-:Y:S01]  /*417a0*/  STL.64 [R1+0x1188], R18 ;  /* 0x0011881201007387 */ /* 0x0009e20000100a00 */
[----:B------:R-:W-:Y:S02]  /*417b0*/  IMAD.MOV.U32 R2, RZ, RZ, R17 ;  /* 0x000000ffff027224 */ /* 0x000fe400078e0011 */
[----:B----4-:R-:W-:Y:S01]  /*417c0*/  HMMA.16816.F32 R16, R4, R26, R8 ;  /* 0x0000001a0410723c */ /* 0x010fe20000001808 */
[----:B------:R-:W2:Y:S04]  /*417d0*/  LDL.LU.64 R8, [R1+0x120] ;  /* 0x0001200001087983 */ /* 0x000ea80000300a00 */
[----:B------:R-:W2:-:S15]  /*417e0*/  LDL.LU.64 R10, [R1+0x128] ;  /* 0x00012800010a7983 */ /* 0x000e9e0000300a00 */
[----:B------:R-:W-:-:S03]  /*417f0*/  NOP ;  /* 0x0000000000007918 */ /* 0x000fc60000000000 */
[----:B------:R-:W-:Y:S04]  /*41800*/  STL.64 [R1+0xa0], R16 ;  /* 0x0000a01001007387 */ /* 0x000fe80000100a00 */
[----:B------:R-:W-:Y:S04]  /*41810*/  STL.64 [R1+0xa8], R18 ;  /* 0x0000a81201007387 */ /* 0x000fe80000100a00 */
[----:B------:R-:W0:Y:S01]  /*41820*/  LDSM.16.M88.4 R16, [R0+UR4+0x1000] ;  /* 0x001000040010783b */ /* 0x000e220008000200 */
[----:B------:R-:W-:-:S03]  /*41830*/  F2FP.F16.E5M2.UNPACK_B R24, R12 ;  /* 0x0000000cff18723e */ /* 0x000fc600020004ff */
[----:B0-----:R-:W-:Y:S04]  /*41840*/  STL.64 [R1+0x1190], R16 ;  /* 0x0011901001007387 */ /* 0x001fe80000100a00 */
[----:B------:R0:W-:Y:S01]  /*41850*/  STL.64 [R1+0x1198], R18 ;  /* 0x0011981201007387 */ /* 0x0001e20000100a00 */
[----:B------:R-:W-:Y:S02]  /*41860*/  IMAD.MOV.U32 R13, RZ, RZ, R16 ;  /* 0x000000ffff0d7224 */ /* 0x000fe400078e0010 */
[----:B------:R-:W-:Y:S01]  /*41870*/  IMAD.MOV.U32 R12, RZ, RZ, R17 ;  /* 0x000000ffff0c7224 */ /* 0x000fe200078e0011 */
[----:B0-----:R-:W3:Y:S04]  /*41880*/  LDL.LU.64 R18, [R1+0x4940] ;  /* 0x0049400001127983 */ /* 0x001ee80000300a00 */
[----:B------:R-:W3:Y:S01]  /*41890*/  LDL.LU.64 R16, [R1+0x4938] ;  /* 0x0049380001107983 */ /* 0x000ee20000300a00 */
[----:B------:R-:W-:-:S07]  /*418a0*/  F2FP.F16.E5M2.UNPACK_B R25, R15 ;  /* 0x0000000fff19723e */ /* 0x000fce00020004ff */
[----:B---3--:R-:W-:-:S15]  /*418b0*/  HMMA.16816.F32 R16, R4, R24, R16 ;  /* 0x000000180410723c */ /* 0x008fde0000001810 */
[----:B------:R-:W-:-:S08]  /*418c0*/  NOP ;  /* 0x0000000000007918 */ /* 0x000fd00000000000 */
[----:B------:R0:W-:Y:S04]  /*418d0*/  STL.64 [R1+0x100], R16 ;  /* 0x0001001001007387 */ /* 0x0001e80000100a00 */
[----:B------:R1:W-:Y:S04]  /*418e0*/  STL.64 [R1+0x108], R18 ;  /* 0x0001081201007387 */ /* 0x0003e80000100a00 */
[----:B0-----:R-:W3:Y:S04]  /*418f0*/  LDL.LU.64 R16, [R1+0x150] ;  /* 0x0001500001107983 */ /* 0x001ee80000300a00 */
[----:B-1----:R-:W4:Y:S01]  /*41900*/  LDL.LU.64 R18, [R1+0x158] ;  /* 0x0001580001127983 */ /* 0x002f220000300a00 */
[----:B------:R-:W-:-:S02]  /*41910*/  IMAD.MOV.U32 R14, RZ, RZ, R20 ;  /* 0x000000ffff0e7224 */ /* 0x000fc400078e0014 */
[----:B------:R-:W-:-:S03]  /*41920*/  IMAD.MOV.U32 R20, RZ, RZ, R21 ;  /* 0x000000ffff147224 */ /* 0x000fc600078e0015 */
[----:B------:R-:W-:Y:S02]  /*41930*/  F2FP.F16.E5M2.UNPACK_B R22, R14 ;  /* 0x0000000eff16723e */ /* 0x000fe400020004ff */
[----:B------:R-:W-:-:S07]  /*41940*/  F2FP.F16.E5M2.UNPACK_B R23, R20 ;  /* 0x00000014ff17723e */ /* 0x000fce00020004ff */
[----:B--2---:R-:W-:Y:S01]  /*41950*/  HMMA.16816.F32 R8, R4, R22, R8 ;  /* 0x000000160408723c */ /* 0x004fe20000001808 */
[----:B------:R-:W-:Y:S02]  /*41960*/  F2FP.F16.E5M2.UNPACK_B R20, R3 ;  /* 0x00000003ff14723e */ /* 0x000fe400020004ff */
[----:B------:R-:W-:Y:S01]  /*41970*/  F2FP.F16.E5M2.UNPACK_B R21, R2 ;  /* 0x00000002ff15723e */ /* 0x000fe200020004ff */
[----:B----4-:R-:W-:Y:S04]  /*41980*/  STL.64 [R1+0x4930], R18 ;  /* 0x0049301201007387 */ /* 0x010fe80000100a00 */
[----:B---3--:R-:W-:Y:S04]  /*41990*/  STL.64 [R1+0x4928], R16 ;  /* 0x0049281001007387 */ /* 0x008fe80000100a00 */
[----:B------:R-:W0:Y:S04]  /*419a0*/  LDSM.16.M88.4 R16, [R0+UR4+0x1200] ;  /* 0x001200040010783b */ /* 0x000e280008000200 */
[----:B------:R-:W-:Y:S04]  /*419b0*/  STL.64 [R1+0x48b0], R26 ;  /* 0x0048b01a01007387 */ /* 0x000fe80000100a00 */
[----:B------:R1:W-:Y:S04]  /*419c0*/  STL.64 [R1+0x48a8], R24 ;  /* 0x0048a81801007387 */ /* 0x0003e80000100a00 */
[----:B-1----:R-:W2:Y:S04]  /*419d0*/  LDL.LU.64 R24, [R1+0x160] ;  /* 0x0001600001187983 */ /* 0x002ea80000300a00 */
[----:B------:R-:W2:Y:S04]  /*419e0*/  LDL.LU.64 R26, [R1+0x168] ;  /* 0x00016800011a7983 */ /* 0x000ea80000300a00 */
[----:B0-----:R-:W-:Y:S01]  /*419f0*/  STL.64 [R1+0x11a0], R16 ;  /* 0x0011a01001007387 */ /* 0x001fe20000100a00 */
[----:B------:R-:W-:-:S03]  /*41a00*/  IMAD.MOV.U32 R15, RZ, RZ, R16 ;  /* 0x000000ffff0f7224 */ /* 0x000fc600078e0010 */
[----:B------:R-:W-:Y:S01]  /*41a10*/  STL.64 [R1+0x11a8], R18 ;  /* 0x0011a81201007387 */ /* 0x000fe20000100a00 */
[----:B------:R-:W-:-:S03]  /*41a20*/  IMAD.MOV.U32 R14, RZ, RZ, R17 ;  /* 0x000000ffff0e7224 */ /* 0x000fc600078e0011 */
[----:B------:R-:W0:Y:S04]  /*41a30*/  LDSM.16.M88.4 R16, [R0+UR4+0x1400] ;  /* 0x001400040010783b */ /* 0x000e280008000200 */
[----:B------:R1:W-:Y:S04]  /*41a40*/  STL.64 [R1+0x120], R8 ;  /* 0x0001200801007387 */ /* 0x0003e80000100a00 */
[----:B------:R3:W-:Y:S04]  /*41a50*/  STL.64 [R1+0x128], R10 ;  /* 0x0001280a01007387 */ /* 0x0007e80000100a00 */
[----:B-1----:R-:W4:Y:S04]  /*41a60*/  LDL.LU.64 R8, [R1+0x180] ;  /* 0x0001800001087983 */ /* 0x002f280000300a00 */
[----:B---3--:R-:W4:Y:S04]  /*41a70*/  LDL.LU.64 R10, [R1+0x188] ;  /* 0x00018800010a7983 */ /* 0x008f280000300a00 */
[----:B0-----:R-:W-:Y:S04]  /*41a80*/  STL.64 [R1+0x11b0], R16 ;  /* 0x0011b01001007387 */ /* 0x001fe80000100a00 */
[----:B------:R0:W-:Y:S01]  /*41a90*/  STL.64 [R1+0x11b8], R18 ;  /* 0x0011b81201007387 */ /* 0x0001e20000100a00 */
[----:B------:R-:W-:-:S02]  /*41aa0*/  IMAD.MOV.U32 R3, RZ, RZ, R16 ;  /* 0x000000ffff037224 */ /* 0x000fc400078e0010 */
[----:B------:R-:W-:Y:S01]  /*41ab0*/  IMAD.MOV.U32 R2, RZ, RZ, R17 ;  /* 0x000000ffff027224 */ /* 0x000fe200078e0011 */
[----:B0-----:R-:W3:Y:S04]  /*41ac0*/  LDL.LU.64 R18, [R1+0x4930] ;  /* 0x0049300001127983 */ /* 0x001ee80000300a00 */
[----:B------:R-:W3:Y:S04]  /*41ad0*/  LDL.LU.64 R16, [R1+0x4928] ;  /* 0x0049280001107983 */ /* 0x000ee80000300a00 */
[----:B------:R-:W-:Y:S04]  /*41ae0*/  STL.64 [R1+0x4888], R22 ;  /* 0x0048881601007387 */ /* 0x000fe80000100a00 */
[----:B------:R0:W-:Y:S01]  /*41af0*/  STL.64 [R1+0x4880], R20 ;  /* 0x0048801401007387 */ /* 0x0001e20000100a00 */
[----:B---3--:R-:W-:-:S15]  /*41b00*/  HMMA.16816.F32 R16, R4, R20, R16 ;  /* 0x000000140410723c */ /* 0x008fde0000001810 */
[----:B------:R-:W-:-:S08]  /*41b10*/  NOP ;  /* 0x0000000000007918 */ /* 0x000fd00000000000 */
[----:B------:R-:W-:Y:S04]  /*41b20*/  STL.64 [R1+0x140], R16 ;  /* 0x0001401001007387 */ /* 0x000fe80000100a00 */
[----:B------:R1:W-:Y:S04]  /*41b30*/  STL.64 [R1+0x148], R18 ;  /* 0x0001481201007387 */ /* 0x0003e80000100a00 */
[----:B0-----:R-:W3:Y:S04]  /*41b40*/  LDL.LU.64 R20, [R1+0x1a0] ;  /* 0x0001a00001147983 */ /* 0x001ee80000300a00 */
[----:B------:R-:W3:Y:S01]  /*41b50*/  LDL.LU.64 R22, [R1+0x1a8] ;  /* 0x0001a80001167983 */ /* 0x000ee20000300a00 */
[----:B-1----:R-:W-:-:S02]  /*41b60*/  F2FP.F16.E5M2.UNPACK_B R18, R13 ;  /* 0x0000000dff12723e */ /* 0x002fc400020004ff */
[----:B------:R-:W-:-:S07]  /*41b70*/  F2FP.F16.E5M2.UNPACK_B R19, R12 ;  /* 0x0000000cff13723e */ /* 0x000fce00020004ff */
[----:B--2---:R-:W-:-:S15]  /*41b80*/  HMMA.16816.F32 R24, R4, R18, R24 ;  /* 0x000000120418723c */ /* 0x004fde0000001818 */
[----:B------:R-:W-:-:S08]  /*41b90*/  NOP ;  /* 0x0000000000007918 */ /* 0x000fd00000000000 */
[----:B------:R-:W-:Y:S04]  /*41ba0*/  STL.64 [R1+0x160], R24 ;  /* 0x0001601801007387 */ /* 0x000fe80000100a00 */
[----:B------:R-:W-:Y:S04]  /*41bb0*/  STL.64 [R1+0x168], R26 ;  /* 0x0001681a01007387 */ /* 0x000fe80000100a00 */
[----:B------:R-:W0:Y:S04]  /*41bc0*/  LDSM.16.M88.4 R24, [R0+UR4+0x1600] ;  /* 0x001600040018783b */ /* 0x000e280008000200 */
[----:B------:R-:W-:Y:S01]  /*41bd0*/  STL [R1+0x4894], R19 ;  /* 0x0048941301007387 */ /* 0x000fe20000100800 */
[----:B------:R-:W-:-:S02]  /*41be0*/  F2FP.F16.E5M2.UNPACK_B R16, R15 ;  /* 0x0000000fff10723e */ /* 0x000fc400020004ff */
[----:B------:R-:W-:-:S07]  /*41bf0*/  F2FP.F16.E5M2.UNPACK_B R17, R14 ;  /* 0x0000000eff11723e */ /* 0x000fce00020004ff */
[----:B----4-:R-:W-:Y:S01]  /*41c00*/  HMMA.16816.F32 R8, R4, R16, R8 ;  /* 0x000000100408723c */ /* 0x010fe20000001808 */
[----:B0-----:R-:W-:Y:S01]  /*41c10*/  STL.64 [R1+0x11c0], R24 ;  /* 0x0011c01801007387 */ /* 0x001fe20000100a00 */
[----:B------:R-:W-:-:S03]  /*41c20*/  IMAD.MOV.U32 R12, RZ, RZ, R24 ;  /* 0x000000ffff0c7224 */ /* 0x000fc600078e0018 */
[----:B------:R-:W-:Y:S01]  /*41c30*/  STL.64 [R1+0x11c8], R26 ;  /* 0x0011c81a01007387 */ /* 0x000fe20000100a00 */
[----:B------:R-:W-:-:S03]  /*41c40*/  IMAD.MOV.U32 R13, RZ, RZ, R25 ;  /* 0x000000ffff0d7224 */ /* 0x000fc600078e0019 */
[----:B------:R-:W0:-:S14]  /*41c50*/  LDSM.16.M88.4 R24, [R0+UR4+0x1800] ;  /* 0x001800040018783b */ /* 0x000e1c0008000200 */
[----:B------:R-:W-:Y:S04]  /*41c60*/  STL.64 [R1+0x180], R8 ;  /* 0x0001800801007387 */ /* 0x000fe80000100a00 */
[----:B------:R1:W-:Y:S04]  /*41c70*/  STL.64 [R1+0x188], R10 ;  /* 0x0001880a01007387 */ /* 0x0003e80000100a00 */
[----:B0-----:R-:W-:Y:S01]  /*41c80*/  STL.64 [R1+0x11d0], R24 ;  /* 0x0011d01801007387 */ /* 0x001fe20000100a00 */
[----:B-1----:R-:W-:-:S03]  /*41c90*/  IMAD.MOV.U32 R10, RZ, RZ, R24 ;  /* 0x000000ffff0a7224 */ /* 0x002fc600078e0018 */
[----:B------:R-:W-:Y:S01]  /*41ca0*/  STL.64 [R1+0x11d8], R26 ;  /* 0x0011d81a01007387 */ /* 0x000fe20000100a00 */
[----:B------:R-:W-:-:S03]  /*41cb0*/  IMAD.MOV.U32 R11, RZ, RZ, R25 ;  /* 0x000000ffff0b7224 */ /* 0x000fc600078e0019 */
[----:B------:R-:W0:Y:S01]  /*41cc0*/  LDSM.16.M88.4 R24, [R0+UR4+0x1a00] ;  /* 0x001a00040018783b */ /* 0x000e220008000200 */
[----:B------:R-:W-:Y:S02]  /*41cd0*/  F2FP.F16.E5M2.UNPACK_B R14, R3 ;  /* 0x00000003ff0e723e */ /* 0x000fe400020004ff */
[----:B------:R-:W-:Y:S01]  /*41ce0*/  F2FP.F16.E5M2.UNPACK_B R15, R2 ;  /* 0x00000002ff0f723e */ /* 0x000fe200020004ff */
[----:B0-----:R-:W-:Y:S02]  /*41cf0*/  IMAD.MOV.U32 R8, RZ, RZ, R24 ;  /* 0x000000ffff087224 */ /* 0x001fe400078e0018 */
[----:B------:R-:W-:Y:S01]  /*41d00*/  IMAD.MOV.U32 R9, RZ, RZ, R25 ;  /* 0x000000ffff097224 */ /* 0x000fe200078e0019 */
[----:B------:R-:W-:Y:S04]  /*41d10*/  STL.64 [R1+0x11e0], R24 ;  /* 0x0011e01801007387 */ /* 0x000fe80000100a00 */
[----:B------:R-:W-:Y:S04]  /*41d20*/  STL.64 [R1+0x11e8], R26 ;  /* 0x0011e81a01007387 */ /* 0x000fe80000100a00 */
[----:B------:R-:W-:Y:S04]  /*41d30*/  STL.64 [R1+0x4910], R10 ;  /* 0x0049100a01007387 */ /* 0x000fe80000100a00 */
[----:B------:R3:W-:Y:S04]  /*41d40*/  STL.64 [R1+0x4908], R8 ;  /* 0x0049080801007387 */ /* 0x0007e80000100a00 */
[----:B------:R-:W-:Y:S04]  /*41d50*/  STL.64 [R1+0x4920], R6 ;  /* 0x0049200601007387 */ /* 0x000fe80000100a00 */
[----:B------:R-:W-:Y:S01]  /*41d60*/  STL.64 [R1+0x4918], R4 ;  /* 0x0049180401007387 */ /* 0x000fe20000100a00 */
[----:B---3--:R-:W-:Y:S03]  /*41d70*/  HMMA.16816.F32 R8, R4, R14, R20 ;  /* 0x0000000e0408723c */ /* 0x008fe60000001814 */
[----:B------:R-:W0:-:S15]  /*41d80*/  LDSM.16.M88.4 R4, [R0+UR4+0x1c00] ;  /* 0x001c00040004783b */ /* 0x000e1e0008000200 */
[----:B------:R-:W-:-:S05]  /*41d90*/  NOP ;  /* 0x0000000000007918 */ /* 0x000fca0000000000 */
[----:B------:R1:W-:Y:S04]  /*41da0*/  STL.64 [R1+0x1a0], R8 ;  /* 0x0001a00801007387 */ /* 0x0003e80000100a00 */
[----:B------:R2:W-:Y:S04]  /*41db0*/  STL.64 [R1+0x1a8], R10 ;  /* 0x0001a80a01007387 */ /* 0x0005e80000100a00 */
[----:B-1----:R-:W3:Y:S04]  /*41dc0*/  LDL.LU.64 R8, [R1+0x1c0] ;  /* 0x0001c00001087983 */ /* 0x002ee80000300a00 */
[----:B--2---:R-:W3:Y:S04]  /*41dd0*/  LDL.LU.64 R10, [R1+0x1c8] ;  /* 0x0001c800010a7983 */ /* 0x004ee80000300a00 */
[----:B------:R-:W2:Y:S04]  /*41de0*/  LDL.LU R20, [R1+0x2b4] ;  /* 0x0002b40001147983 */ /* 0x000ea80000300800 */
[----:B------:R-:W2:Y:S04]  /*41df0*/  LDL.LU R21, [R1+0x2b0] ;  /* 0x0002b00001157983 */ /* 0x000ea80000300800 */
[----:B--2---:R1:W-:Y:S04]  /*41e00*/  STL.64 [R1+0x48f0], R20 ;  /* 0x0048f01401007387 */ /* 0x0043e80000100a00 */
[----:B-1----:R-:W2:Y:S04]  /*41e10*/  LDL.LU.64 R20, [R1+0x220] ;  /* 0x0002200001147983 */ /* 0x002ea80000300a00 */
[----:B------:R-:W4:Y:S01]  /*41e20*/  LDL.LU.64 R22, [R1+0x228] ;  /* 0x0002280001167983 */ /* 0x000f220000300a00 */
[----:B0-----:R-:W-:-:S02]  /*41e30*/  IMAD.MOV.U32 R2, RZ, RZ, R4 ;  /* 0x000000ffff027224 */ /* 0x001fc400078e0004 */
[----:B------:R-:W-:Y:S01]  /*41e40*/  IMAD.MOV.U32 R3, RZ, RZ, R5 ;  /* 0x000000ffff037224 */ /* 0x000fe200078e0005 */
[----:B----4-:R-:W-:Y:S04]  /*41e50*/  STL.64 [R1+0x4900], R22 ;  /* 0x0049001601007387 */ /* 0x010fe80000100a00 */
[----:B--2---:R0:W-:Y:S04]  /*41e60*/  STL.64 [R1+0x48f8], R20 ;  /* 0x0048f81401007387 */ /* 0x0041e80000100a00 */
[----:B0-----:R-:W2:Y:S04]  /*41e70*/  LDL.LU.64 R20, [R1+0x1f0] ;  /* 0x0001f00001147983 */ /* 0x001ea80000300a00 */
[----:B------:R-:W2:Y:S04]  /*41e80*/  LDL.LU.64 R22, [R1+0x1f8] ;  /* 0x0001f80001167983 */ /* 0x000ea80000300a00 */
[----:B------:R-:W4:Y:S04]  /*41e90*/  LDL.LU R24, [R1+0x2bc] ;  /* 0x0002bc0001187983 */ /* 0x000f280000300800 */
[----:B------:R-:W4:Y:S04]  /*41ea0*/  LDL.LU R25, [R1+0x2b8] ;  /* 0x0002b80001197983 */ /* 0x000f280000300800 */
[----:B------:R-:W4:Y:S04]  /*41eb0*/  LDL.LU R26, [R1+0x2c4] ;  /* 0x0002c400011a7983 */ /* 0x000f280000300800 */
[----:B------:R-:W4:Y:S04]  /*41ec0*/  LDL.LU R27, [R1+0x2c0] ;  /* 0x0002c000011b7983 */ /* 0x000f280000300800 */
[----:B------:R-:W-:Y:S04]  /*41ed0*/  STL.64 [R1+0x11f0], R4 ;  /* 0x0011f00401007387 */ /* 0x000fe80000100a00 */
[----:B------:R-:W-:Y:S04]  /*41ee0*/  STL.64 [R1+0x11f8], R6 ;  /* 0x0011f80601007387 */ /* 0x000fe80000100a00 */
[----:B------:R-:W0:Y:S04]  /*41ef0*/  LDSM.16.M88.4 R4, [R0+UR4+0x1e00] ;  /* 0x001e00040004783b */ /* 0x000e280008000200 */
[----:B0-----:R-:W-:Y:S04]  /*41f00*/  STL.64 [R1+0x1200], R4 ;  /* 0x0012000401007387 */ /* 0x001fe80000100a00 */
[----:B------:R0:W-:Y:S01]  /*41f10*/  STL.64 [R1+0x1208], R6 ;  /* 0x0012080601007387 */ /* 0x0001e20000100a00 */
[----:B------:R-:W-:-:S02]  /*41f20*/  IMAD.MOV.U32 R19, RZ, RZ, R4 ;  /* 0x000000ffff137224 */ /* 0x000fc400078e0004 */
[----:B------:R-:W-:Y:S01]  /*41f30*/  IMAD.MOV.U32 R0, RZ, RZ, R5 ;  /* 0x000000ffff007224 */ /* 0x000fe200078e0005 */
[----:B0-----:R-:W3:Y:S04]  /*41f40*/  LDL.LU.64 R6, [R1+0x4920] ;  /* 0x0049200001067983 */ /* 0x001ee80000300a00 */
[----:B------:R-:W3:Y:S01]  /*41f50*/  LDL.LU.64 R4, [R1+0x4918] ;  /* 0x0049180001047983 */ /* 0x000ee20000300a00 */
[----:B------:R-:W-:Y:S02]  /*41f60*/  F2FP.F16.E5M2.UNPACK_B R12, R12 ;  /* 0x0000000cff0c723e */ /* 0x000fe400020004ff */
[----:B------:R-:W-:-:S07]  /*41f70*/  F2FP.F16.E5M2.UNPACK_B R13, R13 ;  /* 0x0000000dff0d723e */ /* 0x000fce00020004ff */
[----:B---3--:R-:W-:-:S15]  /*41f80*/  HMMA.16816.F32 R8, R4, R12, R8 ;  /* 0x0000000c0408723c */ /* 0x008fde0000001808 */
[----:B------:R-:W-:-:S08]  /*41f90*/  NOP ;  /* 0x0000000000007918 */ /* 0x000fd00000000000 */
[----:B------:R-:W-:Y:S04]  /*41fa0*/  STL.64 [R1+0x1d0], R8 ;  /* 0x0001d00801007387 */ /* 0x000fe80000100a00 */
[----:B------:R0:W-:Y:S04]  /*41fb0*/  STL.64 [R1+0x1d8], R10 ;  /* 0x0001d80a01007387 */ /* 0x0001e80000100a00 */
[----:B0-----:R-:W3:Y:S04]  /*41fc0*/  LDL.LU.64 R10, [R1+0x4910] ;  /* 0x00491000010a7983 */ /* 0x001ee80000300a00 */
[----:B------:R-:W4:Y:S04]  /*41fd0*/  LDL.LU.64 R8, [R1+0x4908] ;  /* 0x0049080001087983 */ /* 0x000f280000300a00 */
[----:B------:R-:W-:Y:S04]  /*41fe0*/  STL.64 [R1+0x4878], R14 ;  /* 0x0048780e01007387 */ /* 0x000fe80000100a00 */
[----:B------:R0:W-:Y:S04]  /*41ff0*/  STL.64 [R1+0x4870], R12 ;  /* 0x0048700c01007387 */ /* 0x0001e80000100a00 */
[----:B0-----:R-:W4:Y:S04]  /*42000*/  LDL.LU.64 R12, [R1+0xe70] ;  /* 0x000e7000010c7983 */ /* 0x001f280000300a00 */
[----:B------:R-:W4:Y:S01]  /*42010*/  LDL.LU.64 R14, [R1+0xe78] ;  /* 0x000e7800010e7983 */ /* 0x000f220000300a00 */
[----:B---3--:R-:W-:-:S02]  /*42020*/  F2FP.F16.E5M2.UNPACK_B R10, R10 ;  /* 0x0000000aff0a723e */ /* 0x008fc400020004ff */
[----:B------:R-:W-:-:S07]  /*42030*/  F2FP.F16.E5M2.UNPACK_B R11, R11 ;  /* 0x0000000bff0b723e */ /* 0x000fce00020004ff */
[----:B--2---:R-:W-:-:S15]  /*42040*/  HMMA.16816.F32 R20, R4, R10, R20 ;  /* 0x0000000a0414723c */ /* 0x004fde0000001814 */
[----:B------:R-:W-:-:S08]  /*42050*/  NOP ;  /* 0x0000000000007918 */ /* 0x000fd00000000000 */
[----:B------:R-:W-:Y:S04]  /*42060*/  STL.64 [R1+0x200], R20 ;  /* 0x0002001401007387 */ /* 0x000fe80000100a00 */
[----:B------:R0:W-:Y:S04]  /*42070*/  STL.64 [R1+0x208], R22 ;  /* 0x0002081601007387 */ /* 0x0001e80000100a00 */
[----:B0-----:R-:W2:Y:S04]  /*42080*/  LDL.LU.64 R22, [R1+0x4900] ;  /* 0x0049000001167983 */ /* 0x001ea80000300a00 */
[----:B------:R-:W2:Y:S01]  /*42090*/  LDL.LU.64 R20, [R1+0x48f8] ;  /* 0x0048f80001147983 */ /* 0x000ea20000300a00 */
[----:B----4-:R-:W-:-:S02]  /*420a0*/  F2FP.F16.E5M2.UNPACK_B R8, R8 ;  /* 0x00000008ff08723e */ /* 0x010fc400020004ff */
[----:B------:R-:W-:-:S07]  /*420b0*/  F2FP.F16.E5M2.UNPACK_B R9, R9 ;  /* 0x00000009ff09723e */ /* 0x000fce00020004ff */
[----:B--2---:R-:W-:-:S15]  /*420c0*/  HMMA.16816.F32 R20, R4, R8, R20 ;  /* 0x000000080414723c */ /* 0x004fde0000001814 */
[----:B------:R-:W-:-:S08]  /*420d0*/  NOP ;  /* 0x0000000000007918 */ /* 0x000fd00000000000 */
[----:B------:R0:W-:Y:S04]  /*420e0*/  STL.64 [R1+0x1040], R20 ;  /* 0x0010401401007387 */ /* 0x0001e80000100a00 */
[----:B------:R-:W-:Y:S04]  /*420f0*/  STL.64 [R1+0x1048], R22 ;  /* 0x0010481601007387 */ /* 0x000fe80000100a00 */
[----:B0-----:R-:W2:Y:S04]  /*42100*/  LDL.LU.64 R20, [R1+0x48f0] ;  /* 0x0048f00001147983 */ /* 0x001ea80000300a00 */
[----:B------:R-:W-:Y:S04]  /*42110*/  STL.64 [R1+0x4868], R10 ;  /* 0x0048680a01007387 */ /* 0x000fe80000100a00 */
[----:B------:R0:W-:Y:S04]  /*42120*/  STL.64 [R1+0x4860], R8 ;  /* 0x0048600801007387 */ /* 0x0001e80000100a00 */
[----:B0-----:R-:W3:Y:S04]  /*42130*/  LDL.LU.64 R8, [R1+0x1050] ;  /* 0x0010500001087983 */ /* 0x001ee80000300a00 */
[----:B------:R-:W3:Y:S01]  /*42140*/  LDL.LU.64 R10, [R1+0x1058] ;  /* 0x00105800010a7983 */ /* 0x000ee20000300a00 */
[----:B------:R-:W-:-:S02]  /*42150*/  F2FP.F16.E5M2.UNPACK_B R2, R2 ;  /* 0x00000002ff02723e */ /* 0x000fc400020004ff */
[----:B------:R-:W-:-:S07]  /*42160*/  F2FP.F16.E5M2.UNPACK_B R3, R3 ;  /* 0x00000003ff03723e */ /* 0x000fce00020004ff */
[----:B---3--:R-:W-:-:S15]  /*42170*/  HMMA.16816.F32 R8, R4, R2, R8 ;  /* 0x000000020408723c */ /* 0x008fde0000001808 */
[----:B------:R-:W-:-:S08]  /*42180*/  NOP ;  /* 0x0000000000007918 */ /* 0x000fd00000000000 */
[----:B------:R0:W-:Y:S02]  /*42190*/  STL.64 [R1+0x1030], R8 ;  /* 0x0010300801007387 */ /* 0x0001e40000100a00 */
[----:B0-----:R-:W-:Y:S02]  /*421a0*/  F2FP.F16.E5M2.UNPACK_B R8, R19 ;  /* 0x00000013ff08723e */ /* 0x001fe400020004ff */
[----:B------:R-:W-:-:S07]  /*421b0*/  F2FP.F16.E5M2.UNPACK_B R9, R0 ;  /* 0x00000000ff09723e */ /* 0x000fce00020004ff */
[----:B------:R-:W-:Y:S01]  /*421c0*/  HMMA.16816.F32 R4, R4, R8, R12 ;  /* 0x000000080404723c */ /* 0x000fe2000000180c */
[----:B------:R-:W-:Y:S04]  /*421d0*/  STL.64 [R1+0x1038], R10 ;  /* 0x0010380a01007387 */ /* 0x000fe80000100a00 */
[----:B------:R-:W3:Y:S04]  /*421e0*/  LDL.LU R22, [R1+0x2cc] ;  /* 0x0002cc0001167983 */ /* 0x000ee80000300800 */
[----:B------:R-:W3:Y:S01]  /*421f0*/  LDL.LU R23, [R1+0x2c8] ;  /* 0x0002c80001177983 */ /* 0x000ee20000300800 */
[----:B------:R-:W-:-:S03]  /*42200*/  IMAD.MOV.U32 R19, RZ, RZ, R8 ;  /* 0x000000ffff137224 */ /* 0x000fc600078e0008 */
[----:B------:R0:W-:Y:S01]  /*42210*/  STL.64 [R1+0x18], R8 ;  /* 0x0000180801007387 */ /* 0x0001e20000100a00 */
[----:B------:R-:W-:-:S09]  /*42220*/  IMAD.MOV.U32 R0, RZ, RZ, R9 ;  /* 0x000000ffff007224 */ /* 0x000fd200078e0009 */
[----:B------:R1:W-:Y:S04]  /*42230*/  STL.64 [R1+0xe50], R4 ;  /* 0x000e500401007387 */ /* 0x0003e80000100a00 */
[----:B------:R4:W-:Y:S04]  /*42240*/  STL.64 [R1+0xe58], R6 ;  /* 0x000e580601007387 */ /* 0x0009e80000100a00 */
[----:B------:R-:W3:Y:S04]  /*42250*/  LDL R14, [R1+0x10] ;  /* 0x00001000010e7983 */ /* 0x000ee80000100800 */
[----:B------:R-:W3:Y:S04]  /*42260*/  LDL R15, [R1+0x14] ;  /* 0x00001400010f7983 */ /* 0x000ee80000100800 */
[----:B------:R-:W-:Y:S04]  /*42270*/  STL.64 [R1+0x48a0], R18 ;  /* 0x0048a01201007387 */ /* 0x000fe80000100a00 */
[----:B------:R-:W-:Y:S04]  /*42280*/  STL.64 [R1+0x4898], R16 ;  /* 0x0048981001007387 */ /* 0x000fe80000100a00 */
[----:B0-----:R-:W3:Y:S04]  /*42290*/  LDL.LU.64 R8, [R1+0x10f0] ;  /* 0x0010f00001087983 */ /* 0x001ee80000300a00 */
[----:B------:R-:W3:Y:S01]  /*422a0*/  LDL.LU.64 R10, [R1+0x10f8] ;  /* 0x0010f800010a7983 */ /* 0x000ee20000300a00 */
[----:B-1----:R-:W-:-:S02]  /*422b0*/  IMAD R5, R25, 0x100, R24 ;  /* 0x0000010019057824 */ /* 0x002fc400078e0218 */
[----:B----4-:R-:W-:Y:S01]  /*422c0*/  IMAD R6, R27, 0x100, R26 ;  /* 0x000001001b067824 */ /* 0x010fe200078e021a */
[----:B------:R-:W4:Y:S04]  /*422d0*/  LDL.LU.64 R24, [R1+0x10c0] ;  /* 0x0010c00001187983 */ /* 0x000f280000300a00 */
[----:B------:R-:W2:Y:S04]  /*422e0*/  LDL.LU.64 R26, [R1+0x10c8] ;  /* 0x0010c800011a7983 */ /* 0x000ea80000300a00 */
[----:B--2---:R0:W-:Y:S04]  /*422f0*/  STL.64 [R1+0x48c0], R26 ;  /* 0x0048c01a01007387 */ /* 0x0041e80000100a00 */
[----:B0-----:R-:W2:Y:S04]  /*42300*/  LDL R26, [R1] ;  /* 0x00000000011a7983 */ /* 0x001ea80000100800 */
[----:B------:R-:W2:Y:S04]  /*42310*/  LDL R27, [R1+0x4] ;  /* 0x00000400011b7983 */ /* 0x000ea80000100800 */
[----:B----4-:R0:W-:Y:S04]  /*42320*/  STL.64 [R1+0x48b8], R24 ;  /* 0x0048b81801007387 */ /* 0x0101e80000100a00 */
[----:B0-----:R-:W4:Y:S04]  /*42330*/  LDL R24, [R1+0x8] ;  /* 0x0000080001187983 */ /* 0x001f280000100800 */
[----:B------:R-:W4:Y:S04]  /*42340*/  LDL R25, [R1+0xc] ;  /* 0x00000c0001197983 */ /* 0x000f280000100800 */
[----:B--2---:R-:W-:Y:S04]  /*42350*/  STL.64 [R1+0x48d8], R26 ;  /* 0x0048d81a01007387 */ /* 0x004fe80000100a00 */
[----:B------:R-:W2:Y:S04]  /*42360*/  LDL.LU.64 R16, [R1+0x10b0] ;  /* 0x0010b00001107983 */ /* 0x000ea80000300a00 */
[----:B------:R-:W3:Y:S04]  /*42370*/  LDL.LU.64 R18, [R1+0x10b8] ;  /* 0x0010b80001127983 */ /* 0x000ee80000300a00 */
[----:B---3--:R-:W-:Y:S04]  /*42380*/  STL.64 [R1+0x48d0], R18 ;  /* 0x0048d01201007387 */ /* 0x008fe80000100a00 */
[----:B--2---:R0:W-:Y:S04]  /*42390*/  STL.64 [R1+0x48c8], R16 ;  /* 0x0048c81001007387 */ /* 0x0041e80000100a00 */
[----:B0-----:R-:W2:Y:S04]  /*423a0*/  LDL.LU.64 R16, [R1+0x10d0] ;  /* 0x0010d00001107983 */ /* 0x001ea80000300a00 */
[----:B------:R-:W3:Y:S01]  /*423b0*/  LDL.LU.64 R18, [R1+0x10d8] ;  /* 0x0010d80001127983 */ /* 0x000ee20000300a00 */
[----:B------:R-:W-:-:S02]  /*423c0*/  IMAD R4, R21, 0x100, R20 ;  /* 0x0000010015047824 */ /* 0x000fc400078e0214 */
[----:B------:R-:W-:Y:S01]  /*423d0*/  IMAD R7, R23, 0x100, R22 ;  /* 0x0000010017077824 */ /* 0x000fe200078e0216 */
[----:B------:R-:W-:Y:S02]  /*423e0*/  F2FP.F16.E5M2.UNPACK_B R5, R5 ;  /* 0x00000005ff05723e */ /* 0x000fe400020004ff */
[----:B------:R-:W-:Y:S02]  /*423f0*/  F2FP.F16.E5M2.UNPACK_B R6, R6 ;  /* 0x00000006ff06723e */ /* 0x000fe400020004ff */
[----:B------:R-:W-:Y:S02]  /*42400*/  F2FP.F16.E5M2.UNPACK_B R4, R4 ;  /* 0x00000004ff04723e */ /* 0x000fe400020004ff */
[----:B------:R-:W-:Y:S01]  /*42410*/  F2FP.F16.E5M2.UNPACK_B R7, R7 ;  /* 0x00000007ff07723e */ /* 0x000fe200020004ff */
[----:B---3--:R-:W-:Y:S04]  /*42420*/  STL.64 [R1+0x48e8], R18 ;  /* 0x0048e81201007387 */ /* 0x008fe80000100a00 */
[----:B--2---:R0:W-:Y:S04]  /*42430*/  STL.64 [R1+0x48e0], R16 ;  /* 0x0048e01001007387 */ /* 0x0041e80000100a00 */
[----:B0-----:R-:W4:Y:S04]  /*42440*/  LDL.LU.64 R16, [R1+0x10e0] ;  /* 0x0010e00001107983 */ /* 0x001f280000300a00 */
[----:B------:R-:W4:Y:S01]  /*42450*/  LDL.LU.64 R18, [R1+0x10e8] ;  /* 0x0010e80001127983 */ /* 0x000f220000300a00 */
[C---:B------:R-:W-:Y:S03]  /*42460*/  HMMA.16816.F32 R8, R4.reuse, R14, R8 ;  /* 0x0000000e0408723c */ /* 0x040fe60000001808 */
[----:B------:R-:W2:Y:S04]  /*42470*/  LDL.LU.64 R20, [R1+0x1f50] ;  /* 0x001f500001147983 */ /* 0x000ea80000300a00 */
[----:B------:R-:W2:Y:S04]  /*42480*/  LDL.LU.64 R22, [R1+0x1f58] ;  /* 0x001f580001167983 */ /* 0x000ea80000300a00 */
[----:B------:R-:W3:Y:S04]  /*42490*/  LDL.LU.64 R12, [R1+0x1f40] ;  /* 0x001f4000010c7983 */ /* 0x000ee80000300a00 */
[----:B------:R-:W3:Y:S08]  /*424a0*/  LDL.LU.64 R14, [R1+0x1f48] ;  /* 0x001f4800010e7983 */ /* 0x000ef00000300a00 */
[----:B------:R0:W-:Y:S04]  /*424b0*/  STL.64 [R1+0xe40], R8 ;  /* 0x000e400801007387 */ /* 0x0001e80000100a00 */
[----:B------:R1:W-:Y:S04]  /*424c0*/  STL.64 [R1+0xe48], R10 ;  /* 0x000e480a01007387 */ /* 0x0003e80000100a00 */
[----:B0-----:R-:W3:Y:S04]  /*424d0*/  LDL.LU.64 R8, [R1+0x1f30] ;  /* 0x001f300001087983 */ /* 0x001ee80000300a00 */
[----:B-1----:R-:W3:Y:S01]  /*424e0*/  LDL.LU.64 R10, [R1+0x1f38] ;  /* 0x001f3800010a7983 */ /* 0x002ee20000300a00 */
[----:B----4-:R-:W-:Y:S03]  /*424f0*/  HMMA.16816.F32 R24, R4, R24, R16 ;  /* 0x000000180418723c */ /* 0x010fe60000001810 */
[----:B------:R-:W4:Y:S04]  /*42500*/  LDL.LU.64 R18, [R1+0x48e8] ;  /* 0x0048e80001127983 */ /* 0x000f280000300a00 */
[----:B------:R-:W4:-:S15]  /*42510*/  LDL.LU.64 R16, [R1+0x48e0] ;  /* 0x0048e00001107983 */ /* 0x000f1e0000300a00 */
[----:B------:R-:W-:-:S01]  /*42520*/  NOP ;  /* 0x0000000000007918 */ /* 0x000fc20000000000 */
[----:B------:R-:W-:Y:S04]  /*42530*/  STL.64 [R1+0xe30], R24 ;  /* 0x000e301801007387 */ /* 0x000fe80000100a00 */
[----:B------:R0:W-:Y:S04]  /*42540*/  STL.64 [R1+0xe38], R26 ;  /* 0x000e381a01007387 */ /* 0x0001e80000100a00 */
[----:B0-----:R-:W4:Y:S02]  /*42550*/  LDL.LU.64 R26, [R1+0x48d8] ;  /* 0x0048d800011a7983 */ /* 0x001f240000300a00 */
[----:B----4-:R-:W-:Y:S02]  /*42560*/  HMMA.16816.F32 R24, R4, R26, R16 ;  /* 0x0000001a0418723c */ /* 0x010fe40000001810 */
[----:B------:R-:W4:Y:S04]  /*42570*/  LDL.LU.64 R18, [R1+0x48d0] ;  /* 0x0048d00001127983 */ /* 0x000f280000300a00 */
[----:B------:R-:W4:-:S15]  /*42580*/  LDL.LU.64 R16, [R1+0x48c8] ;  /* 0x0048c80001107983 */ /* 0x000f1e0000300a00 */
[----:B------:R-:W-:-:S02]  /*42590*/  NOP ;  /* 0x0000000000007918 */ /* 0x000fc40000000000 */
[----:B------:R-:W-:Y:S04]  /*425a0*/  STL.64 [R1+0xe20], R24 ;  /* 0x000e201801007387 */ /* 0x000fe80000100a00 */
[----:B------:R0:W-:Y:S04]  /*425b0*/  STL.64 [R1+0xe28], R26 ;  /* 0x000e281a01007387 */ /* 0x0001e80000100a00 */
[----:B0-----:R-:W2:Y:S04]  /*425c0*/  LDL.LU.64 R26, [R1+0x48c0] ;  /* 0x0048c000011a7983 */ /* 0x001ea80000300a00 */
[----:B------:R-:W2:Y:S02]  /*425d0*/  LDL.LU.64 R24, [R1+0x48b8] ;  /* 0x0048b80001187983 */ /* 0x000ea40000300a00 */
[----:B--2---:R-:W-:-:S15]  /*425e0*/  HMMA.16816.F32 R24, R4, R28, R24 ;  /* 0x0000001c0418723c */ /* 0x004fde0000001818 */
[----:B------:R-:W-:-:S08]  /*425f0*/  NOP ;  /* 0x0000000000007918 */ /* 0x000fd00000000000 */
[----:B------:R-:W-:Y:S04]  /*42600*/  STL.64 [R1+0xe10], R24 ;  /* 0x000e101801007387 */ /* 0x000fe80000100a00 */
[----:B------:R0:W-:Y:S04]  /*42610*/  STL.64 [R1+0xe18], R26 ;  /* 0x000e181a01007387 */ /* 0x0001e80000100a00 */
[----:B0-----:R-:W4:Y:S04]  /*42620*/  LDL.LU.64 R26, [R1+0x48b0] ;  /* 0x0048b000011a7983 */ /* 0x001f280000300a00 */
[----:B------:R-:W2:Y:S04]  /*42630*/  LDL.LU.64 R24, [R1+0x48a8] ;  /* 0x0048a80001187983 */ /* 0x000ea80000300a00 */
[----:B------:R-:W-:Y:S01]  /*42640*/  STL.64 [R1+0x4808], R28 ;  /* 0x0048081c01007387 */ /* 0x000fe20000100a00 */
[----:B----4-:R-:W-:-:S15]  /*42650*/  HMMA.16816.F32 R16, R4, R26, R16 ;  /* 0x0000001a0410723c */ /* 0x010fde0000001810 */
[----:B------:R-:W-:-:S08]  /*42660*/  NOP ;  /* 0x0000000000007918 */ /* 0x000fd00000000000 */
[----:B------:R-:W-:Y:S04]  /*42670*/  STL.64 [R1+0xe00], R16 ;  /* 0x000e001001007387 */ /* 0x000fe80000100a00 */
[----:B------:R0:W-:Y:S04]  /*42680*/  STL.64 [R1+0xe08], R18 ;  /* 0x000e081201007387 */ /* 0x0001e80000100a00 */
[----:B0-----:R-:W4:Y:S01]  /*42690*/  LDL.LU.64 R18, [R1+0x48a0] ;  /* 0x0048a00001127983 */ /* 0x001f220000300a00 */
[----:B--2---:R-:W-:Y:S03]  /*426a0*/  HMMA.16816.F32 R20, R4, R24, R20 ;  /* 0x000000180414723c */ /* 0x004fe60000001814 */
[----:B------:R-:W2:Y:S01]  /*426b0*/  LDL.LU.64 R16, [R1+0x4898] ;  /* 0x0048980001107983 */ /* 0x000ea20000300a00 */
[----:B------:R-:W-:-:S02]  /*426c0*/  IMAD.MOV.U32 R29, RZ, RZ, R0 ;  /* 0x000000ffff1d7224 */ /* 0x000fc400078e0000 */
[----:B----4-:R-:W-:Y:S02]  /*426d0*/  IMAD.MOV.U32 R28, RZ, RZ, R19 ;  /* 0x000000ffff1c7224 */ /* 0x010fe400078e0013 */
[----:B------:R-:W4:Y:S04]  /*426e0*/  LDL.LU R19, [R1+0x4894] ;  /* 0x0048940001137983 */ /* 0x000f280000300800 */
[----:B------:R-:W2:Y:S11]  /*426f0*/  LDL.LU R0, [R1+0x4890] ;  /* 0x0048900001007983 */ /* 0x000eb60000300800 */
[----:B------:R-:W-:Y:S04]  /*42700*/  STL.64 [R1+0xdf0], R20 ;  /* 0x000df01401007387 */ /* 0x000fe80000100a00 */
[----:B------:R0:W-:Y:S04]  /*42710*/  STL.64 [R1+0xdf8], R22 ;  /* 0x000df81601007387 */ /* 0x0001e80000100a00 */
[----:B0-----:R-:W3:Y:S04]  /*42720*/  LDL.LU.64 R22, [R1+0x4888] ;  /* 0x0048880001167983 */ /* 0x001ee80000300a00 */
[----:B------:R-:W4:Y:S04]  /*42730*/  LDL.LU.64 R20, [R1+0x4880] ;  /* 0x0048800001147983 */ /* 0x000f280000300a00 */
[----:B------:R0:W-:Y:S04]  /*42740*/  STL.64 [R1+0x4800], R26 ;  /* 0x0048001a01007387 */ /* 0x0001e80000100a00 */
[----:B0-----:R-:W2:Y:S04]  /*42750*/  LDL.64 R26, [R1+0x10] ;  /* 0x00001000011a7983 */ /* 0x001ea80000100a00 */
[----:B------:R0:W-:Y:S04]  /*42760*/  STL.64 [R1+0x47f8], R24 ;  /* 0x0047f81801007387 */ /* 0x0001e80000100a00 */
[----:B0-----:R-:W2:Y:S04]  /*42770*/  LDL.LU R24, [R1+0x2e0] ;  /* 0x0002e00001187983 */ /* 0x001ea80000300800 */
[----:B------:R-:W2:Y:S01]  /*42780*/  LDL.LU R25, [R1+0x2ec] ;  /* 0x0002ec0001197983 */ /* 0x000ea20000300800 */
[C---:B---3--:R-:W-:Y:S06]  /*42790*/  HMMA.16816.F32 R12, R4.reuse, R22, R12 ;  /* 0x00000016040c723c */ /* 0x048fec000000180c */
[C---:B----4-:R-:W-:Y:S01]  /*427a0*/  HMMA.16816.F32 R8, R4.reuse, R20, R8 ;  /* 0x000000140408723c */ /* 0x050fe20000001808 */
[----:B--2---:R-:W-:Y:S04]  /*427b0*/  STL.64 [R1+0x4838], R26 ;  /* 0x0048381a01007387 */ /* 0x004fe80000100a00 */
[----:B------:R0:W-:Y:S04]  /*427c0*/  STL.64 [R1+0x4830], R24 ;  /* 0x0048301801007387 */ /* 0x0001e80000100a00 */
[----:B0-----:R-:W2:Y:S08]  /*427d0*/  LDL.LU.64 R24, [R1+0x1f20] ;  /* 0x001f200001187983 */ /* 0x001eb00000300a00 */
[----:B------:R0:W-:Y:S04]  /*427e0*/  STL.64 [R1+0xde0], R12 ;  /* 0x000de00c01007387 */ /* 0x0001e80000100a00 */
[----:B------:R1:W-:Y:S04]  /*427f0*/  STL.64 [R1+0xde8], R14 ;  /* 0x000de80e01007387 */ /* 0x0003e80000100a00 */
[----:B------:R-:W2:Y:S04]  /*42800*/  LDL.LU.64 R26, [R1+0x1f28] ;  /* 0x001f2800011a7983 */ /* 0x000ea80000300a00 */
[----:B------:R3:W-:Y:S04]  /*42810*/  STL.64 [R1+0xdd0], R8 ;  /* 0x000dd00801007387 */ /* 0x0007e80000100a00 */
[----:B------:R4:W-:Y:S04]  /*42820*/  STL.64 [R1+0xdd8], R10 ;  /* 0x000dd80a01007387 */ /* 0x0009e80000100a00 */
[----:B0-----:R-:W2:Y:S04]  /*42830*/  LDL.LU.64 R12, [R1+0x1f10] ;  /* 0x001f1000010c7983 */ /* 0x001ea80000300a00 */
[----:B-1----:R-:W2:Y:S04]  /*42840*/  LDL.LU.64 R14, [R1+0x1f18] ;  /* 0x001f1800010e7983 */ /* 0x002ea80000300a00 */
[----:B---3--:R-:W3:Y:S04]  /*42850*/  LDL.LU.64 R8, [R1+0x1f00] ;  /* 0x001f000001087983 */ /* 0x008ee80000300a00 */
[----:B----4-:R-:W3:Y:S04]  /*42860*/  LDL.LU.64 R10, [R1+0x1f08] ;  /* 0x001f0800010a7983 */ /* 0x010ee80000300a00 */
[----:B------:R0:W-:Y:S04]  /*42870*/  STL.64 [R1+0x47e0], R22 ;  /* 0x0047e01601007387 */ /* 0x0001e80000100a00 */
[----:B0-----:R-:W4:Y:S04]  /*42880*/  LDL.LU R22, [R1+0x2d8] ;  /* 0x0002d80001167983 */ /* 0x001f280000300800 */
[----:B------:R-:W4:Y:S04]  /*42890*/  LDL.LU R23, [R1+0x2e4] ;  /* 0x0002e40001177983 */ /* 0x000f280000300800 */
[----:B------:R0:W-:Y:S04]  /*428a0*/  STL.64 [R1+0x47d8], R20 ;  /* 0x0047d81401007387 */ /* 0x0001e80000100a00 */
[----:B0-----:R-:W2:Y:S04]  /*428b0*/  LDL.LU R20, [R1+0x2d0] ;  /* 0x0002d00001147983 */ /* 0x001ea80000300800 */
[----:B------:R-:W2:Y:S04]  /*428c0*/  LDL.LU R21, [R1+0x2dc] ;  /* 0x0002dc0001157983 */ /* 0x000ea80000300800 */
[----:B----4-:R-:W-:Y:S04]  /*428d0*/  STL.64 [R1+0x4848], R22 ;  /* 0x0048481601007387 */ /* 0x010fe80000100a00 */
[----:B--2---:R0:W-:Y:S04]  /*428e0*/  STL.64 [R1+0x4840], R20 ;  /* 0x0048401401007387 */ /* 0x0041e80000100a00 */
[----:B0-----:R-:W2:Y:S04]  /*428f0*/  LDL.LU.64 R20, [R1+0x1ed0] ;  /* 0x001ed00001147983 */ /* 0x001ea80000300a00 */
[----:B------:R-:W4:Y:S01]  /*42900*/  LDL.LU.64 R22, [R1+0x1ed8] ;  /* 0x001ed80001167983 */ /* 0x000f220000300a00 */
[C---:B------:R-:W-:Y:S06]  /*42910*/  HMMA.16816.F32 R24, R4.reuse, R18, R24 ;  /* 0x000000120418723c */ /* 0x040fec0000001818 */
[C---:B------:R-:W-:Y:S01]  /*42920*/  HMMA.16816.F32 R12, R4.reuse, R16, R12 ;  /* 0x00000010040c723c */ /* 0x040fe2000000180c */
[----:B----4-:R-:W-:Y:S04]  /*42930*/  STL.64 [R1+0x4858], R22 ;  /* 0x0048581601007387 */ /* 0x010fe80000100a00 */
[----:B--2---:R0:W-:Y:S04]  /*42940*/  STL.64 [R1+0x4850], R20 ;  /* 0x0048501401007387 */ /* 0x0041e80000100a00 */
[----:B0-----:R-:W2:Y:S04]  /*42950*/  LDL.LU.64 R20, [R1+0x1ee0] ;  /* 0x001ee00001147983 */ /* 0x001ea80000300a00 */
[----:B------:R-:W2:Y:S04]  /*42960*/  LDL.LU.64 R22, [R1+0x1ee8] ;  /* 0x001ee80001167983 */ /* 0x000ea80000300a00 */
[----:B------:R0:W-:Y:S04]  /*42970*/  STL.64 [R1+0xdc0], R24 ;  /* 0x000dc01801007387 */ /* 0x0001e80000100a00 */
[----:B------:R1:W-:Y:S04]  /*42980*/  STL.64 [R1+0xdc8], R26 ;  /* 0x000dc81a01007387 */ /* 0x0003e80000100a00 */
[----:B0-----:R-:W4:Y:S04]  /*42990*/  LDL.LU.64 R24, [R1+0x1ec0] ;  /* 0x001ec00001187983 */ /* 0x001f280000300a00 */
[----:B-1----:R-:W4:Y:S04]  /*429a0*/  LDL.LU.64 R26, [R1+0x1ec8] ;  /* 0x001ec800011a7983 */ /* 0x002f280000300a00 */
[----:B------:R-:W-:Y:S04]  /*429b0*/  STL.64 [R1+0xdb0], R12 ;  /* 0x000db00c01007387 */ /* 0x000fe80000100a00 */
[----:B------:R0:W-:Y:S04]  /*429c0*/  STL.64 [R1+0xdb8], R14 ;  /* 0x000db80e01007387 */ /* 0x0001e80000100a00 */
[----:B0-----:R-:W3:Y:S04]  /*429d0*/  LDL.LU.64 R14, [R1+0x4878] ;  /* 0x00487800010e7983 */ /* 0x001ee80000300a00 */
[----:B------:R-:W2:Y:S04]  /*429e0*/  LDL.LU.64 R12, [R1+0x4870] ;  /* 0x00487000010c7983 */ /* 0x000ea80000300a00 */
[----:B------:R-:W-:Y:S04]  /*429f0*/  STL.64 [R1+0x47c0], R18 ;  /* 0x0047c01201007387 */ /* 0x000fe80000100a00 */
[----:B------:R0:W-:Y:S04]  /*42a00*/  STL.64 [R1+0x47b8], R16 ;  /* 0x0047b81001007387 */ /* 0x0001e80000100a00 */
[----:B0-----:R-:W2:Y:S04]  /*42a10*/  LDL.LU.64 R16, [R1+0x1ef0] ;  /* 0x001ef00001107983 */ /* 0x001ea80000300a00 */
[----:B------:R-:W2:Y:S01]  /*42a20*/  LDL.LU.64 R18, [R1+0x1ef8] ;  /* 0x001ef80001127983 */ /* 0x000ea20000300a00 */
[----:B---3--:R-:W-:-:S15]  /*42a30*/  HMMA.16816.F32 R8, R4, R14, R8 ;  /* 0x0000000e0408723c */ /* 0x008fde0000001808 */
[----:B------:R-:W-:-:S08]  /*42a40*/  NOP ;  /* 0x0000000000007918 */ /* 0x000fd00000000000 */
[----:B------:R-:W-:Y:S04]  /*42a50*/  STL.64 [R1+0xda0], R8 ;  /* 0x000da00801007387 */ /* 0x000fe80000100a00 */
[----:B------:R0:W-:Y:S04]  /*42a60*/  STL.64 [R1+0xda8], R10 ;  /* 0x000da80a01007387 */ /* 0x0001e80000100a00 */
[----:B0-----:R-:W3:Y:S01]  /*42a70*/  LDL.LU.64 R10, [R1+0x4868] ;  /* 0x00486800010a7983 */ /* 0x001ee20000300a00 */
[----:B--2---:R-:W-:Y:S03]  /*42a80*/  HMMA.16816.F32 R16, R4, R12, R16 ;  /* 0x0000000c0410723c */ /* 0x004fe60000001810 */
[----:B------:R-:W2:-:S15]  /*42a90*/  LDL.LU.64 R8, [R1+0x4860] ;  /* 0x0048600001087983 */ /* 0x000e9e0000300a00 */
[----:B------:R-:W-:-:S05]  /*42aa0*/  NOP ;  /* 0x0000000000007918 */ /* 0x000fca0000000000 */
[----:B------:R0:W-:Y:S04]  /*42ab0*/  STL.64 [R1+0xd90], R16 ;  /* 0x000d901001007387 */ /* 0x0001e80000100a00 */
[----:B------:R1:W-:Y:S04]  /*42ac0*/  STL.64 [R1+0xd98], R18 ;  /* 0x000d981201007387 */ /* 0x0003e80000100a00 */
[----:B0-----:R-:W2:Y:S04]  /*42ad0*/  LDL.LU.64 R16, [R1+0x10a0] ;  /* 0x0010a00001107983 */ /* 0x001ea80000300a00 */
[----:B-1----:R-:W2:Y:S04]  /*42ae0*/  LDL.LU.64 R18, [R1+0x10a8] ;  /* 0x0010a80001127983 */ /* 0x002ea80000300a00 */
[----:B------:R0:W-:Y:S04]  /*42af0*/  STL [R1+0x47b4], R12 ;  /* 0x0047b40c01007387 */ /* 0x0001e80000100800 */
[----:B0-----:R-:W2:Y:S04]  /*42b00*/  LDL.LU R12, [R1+0x2d4] ;  /* 0x0002d400010c7983 */ /* 0x001ea80000300800 */
[----:B------:R-:W-:Y:S01]  /*42b10*/  STL [R1+0x47b0], R13 ;  /* 0x0047b00d01007387 */ /* 0x000fe20000100800 */
[----:B---3--:R-:W-:-:S15]  /*42b20*/  HMMA.16816.F32 R20, R4, R10, R20 ;  /* 0x0000000a0414723c */ /* 0x008fde0000001814 */
[----:B------:R-:W-:-:S08]  /*42b30*/  NOP ;  /* 0x0000000000007918 */ /* 0x000fd00000000000 */
[----:B------:R-:W-:Y:S04]  /*42b40*/  STL.64 [R1+0xd80], R20 ;  /* 0x000d801401007387 */ /* 0x000fe80000100a00 */
[----:B------:R0:W-:Y:S04]  /*42b50*/  STL.64 [R1+0xd88], R22 ;  /* 0x000d881601007387 */ /* 0x0001e80000100a00 */
[----:B0-----:R-:W2:Y:S04]  /*42b60*/  LDL.LU.64 R22, [R1+0x4858] ;  /* 0x0048580001167983 */ /* 0x001ea80000300a00 */
[----:B------:R-:W2:Y:S01]  /*42b70*/  LDL.LU.64 R20, [R1+0x4850] ;  /* 0x0048500001147983 */ /* 0x000ea20000300a00 */
[C---:B----4-:R-:W-:Y:S06]  /*42b80*/  HMMA.16816.F32 R24, R4.reuse, R2, R24 ;  /* 0x000000020418723c */ /* 0x050fec0000001818 */
[----:B--2---:R-:W-:-:S15]  /*42b90*/  HMMA.16816.F32 R20, R4, R8, R20 ;  /* 0x000000080414723c */ /* 0x004fde0000001814 */
[----:B------:R-:W-:-:S08]  /*42ba0*/  NOP ;  /* 0x0000000000007918 */ /* 0x000fd00000000000 */
[----:B------:R-:W-:Y:S04]  /*42bb0*/  STL.64 [R1+0x1020], R20 ;  /* 0x0010201401007387 */ /* 0x000fe80000100a00 */
[----:B------:R0:W-:Y:S04]  /*42bc0*/  STL.64 [R1+0x1028], R22 ;  /* 0x0010281601007387 */ /* 0x0001e80000100a00 */
[----:B0-----:R-:W2:Y:S04]  /*42bd0*/  LDL.LU.64 R22, [R1+0x4848] ;  /* 0x0048480001167983 */ /* 0x001ea80000300a00 */
[----:B------:R-:W3:Y:S04]  /*42be0*/  LDL.LU.64 R20, [R1+0x4840] ;  /* 0x0048400001147983 */ /* 0x000ee80000300a00 */
[----:B------:R-:W-:Y:S04]  /*42bf0*/  STL.64 [R1+0x4798], R10 ;  /* 0x0047980a01007387 */ /* 0x000fe80000100a00 */
[----:B------:R0:W-:Y:S04]  /*42c00*/  STL.64 [R1+0x4790], R8 ;  /* 0x0047900801007387 */ /* 0x0001e80000100a00 */
[----:B0-----:R-:W4:Y:S04]  /*42c10*/  LDL.LU.64 R8, [R1+0x1380] ;  /* 0x0013800001087983 */ /* 0x001f280000300a00 */
[----:B------:R-:W4:Y:S04]  /*42c20*/  LDL.LU.64 R10, [R1+0x1388] ;  /* 0x00138800010a7983 */ /* 0x000f280000300a00 */
[----:B------:R-:W-:Y:S04]  /*42c30*/  STL.64 [R1+0x1010], R24 ;  /* 0x0010101801007387 */ /* 0x000fe80000100a00 */
[----:B------:R0:W-:Y:S04]  /*42c40*/  STL.64 [R1+0x1018], R26 ;  /* 0x0010181a01007387 */ /* 0x0001e80000100a00 */
[----:B0-----:R-:W2:Y:S04]  /*42c50*/  LDL.LU.64 R26, [R1+0x4838] ;  /* 0x00483800011a7983 */ /* 0x001ea80000300a00 */
[----:B------:R-:W2:Y:S01]  /*42c60*/  LDL.LU.64 R24, [R1+0x4830] ;  /* 0x0048300001187983 */ /* 0x000ea20000300a00 */
[----:B----4-:R-:W-:Y:S03]  /*42c70*/  HMMA.16816.F32 R8, R4, R28, R8 ;  /* 0x0000001c0408723c */ /* 0x010fe60000001808 */
[----:B------:R-:W4:Y:S04]  /*42c80*/  LDL.64 R28, [R1] ;  /* 0x00000000011c7983 */ /* 0x000f280000100a00 */
[----:B---3--:R-:W-:-:S02]  /*42c90*/  IMAD R4, R20, 0x100, R12 ;  /* 0x0000010014047824 */ /* 0x008fc400078e020c */
[----:B--2---:R-:W-:Y:S02]  /*42ca0*/  IMAD R5, R22, 0x100, R21 ;  /* 0x0000010016057824 */ /* 0x004fe400078e0215 */
[----:B------:R-:W-:Y:S02]  /*42cb0*/  IMAD R6, R24, 0x100, R23 ;  /* 0x0000010018067824 */ /* 0x000fe400078e0217 */
[----:B------:R-:W-:Y:S01]  /*42cc0*/  IMAD R7, R0, 0x100, R25 ;  /* 0x0000010000077824 */ /* 0x000fe200078e0219 */
[----:B------:R-:W-:Y:S02]  /*42cd0*/  F2FP.F16.E5M2.UNPACK_B R4, R4 ;  /* 0x00000004ff04723e */ /* 0x000fe400020004ff */
[----:B------:R-:W-:Y:S02]  /*42ce0*/  F2FP.F16.E5M2.UNPACK_B R5, R5 ;  /* 0x00000005ff05723e */ /* 0x000fe400020004ff */
[----:B------:R-:W-:Y:S02]  /*42cf0*/  F2FP.F16.E5M2.UNPACK_B R6, R6 ;  /* 0x00000006ff06723e */ /* 0x000fe400020004ff */
[----:B------:R-:W-:-:S07]  /*42d00*/  F2FP.F16.E5M2.UNPACK_B R7, R7 ;  /* 0x00000007ff07723e */ /* 0x000fce00020004ff */
[----:B------:R-:W-:Y:S01]  /*42d10*/  HMMA.16816.F32 R16, R4, R26, R16 ;  /* 0x0000001a0410723c */ /* 0x000fe20000001810 */
[----:B------:R-:W-:Y:S04]  /*42d20*/  STL.64 [R1+0xd70], R8 ;  /* 0x000d700801007387 */ /* 0x000fe80000100a00 */
[----:B------:R0:W-:Y:S01]  /*42d30*/  STL.64 [R1+0xd78], R10 ;  /* 0x000d780a01007387 */ /* 0x0001e20000100a00 */
[----:B------:R-:W-:Y:S02]  /*42d40*/  IMAD.MOV.U32 R12, RZ, RZ, R26 ;  /* 0x000000ffff0c7224 */ /* 0x000fe400078e001a */
[----:B------:R-:W-:Y:S01]  /*42d50*/  IMAD.MOV.U32 R13, RZ, RZ, R27 ;  /* 0x000000ffff0d7224 */ /* 0x000fe200078e001b */
[----:B0-----:R-:W2:-:S14]  /*42d60*/  LDL.64 R10, [R1+0x8] ;  /* 0x00000800010a7983 */ /* 0x001e9c0000100a00 */
[----:B------:R-:W-:Y:S04]  /*42d70*/  STL.64 [R1+0xd60], R16 ;  /* 0x000d601001007387 */ /* 0x000fe80000100a00 */
[----:B------:R-:W-:Y:S04]  /*42d80*/  STL [R1+0xd68], R18 ;  /* 0x000d681201007387 */ /* 0x000fe80000100800 */
[----:B------:R-:W3:Y:S04]  /*42d90*/  LDL.LU.64 R24, [R1+0x1e90] ;  /* 0x001e900001187983 */ /* 0x000ee80000300a00 */
[----:B------:R-:W4:Y:S04]  /*42da0*/  LDL.LU.64 R26, [R1+0x1e98] ;  /* 0x001e9800011a7983 */ /* 0x000f280000300a00 */
[----:B----4-:R-:W-:Y:S04]  /*42db0*/  STL.64 [R1+0x4818], R26 ;  /* 0x0048181a01007387 */ /* 0x010fe80000100a00 */
[----:B---3--:R0:W-:Y:S04]  /*42dc0*/  STL.64 [R1+0x4810], R24 ;  /* 0x0048101801007387 */ /* 0x0081e80000100a00 */
[----:B0-----:R-:W3:Y:S04]  /*42dd0*/  LDL.LU.64 R24, [R1+0x1ea0] ;  /* 0x001ea00001187983 */ /* 0x001ee80000300a00 */
[----:B------:R-:W4:Y:S04]  /*42de0*/  LDL.LU.64 R26, [R1+0x1ea8] ;  /* 0x001ea800011a7983 */ /* 0x000f280000300a00 */
[----:B----4-:R-:W-:Y:S04]  /*42df0*/  STL.64 [R1+0x4828], R26 ;  /* 0x0048281a01007387 */ /* 0x010fe80000100a00 */
[----:B---3--:R0:W-:Y:S04]  /*42e00*/  STL.64 [R1+0x4820], R24 ;  /* 0x0048201801007387 */ /* 0x0081e80000100a00 */
[----:B0-----:R-:W2:Y:S04]  /*42e10*/  LDL.LU.64 R24, [R1+0x1eb0] ;  /* 0x001eb00001187983 */ /* 0x001ea80000300a00 */
[----:B------:R-:W2:Y:S04]  /*42e20*/  LDL.LU.64 R26, [R1+0x1eb8] ;  /* 0x001eb800011a7983 */ /* 0x000ea80000300a00 */
[----:B------:R-:W3:Y:S04]  /*42e30*/  LDL.LU.64 R20, [R1+0x1e70] ;  /* 0x001e700001147983 */ /* 0x000ee80000300a00 */
[----:B------:R-:W4:Y:S01]  /*42e40*/  LDL.LU.64 R22, [R1+0x1e78] ;  /* 0x001e780001167983 */ /* 0x000f220000300a00 */
[----:B------:R-:W-:Y:S01]  /*42e50*/  IMAD.MOV.U32 R0, RZ, RZ, R19 ;  /* 0x000000ffff007224 */ /* 0x000fe200078e0013 */
[----:B--2---:R-:W-:Y:S02]  /*42e60*/  HMMA.16816.F32 R24, R4, R10, R24 ;  /* 0x0000000a0418723c */ /* 0x004fe40000001818 */
[----:B----4-:R-:W-:Y:S04]  /*42e70*/  STL.64 [R1+0x47f0], R22 ;  /* 0x0047f01601007387 */ /* 0x010fe80000100a00 */
[----:B---3--:R0:W-:Y:S04]  /*42e80*/  STL.64 [R1+0x47e8], R20 ;  /* 0x0047e81401007387 */ /* 0x0081e80000100a00 */
[----:B0-----:R-:W2:Y:S04]  /*42e90*/  LDL.LU.64 R20, [R1+0x1e80] ;  /* 0x001e800001147983 */ /* 0x001ea80000300a00 */
[----:B------:R-:W2:Y:S04]  /*42ea0*/  LDL.LU.64 R22, [R1+0x1e88] ;  /* 0x001e880001167983 */ /* 0x000ea80000300a00 */
[----:B------:R-:W-:Y:S04]  /*42eb0*/  STL.64 [R1+0x47d0], R14 ;  /* 0x0047d00e01007387 */ /* 0x000fe80000100a00 */
[----:B------:R0:W-:Y:S04]  /*42ec0*/  STL.64 [R1+0x47c8], R12 ;  /* 0x0047c80c01007387 */ /* 0x0001e80000100a00 */
[----:B0-----:R-:W3:Y:S04]  /*42ed0*/  LDL.LU.64 R12, [R1+0x1e60] ;  /* 0x001e6000010c7983 */ /* 0x001ee80000300a00 */
[----:B------:R-:W3:Y:S04]  /*42ee0*/  LDL.LU.64 R14, [R1+0x1e68] ;  /* 0x001e6800010e7983 */ /* 0x000ee80000300a00 */
[----:B------:R-:W4:Y:S04]  /*42ef0*/  LDL.LU.64 R16, [R1+0x1e50] ;  /* 0x001e500001107983 */ /* 0x000f280000300a00 */
[----:B------:R-:W4:Y:S04]  /*42f00*/  LDL.LU.64 R18, [R1+0x1e58] ;  /* 0x001e580001127983 */ /* 0x000f280000300a00 */
[----:B------:R-:W-:Y:S04]  /*42f10*/  STL [R1+0x3c48], R0 ;  /* 0x003c480001007387 */ /* 0x000fe80000100800 */
[----:B------:R-:W-:Y:S04]  /*42f20*/  STL.64 [R1+0xd50], R24 ;  /* 0x000d501801007387 */ /* 0x000fe80000100a00 */
[----:B------:R0:W-:Y:S04]  /*42f30*/  STL.64 [R1+0xd58], R26 ;  /* 0x000d581a01007387 */ /* 0x0001e80000100a00 */
[----:B0-----:R-:W2:Y:S04]  /*42f40*/  LDL.LU.64 R26, [R1+0x4828] ;  /* 0x00482800011a7983 */ /* 0x001ea80000300a00 */
[----:B------:R-:W2:Y:S01]  /*42f50*/  LDL.LU.64 R24, [R1+0x4820] ;  /* 0x0048200001187983 */ /* 0x000ea20000300a00 */
[----:B------:R-:W-:-:S02]  /*42f60*/  IMAD.MOV.U32 R8, RZ, RZ, R10 ;  /* 0x000000ffff087224 */ /* 0x000fc400078e000a */
[----:B------:R-:W-:Y:S02]  /*42f70*/  IMAD.MOV.U32 R10, RZ, RZ, R28 ;  /* 0x000000ffff0a7224 */ /* 0x000fe400078e001c */
[----:B------:R-:W-:Y:S01]  /*42f80*/  IMAD.MOV.U32 R9, RZ, RZ, R29 ;  /* 0x000000ffff097224 */ /* 0x000fe200078e001d */
[----:B--2---:R-:W-:-:S15]  /*42f90*/  HMMA.16816.F32 R24, R4, R28, R24 ;  /* 0x0000001c0418723c */ /* 0x004fde0000001818 */
[----:B------:R-:W-:-:S08]  /*42fa0*/  NOP ;  /* 0x0000000000007918 */ /* 0x000fd00000000000 */
[----:B------:R-:W-:Y:S04]  /*42fb0*/  STL.64 [R1+0xd40], R24 ;  /* 0x000d401801007387 */ /* 0x000fe80000100a00 */
[----:B------:R0:W-:Y:S04]  /*42fc0*/  STL.64 [R1+0xd48], R26 ;  /* 0x000d481a01007387 */ /* 0x0001e80000100a00 */
[----:B0-----:R-:W2:Y:S04]  /*42fd0*/  LDL.LU.64 R26, [R1+0x4818] ;  /* 0x00481800011a7983 */ /* 0x001ea80000300a00 */
[----:B------:R-:W2:Y:S04]  /*42fe0*/  LDL.LU.64 R24, [R1+0x4810] ;  /* 0x0048100001187983 */ /* 0x000ea80000300a00 */
[----:B------:R-:W2:Y:S02]  /*42ff0*/  LDL.LU.64 R28, [R1+0x4808] ;  /* 0x00480800011c7983 */ /* 0x000ea40000300a00 */
[----:B--2---:R-:W-:-:S15]  /*43000*/  HMMA.16816.F32 R24, R4, R28, R24 ;  /* 0x0000001c0418723c */ /* 0x004fde0000001818 */
[----:B------:R-:W-:-:S08]  /*43010*/  NOP ;  /* 0x0000000000007918 */ /* 0x000fd00000000000 */
[----:B------:R-:W-:Y:S04]  /*43020*/  STL.64 [R1+0xd30], R24 ;  /* 0x000d301801007387 */ /* 0x000fe80000100a00 */
[----:B------:R0:W-:Y:S04]  /*43030*/  STL.64 [R1+0xd38], R26 ;  /* 0x000d381a01007387 */ /* 0x0001e80000100a00 */
[----:B0-----:R-:W2:Y:S04]  /*43040*/  LDL.LU.64 R26, [R1+0x4800] ;  /* 0x00480000011a7983 */ /* 0x001ea80000300a00 */
[----:B------:R-:W3:Y:S01]  /*43050*/  LDL.LU.64 R24, [R1+0x47f8] ;  /* 0x0047f80001187983 */ /* 0x000ee20000300a00 */
[----:B--2---:R-:W-:-:S15]  /*43060*/  HMMA.16816.F32 R20, R4, R26, R20 ;  /* 0x0000001a0414723c */ /* 0x004fde0000001814 */
[----:B------:R-:W-:-:S08]  /*43070*/  NOP ;  /* 0x0000000000007918 */ /* 0x000fd00000000000 */
[----:B------:R-:W-:Y:S04]  /*43080*/  STL.64 [R1+0xd20], R20 ;  /* 0x000d201401007387 */ /* 0x000fe80000100a00 */
[----:B------:R0:W-:Y:S04]  /*43090*/  STL.64 [R1+0xd28], R22 ;  /* 0x000d281601007387 */ /* 0x0001e80000100a00 */
[----:B0-----:R-:W3:Y:S04]  /*430a0*/  LDL.LU.64 R22, [R1+0x47f0] ;  /* 0x0047f00001167983 */ /* 0x001ee80000300a00 */
[----:B------:R-:W3:Y:S02]  /*430b0*/  LDL.LU.64 R20, [R1+0x47e8] ;  /* 0x0047e80001147983 */ /* 0x000ee40000300a00 */
[----:B---3--:R-:W-:-:S15]  /*430c0*/  HMMA.16816.F32 R20, R4, R24, R20 ;  /* 0x000000180414723c */ /* 0x008fde0000001814 */
[----:B------:R-:W-:-:S08]  /*430d0*/  NOP ;  /* 0x0000000000007918 */ /* 0x000fd00000000000 */
[----:B------:R-:W-:Y:S04]  /*430e0*/  STL.64 [R1+0xd10], R20 ;  /* 0x000d101401007387 */ /* 0x000fe80000100a00 */
[----:B------:R0:W-:Y:S04]  /*430f0*/  STL.64 [R1+0xd18], R22 ;  /* 0x000d181601007387 */ /* 0x0001e80000100a00 */
[----:B0-----:R-:W2:Y:S04]  /*43100*/  LDL.LU.64 R22, [R1+0x47e0] ;  /* 0x0047e00001167983 */ /* 0x001ea80000300a00 */
[----:B------:R-:W4:Y:S04]  /*43110*/  LDL.LU.64 R20, [R1+0x47d8] ;  /* 0x0047d80001147983 */ /* 0x000f280000300a00 */
[----:B------:R-:W-:Y:S04]  /*43120*/  STL.64 [R1+0x4748], R26 ;  /* 0x0047481a01007387 */ /* 0x000fe80000100a00 */
[----:B------:R0:W-:Y:S04]  /*43130*/  STL.64 [R1+0x4740], R24 ;  /* 0x0047401801007387 */ /* 0x0001e80000100a00 */
[----:B0-----:R-:W3:Y:S04]  /*43140*/  LDL.LU.64 R24, [R1+0x1e30] ;  /* 0x001e300001187983 */ /* 0x001ee80000300a00 */
[----:B------:R-:W3:Y:S01]  /*43150*/  LDL.LU.64 R26, [R1+0x1e38] ;  /* 0x001e3800011a7983 */ /* 0x000ee20000300a00 */
[C---:B--2---:R-:W-:Y:S06]  /*43160*/  HMMA.16816.F32 R12, R4.reuse, R22, R12 ;  /* 0x00000016040c723c */ /* 0x044fec000000180c */
[----:B----4-:R-:W-:-:S15]  /*43170*/  HMMA.16816.F32 R16, R4, R20, R16 ;  /* 0x000000140410723c */ /* 0x010fde0000001810 */
[----:B------:R-:W-:-:S02]  /*43180*/  NOP ;  /* 0x0000000000007918 */ /* 0x000fc40000000000 */
[----:B------:R-:W-:Y:S04]  /*43190*/  STL.64 [R1+0xd00], R12 ;  /* 0x000d000c01007387 */ /* 0x000fe80000100a00 */
[----:B------:R0:W-:Y:S04]  /*431a0*/  STL.64 [R1+0xd08], R14 ;  /* 0x000d080e01007387 */ /* 0x0001e80000100a00 */
[----:B0-----:R-:W2:Y:S04]  /*431b0*/  LDL.LU.64 R14, [R1+0x47d0] ;  /* 0x0047d000010e7983 */ /* 0x001ea80000300a00 */
[----:B------:R-:W4:Y:S04]  /*431c0*/  LDL.LU.64 R12, [R1+0x47c8] ;  /* 0x0047c800010c7983 */ /* 0x000f280000300a00 */
[----:B------:R-:W-:Y:S04]  /*431d0*/  STL.64 [R1+0xcf0], R16 ;  /* 0x000cf01001007387 */ /* 0x000fe80000100a00 */
[----:B------:R0:W-:Y:S04]  /*431e0*/  STL.64 [R1+0xcf8], R18 ;  /* 0x000cf81201007387 */ /* 0x0001e80000100a00 */
[----:B0-----:R-:W3:Y:S04]  /*431f0*/  LDL.LU.64 R18, [R1+0x47c0] ;  /* 0x0047c00001127983 */ /* 0x001ee80000300a00 */
[----:B------:R-:W2:Y:S04]  /*43200*/  LDL.LU.64 R16, [R1+0x47b8] ;  /* 0x0047b80001107983 */ /* 0x000ea80000300a00 */
[----:B------:R-:W-:Y:S04]  /*43210*/  STL.64 [R1+0x4738], R22 ;  /* 0x0047381601007387 */ /* 0x000fe80000100a00 */
[----:B------:R0:W-:Y:S04]  /*43220*/  STL.64 [R1+0x4730], R20 ;  /* 0x0047301401007387 */ /* 0x0001e80000100a00 */
[----:B0-----:R-:W3:Y:S04]  /*43230*/  LDL.LU.64 R20, [R1+0x1e40] ;  /* 0x001e400001147983 */ /* 0x001ee80000300a00 */
[----:B------:R-:W3:Y:S01]  /*43240*/  LDL.LU.64 R22, [R1+0x1e48] ;  /* 0x001e480001167983 */ /* 0x000ee20000300a00 */
[----:B------:R-:W-:Y:S01]  /*43250*/  IMAD.MOV.U32 R0, RZ, RZ, R11 ;  /* 0x000000ffff007224 */ /* 0x000fe200078e000b */
[----:B---3--:R-:W-:-:S15]  /*43260*/  HMMA.16816.F32 R20, R4, R18, R20 ;  /* 0x000000120414723c */ /* 0x008fde0000001814 */
[----:B------:R-:W-:-:S08]  /*43270*/  NOP ;  /* 0x0000000000007918 */ /* 0x000fd00000000000 */
[----:B------:R-:W-:Y:S04]  /*43280*/  STL.64 [R1+0xce0], R20 ;  /* 0x000ce01401007387 */ /* 0x000fe80000100a00 */
[----:B------:R2:W-:Y:S02]  /*43290*/  STL.64 [R1+0xce8], R22 ;  /* 0x000ce81601007387 */ /* 0x0005e40000100a00 */
[----:B--2---:R-:W-:Y:S02]  /*432a0*/  HMMA.16816.F32 R20, R4, R16, R24 ;  /* 0x000000100414723c */ /* 0x004fe40000001818 */
[----:B------:R0:W-:Y:S02]  /*432b0*/  STL.64 [R1+0x4718], R18 ;  /* 0x0047181201007387 */ /* 0x0001e40000100a00 */
[----:B0-----:R-:W-:-:S02]  /*432c0*/  IMAD.MOV.U32 R19, RZ, RZ, R9 ;  /* 0x000000ffff137224 */ /* 0x001fc400078e0009 */
[----:B------:R-:W-:-:S15]  /*432d0*/  IMAD.MOV.U32 R18, RZ, RZ, R10 ;  /* 0x000000ffff127224 */ /* 0x000fde00078e000a */
[----:B------:R-:W-:-:S02]  /*432e0*/  NOP ;  /* 0x0000000000007918 */ /* 0x000fc40000000000 */
[----:B------:R-:W-:Y:S04]  /*432f0*/  STL.64 [R1+0xcd0], R20 ;  /* 0x000cd01401007387 */ /* 0x000fe80000100a00 */
[----:B------:R-:W-:Y:S04]  /*43300*/  STL.64 [R1+0xcd8], R22 ;  /* 0x000cd81601007387 */ /* 0x000fe80000100a00 */
[----:B------:R0:W-:Y:S02]  /*43310*/  STL.64 [R1+0x4710], R16 ;  /* 0x0047101001007387 */ /* 0x0001e40000100a00 */
[----:B0-----:R-:W-:-:S02]  /*43320*/  IMAD.MOV.U32 R16, RZ, RZ, R8 ;  /* 0x000000ffff107224 */ /* 0x001fc400078e0008 */
[----:B------:R-:W2:Y:S04]  /*43330*/  LDL.LU.64 R8, [R1+0x1e10] ;  /* 0x001e100001087983 */ /* 0x000ea80000300a00 */
[----:B------:R-:W3:Y:S04]  /*43340*/  LDL.LU.64 R10, [R1+0x1e18] ;  /* 0x001e1800010a7983 */ /* 0x000ee80000300a00 */
[----:B---3--:R-:W-:Y:S04]  /*43350*/  STL.64 [R1+0x47a8], R10 ;  /* 0x0047a80a01007387 */ /* 0x008fe80000100a00 */
[----:B--2---:R0:W-:Y:S04]  /*43360*/  STL.64 [R1+0x47a0], R8 ;  /* 0x0047a00801007387 */ /* 0x0041e80000100a00 */
[----:B0-----:R-:W2:Y:S04]  /*43370*/  LDL.LU.64 R8, [R1+0x1e20] ;  /* 0x001e200001087983 */ /* 0x001ea80000300a00 */
[----:B------:R-:W2:Y:S04]  /*43380*/  LDL.LU.64 R10, [R1+0x1e28] ;  /* 0x001e2800010a7983 */ /* 0x000ea80000300a00 */
[----:B------:R-:W3:Y:S04]  /*43390*/  LDL.LU R20, [R1+0x2fc] ;  /* 0x0002fc0001147983 */ /* 0x000ee80000300800 */
[----:B------:R-:W3:Y:S04]  /*433a0*/  LDL.LU R21, [R1+0x2f8] ;  /* 0x0002f80001157983 */ /* 0x000ee80000300800 */
[----:B------:R-:W4:Y:S04]  /*433b0*/  LDL.LU R22, [R1+0x304] ;  /* 0x0003040001167983 */ /* 0x000f280000300800 */
[----:B------:R-:W4:Y:S01]  /*433c0*/  LDL.LU R23, [R1+0x300] ;  /* 0x0003000001177983 */ /* 0x000f220000300800 */
[----:B------:R-:W-:Y:S01]  /*433d0*/  IMAD.MOV.U32 R17, RZ, RZ, R0 ;  /* 0x000000ffff117224 */ /* 0x000fe200078e0000 */
[----:B--2---:R-:W-:Y:S02]  /*433e0*/  HMMA.16816.F32 R8, R4, R14, R8 ;  /* 0x0000000e0408723c */ /* 0x004fe40000001808 */
[----:B----4-:R-:W-:Y:S04]  /*433f0*/  STL.64 [R1+0x4788], R22 ;  /* 0x0047881601007387 */ /* 0x010fe80000100a00 */
[----:B---3--:R0:W-:Y:S04]  /*43400*/  STL.64 [R1+0x4780], R20 ;  /* 0x0047801401007387 */ /* 0x0081e80000100a00 */
[----:B0-----:R-:W2:Y:S04]  /*43410*/  LDL.LU.64 R20, [R1+0x1df0] ;  /* 0x001df00001147983 */ /* 0x001ea80000300a00 */
[----:B------:R-:W2:Y:S04]  /*43420*/  LDL.LU.64 R22, [R1+0x1df8] ;  /* 0x001df80001167983 */ /* 0x000ea80000300a00 */
[----:B------:R0:W-:Y:S02]  /*43430*/  STL.64 [R1+0x4750], R18 ;  /* 0x0047501201007387 */ /* 0x0001e40000100a00 */
[----:B0-----:R-:W-:-:S02]  /*43440*/  IMAD.MOV.U32 R18, RZ, RZ, R12 ;  /* 0x000000ffff127224 */ /* 0x001fc400078e000c */
[----:B------:R-:W-:Y:S01]  /*43450*/  IMAD.MOV.U32 R19, RZ, RZ, R13 ;  /* 0x000000ffff137224 */ /* 0x000fe200078e000d */
[----:B------:R-:W3:Y:S04]  /*43460*/  LDL.LU R12, [R1+0x47b4] ;  /* 0x0047b400010c7983 */ /* 0x000ee80000300800 */
[----:B------:R-:W3:Y:S04]  /*43470*/  LDL.LU R13, [R1+0x47b0] ;  /* 0x0047b000010d7983 */ /* 0x000ee80000300800 */
[----:B------:R-:W4:Y:S04]  /*43480*/  LDL.LU.64 R24, [R1+0x1de0] ;  /* 0x001de00001187983 */ /* 0x000f280000300a00 */
[----:B------:R-:W4:Y:S04]  /*43490*/  LDL.LU.64 R26, [R1+0x1de8] ;  /* 0x001de800011a7983 */ /* 0x000f280000300a00 */
[----:B------:R-:W4:Y:S04]  /*434a0*/  LDL.LU R0, [R1+0x308] ;  /* 0x0003080001007983 */ /* 0x000f280000300800 */
[----:B------:R0:W-:Y:S04]  /*434b0*/  STL.64 [R1+0x4768], R16 ;  /* 0x0047681001007387 */ /* 0x0001e80000100a00 */
[----:B0-----:R-:W4:Y:S04]  /*434c0*/  LDL.LU R16, [R1+0x2f0] ;  /* 0x0002f00001107983 */ /* 0x001f280000300800 */
[----:B------:R-:W4:Y:S04]  /*434d0*/  LDL.LU R17, [R1+0x30c] ;  /* 0x00030c0001117983 */ /* 0x000f280000300800 */
        /* <DEDUP_REMOVED lines=8> */
[----:B0-----:R-:W3:Y:S04]  /*43560*/  LDL.LU.64 R10, [R1+0x4798] ;  /* 0x00479800010a7983 */ /* 0x001ee80000300a00 */
[----:B------:R-:W2:Y:S04]  /*43570*/  LDL.LU.64 R8, [R1+0x4790] ;  /* 0x0047900001087983 */ /* 0x000ea80000300a00 */
[----:B------:R-:W-:Y:S04]  /*43580*/  STL.64 [R1+0x4728], R14 ;  /* 0x0047280e01007387 */ /* 0x000fe80000100a00 */
[----:B------:R0:W-:Y:S04]  /*43590*/  STL.64 [R1+0x4720], R12 ;  /* 0x0047200c01007387 */ /* 0x0001e80000100a00 */
[----:B0-----:R-:W3:Y:S04]  /*435a0*/  LDL.LU.64 R12, [R1+0x1e00] ;  /* 0x001e0000010c7983 */ /* 0x001ee80000300a00 */
[----:B------:R-:W3:Y:S02]  /*435b0*/  LDL.LU.64 R14, [R1+0x1e08] ;  /* 0x001e0800010e7983 */ /* 0x000ee40000300a00 */
[----:B---3--:R-:W-:-:S15]  /*435c0*/  HMMA.16816.F32 R12, R4, R10, R12 ;  /* 0x0000000a040c723c */ /* 0x008fde000000180c */
[----:B------:R-:W-:-:S08]  /*435d0*/  NOP ;  /* 0x0000000000007918 */ /* 0x000fd00000000000 */
[----:B------:R-:W-:Y:S04]  /*435e0*/  STL.64 [R1+0xca0], R12 ;  /* 0x000ca00c01007387 */ /* 0x000fe80000100a00 */
[----:B------:R2:W-:Y:S02]  /*435f0*/  STL.64 [R1+0xca8], R14 ;  /* 0x000ca80e01007387 */ /* 0x0005e40000100a00 */
[----:B--2---:R-:W-:Y:S02]  /*43600*/  HMMA.16816.F32 R12, R4, R8, R20 ;  /* 0x00000008040c723c */ /* 0x004fe40000001814 */
[----:B------:R-:W2:Y:S04]  /*43610*/  LDL.LU.64 R20, [R1+0x1370] ;  /* 0x0013700001147983 */ /* 0x000ea80000300a00 */
[----:B------:R-:W2:-:S15]  /*43620*/  LDL.LU.64 R22, [R1+0x1378] ;  /* 0x0013780001167983 */ /* 0x000e9e0000300a00 */
[----:B------:R-:W-:-:S02]  /*43630*/  NOP ;  /* 0x0000000000007918 */ /* 0x000fc40000000000 */
[----:B------:R-:W-:Y:S04]  /*43640*/  STL.64 [R1+0x1000], R12 ;  /* 0x0010000c01007387 */ /* 0x000fe80000100a00 */
[----:B------:R-:W-:Y:S04]  /*43650*/  STL.64 [R1+0x1008], R14 ;  /* 0x0010080e01007387 */ /* 0x000fe80000100a00 */
[----:B------:R0:W-:Y:S04]  /*43660*/  STL.64 [R1+0x4708], R10 ;  /* 0x0047080a01007387 */ /* 0x0001e80000100a00 */
[----:B0-----:R-:W3:Y:S04]  /*43670*/  LDL.LU R11, [R1+0x2f4] ;  /* 0x0002f400010b7983 */ /* 0x001ee80000300800 */
[----:B------:R0:W-:Y:S01]  /*43680*/  STL.64 [R1+0x4700], R8 ;  /* 0x0047000801007387 */ /* 0x0001e20000100a00 */
[C---:B----4-:R-:W-:Y:S03]  /*43690*/  HMMA.16816.F32 R12, R4.reuse, R2, R24 ;  /* 0x00000002040c723c */ /* 0x050fe60000001818 */
[----:B0-----:R-:W2:Y:S04]  /*436a0*/  LDL R8, [R1+0x18] ;  /* 0x0000180001087983 */ /* 0x001ea80000100800 */
[----:B------:R-:W2:Y:S04]  /*436b0*/  LDL R9, [R1+0x1c] ;  /* 0x00001c0001097983 */ /* 0x000ea80000100800 */
[----:B------:R-:W4:Y:S04]  /*436c0*/  LDL.LU.64 R24, [R1+0x1dc0] ;  /* 0x001dc00001187983 */ /* 0x000f280000300a00 */
[----:B------:R-:W3:Y:S08]  /*436d0*/  LDL.LU.64 R26, [R1+0x1dc8] ;  /* 0x001dc800011a7983 */ /* 0x000ef00000300a00 */
[----:B------:R-:W-:Y:S04]  /*436e0*/  STL.64 [R1+0xff0], R12 ;  /* 0x000ff00c01007387 */ /* 0x000fe80000100a00 */
[----:B------:R-:W-:Y:S04]  /*436f0*/  STL.64 [R1+0xff8], R14 ;  /* 0x000ff80e01007387 */ /* 0x000fe80000100a00 */
[----:B---3--:R-:W-:Y:S04]  /*43700*/  STL.64 [R1+0x4760], R26 ;  /* 0x0047601a01007387 */ /* 0x008fe80000100a00 */
[----:B----4-:R0:W-:Y:S04]  /*43710*/  STL.64 [R1+0x4758], R24 ;  /* 0x0047581801007387 */ /* 0x0101e80000100a00 */
[----:B0-----:R-:W3:Y:S04]  /*43720*/  LDL.LU.64 R24, [R1+0x1dd0] ;  /* 0x001dd00001187983 */ /* 0x001ee80000300a00 */
[----:B------:R-:W4:Y:S01]  /*43730*/  LDL.LU.64 R26, [R1+0x1dd8] ;  /* 0x001dd800011a7983 */ /* 0x000f220000300a00 */
[----:B--2---:R-:W-:Y:S03]  /*43740*/  HMMA.16816.F32 R4, R4, R8, R20 ;  /* 0x000000080404723c */ /* 0x004fe60000001814 */
[----:B----4-:R-:W-:Y:S04]  /*43750*/  STL.64 [R1+0x4778], R26 ;  /* 0x0047781a01007387 */ /* 0x010fe80000100a00 */
[----:B---3--:R0:W-:Y:S04]  /*43760*/  STL.64 [R1+0x4770], R24 ;  /* 0x0047701801007387 */ /* 0x0081e80000100a00 */
[----:B0-----:R-:W2:Y:S04]  /*43770*/  LDL.LU.64 R24, [R1+0x1090] ;  /* 0x0010900001187983 */ /* 0x001ea80000300a00 */
[----:B------:R-:W2:Y:S04]  /*43780*/  LDL.LU.64 R26, [R1+0x1098] ;  /* 0x00109800011a7983 */ /* 0x000ea80000300a00 */
[----:B------:R-:W3:Y:S04]  /*43790*/  LDL.LU.64 R12, [R1+0x1db0] ;  /* 0x001db000010c7983 */ /* 0x000ee80000300a00 */
[----:B------:R-:W3:Y:S04]  /*437a0*/  LDL.LU.64 R14, [R1+0x1db8] ;  /* 0x001db800010e7983 */ /* 0x000ee80000300a00 */
[----:B------:R-:W4:Y:S04]  /*437b0*/  LDL.LU.64 R22, [R1+0x4788] ;  /* 0x0047880001167983 */ /* 0x000f280000300a00 */
[----:B------:R-:W2:Y:S04]  /*437c0*/  LDL.LU.64 R20, [R1+0x4780] ;  /* 0x0047800001147983 */ /* 0x000ea80000300a00 */
[----:B------:R0:W-:Y:S04]  /*437d0*/  STL.64 [R1+0xc90], R4 ;  /* 0x000c900401007387 */ /* 0x0001e80000100a00 */
[----:B------:R1:W-:Y:S01]  /*437e0*/  STL.64 [R1+0xc98], R6 ;  /* 0x000c980601007387 */ /* 0x0003e20000100a00 */
[----:B0-----:R-:W-:-:S02]  /*437f0*/  IMAD R4, R16, 0x100, R11 ;  /* 0x0000010010047824 */ /* 0x001fc400078e020b */
[----:B-1----:R-:W-:-:S03]  /*43800*/  IMAD R7, R0, 0x100, R17 ;  /* 0x0000010000077824 */ /* 0x002fc600078e0211 */
[----:B------:R-:W-:Y:S02]  /*43810*/  F2FP.F16.E5M2.UNPACK_B R4, R4 ;  /* 0x00000004ff04723e */ /* 0x000fe400020004ff */
[----:B------:R-:W-:Y:S01]  /*43820*/  F2FP.F16.E5M2.UNPACK_B R7, R7 ;  /* 0x00000007ff07723e */ /* 0x000fe200020004ff */
[----:B----4-:R-:W-:Y:S02]  /*43830*/  IMAD R6, R23, 0x100, R22 ;  /* 0x0000010017067824 */ /* 0x010fe400078e0216 */
[----:B--2---:R-:W-:Y:S02]  /*43840*/  IMAD R5, R21, 0x100, R20 ;  /* 0x0000010015057824 */ /* 0x004fe400078e0214 */
[----:B------:R-:W2:Y:S04]  /*43850*/  LDL.LU.64 R20, [R1+0x1da0] ;  /* 0x001da00001147983 */ /* 0x000ea80000300a00 */
[----:B------:R-:W2:Y:S01]  /*43860*/  LDL.LU.64 R22, [R1+0x1da8] ;  /* 0x001da80001167983 */ /* 0x000ea20000300a00 */
[----:B------:R-:W-:-:S02]  /*43870*/  F2FP.F16.E5M2.UNPACK_B R6, R6 ;  /* 0x00000006ff06723e */ /* 0x000fc400020004ff */
[----:B------:R-:W-:Y:S01]  /*43880*/  F2FP.F16.E5M2.UNPACK_B R5, R5 ;  /* 0x00000005ff05723e */ /* 0x000fe200020004ff */
[----:B------:R-:W4:Y:S04]  /*43890*/  LDL.LU.64 R8, [R1+0x1d90] ;  /* 0x001d900001087983 */ /* 0x000f280000300a00 */
[----:B------:R-:W4:Y:S02]  /*438a0*/  LDL.LU.64 R10, [R1+0x1d98] ;  /* 0x001d9800010a7983 */ /* 0x000f240000300a00 */
[----:B------:R-:W-:Y:S02]  /*438b0*/  HMMA.16816.F32 R16, R4, R18, R24 ;  /* 0x000000120410723c */ /* 0x000fe40000001818 */
[----:B------:R-:W3:Y:S04]  /*438c0*/  LDL.LU.64 R26, [R1+0x4778] ;  /* 0x00477800011a7983 */ /* 0x000ee80000300a00 */
[----:B------:R-:W3:-:S15]  /*438d0*/  LDL.LU.64 R24, [R1+0x4770] ;  /* 0x0047700001187983 */ /* 0x000ede0000300a00 */
[----:B------:R-:W-:-:S02]  /*438e0*/  NOP ;  /* 0x0000000000007918 */ /* 0x000fc40000000000 */
[----:B------:R0:W-:Y:S04]  /*438f0*/  STL.64 [R1+0xc80], R16 ;  /* 0x000c801001007387 */ /* 0x0001e80000100a00 */
[----:B------:R3:W-:Y:S04]  /*43900*/  STL.64 [R1+0xc88], R18 ;  /* 0x000c881201007387 */ /* 0x0007e80000100a00 */
[----:B0-----:R-:W3:Y:S02]  /*43910*/  LDL.LU.64 R16, [R1+0x4768] ;  /* 0x0047680001107983 */ /* 0x001ee40000300a00 */
[----:B---3--:R-:W-:Y:S02]  /*43920*/  HMMA.16816.F32 R16, R4, R16, R24 ;  /* 0x000000100410723c */ /* 0x008fe40000001818 */
[----:B------:R-:W3:Y:S04]  /*43930*/  LDL.LU.64 R26, [R1+0x4760] ;  /* 0x00476000011a7983 */ /* 0x000ee80000300a00 */
[----:B------:R-:W3:-:S15]  /*43940*/  LDL.LU.64 R24, [R1+0x4758] ;  /* 0x0047580001187983 */ /* 0x000ede0000300a00 */
[----:B------:R-:W-:-:S02]  /*43950*/  NOP ;  /* 0x0000000000007918 */ /* 0x000fc40000000000 */
[----:B------:R-:W-:Y:S04]  /*43960*/  STL.64 [R1+0xc70], R16 ;  /* 0x000c701001007387 */ /* 0x000fe80000100a00 */
[----:B------:R0:W-:Y:S04]  /*43970*/  STL.64 [R1+0xc78], R18 ;  /* 0x000c781201007387 */ /* 0x0001e80000100a00 */
[----:B0-----:R-:W3:Y:S02]  /*43980*/  LDL.LU.64 R18, [R1+0x4750] ;  /* 0x0047500001127983 */ /* 0x001ee40000300a00 */
[----:B---3--:R-:W-:Y:S02]  /*43990*/  HMMA.16816.F32 R16, R4, R18, R24 ;  /* 0x000000120410723c */ /* 0x008fe40000001818 */
[----:B------:R-:W2:Y:S04]  /*439a0*/  LDL.LU.64 R26, [R1+0x4748] ;  /* 0x00474800011a7983 */ /* 0x000ea80000300a00 */
[----:B------:R-:W4:-:S15]  /*439b0*/  LDL.LU.64 R24, [R1+0x4740] ;  /* 0x0047400001187983 */ /* 0x000f1e0000300a00 */
[----:B------:R-:W-:-:S02]  /*439c0*/  NOP ;  /* 0x0000000000007918 */ /* 0x000fc40000000000 */
[----:B------:R-:W-:Y:S04]  /*439d0*/  STL.64 [R1+0xc60], R16 ;  /* 0x000c601001007387 */ /* 0x000fe80000100a00 */
[----:B------:R0:W-:Y:S02]  /*439e0*/  STL.64 [R1+0xc68], R18 ;  /* 0x000c681201007387 */ /* 0x0001e40000100a00 */
[----:B0-----:R-:W-:Y:S02]  /*439f0*/  HMMA.16816.F32 R16, R4, R28, R12 ;  /* 0x0000001c0410723c */ /* 0x001fe4000000180c */
[----:B------:R-:W3:Y:S04]  /*43a00*/  LDL.LU.64 R12, [R1+0x1d80] ;  /* 0x001d8000010c7983 */ /* 0x000ee80000300a00 */
[----:B------:R-:W3:-:S15]  /*43a10*/  LDL.LU.64 R14, [R1+0x1d88] ;  /* 0x001d8800010e7983 */ /* 0x000ede0000300a00 */
[----:B------:R-:W-:-:S02]  /*43a20*/  NOP ;  /* 0x0000000000007918 */ /* 0x000fc40000000000 */
[----:B------:R0:W-:Y:S04]  /*43a30*/  STL.64 [R1+0xc50], R16 ;  /* 0x000c501001007387 */ /* 0x0001e80000100a00 */
[----:B------:R1:W-:Y:S04]  /*43a40*/  STL.64 [R1+0xc58], R18 ;  /* 0x000c581201007387 */ /* 0x0003e80000100a00 */
[----:B0-----:R-:W3:Y:S04]  /*43a50*/  LDL.LU.64 R16, [R1+0x1d70] ;  /* 0x001d700001107983 */ /* 0x001ee80000300a00 */
[----:B-1----:R-:W3:Y:S04]  /*43a60*/  LDL.LU.64 R18, [R1+0x1d78] ;  /* 0x001d780001127983 */ /* 0x002ee80000300a00 */
[----:B------:R-:W3:Y:S04]  /*43a70*/  LDL.LU R0, [R1+0x328] ;  /* 0x0003280001007983 */ /* 0x000ee80000300800 */
[----:B------:R-:W-:Y:S01]  /*43a80*/  STL.64 [R1+0x4698], R28 ;  /* 0x0046981c01007387 */ /* 0x000fe20000100a00 */
[C---:B--2---:R-:W-:Y:S06]  /*43a90*/  HMMA.16816.F32 R20, R4.reuse, R26, R20 ;  /* 0x0000001a0414723c */ /* 0x044fec0000001814 */
[----:B----4-:R-:W-:-:S15]  /*43aa0*/  HMMA.16816.F32 R8, R4, R24, R8 ;  /* 0x000000180408723c */ /* 0x010fde0000001808 */
[----:B------:R-:W-:-:S02]  /*43ab0*/  NOP ;  /* 0x0000000000007918 */ /* 0x000fc40000000000 */
[----:B------:R-:W-:Y:S04]  /*43ac0*/  STL.64 [R1+0xc40], R20 ;  /* 0x000c401401007387 */ /* 0x000fe80000100a00 */
[----:B------:R0:W-:Y:S04]  /*43ad0*/  STL.64 [R1+0xc48], R22 ;  /* 0x000c481601007387 */ /* 0x0001e80000100a00 */
[----:B0-----:R-:W3:Y:S04]  /*43ae0*/  LDL.LU.64 R22, [R1+0x4738] ;  /* 0x0047380001167983 */ /* 0x001ee80000300a00 */
[----:B------:R-:W2:Y:S04]  /*43af0*/  LDL.LU.64 R20, [R1+0x4730] ;  /* 0x0047300001147983 */ /* 0x000ea80000300a00 */
[----:B------:R0:W-:Y:S04]  /*43b00*/  STL.64 [R1+0xc30], R8 ;  /* 0x000c300801007387 */ /* 0x0001e80000100a00 */
[----:B------:R1:W-:Y:S04]  /*43b10*/  STL.64 [R1+0xc38], R10 ;  /* 0x000c380a01007387 */ /* 0x0003e80000100a00 */
[----:B0-----:R-:W4:Y:S04]  /*43b20*/  LDL.LU.64 R8, [R1+0x1d50] ;  /* 0x001d500001087983 */ /* 0x001f280000300a00 */
[----:B-1----:R-:W4:Y:S04]  /*43b30*/  LDL.LU.64 R10, [R1+0x1d58] ;  /* 0x001d5800010a7983 */ /* 0x002f280000300a00 */
[----:B------:R0:W-:Y:S04]  /*43b40*/  STL.64 [R1+0x4690], R26 ;  /* 0x0046901a01007387 */ /* 0x0001e80000100a00 */
[----:B0-----:R-:W4:Y:S04]  /*43b50*/  LDL.64 R26, [R1+0x10] ;  /* 0x00001000011a7983 */ /* 0x001f280000100a00 */
[----:B------:R0:W-:Y:S04]  /*43b60*/  STL.64 [R1+0x4688], R24 ;  /* 0x0046881801007387 */ /* 0x0001e80000100a00 */
[----:B0-----:R-:W4:Y:S04]  /*43b70*/  LDL.LU R24, [R1+0x320] ;  /* 0x0003200001187983 */ /* 0x001f280000300800 */
[----:B------:R-:W4:Y:S01]  /*43b80*/  LDL.LU R25, [R1+0x32c] ;  /* 0x00032c0001197983 */ /* 0x000f220000300800 */
[C---:B---3--:R-:W-:Y:S06]  /*43b90*/  HMMA.16816.F32 R12, R4.reuse, R22, R12 ;  /* 0x00000016040c723c */ /* 0x048fec000000180c */
[C---:B--2---:R-:W-:Y:S01]  /*43ba0*/  HMMA.16816.F32 R16, R4.reuse, R20, R16 ;  /* 0x000000140410723c */ /* 0x044fe20000001810 */
[----:B----4-:R-:W-:Y:S04]  /*43bb0*/  STL.64 [R1+0x46c8], R26 ;  /* 0x0046c81a01007387 */ /* 0x010fe80000100a00 */
[----:B------:R0:W-:Y:S04]  /*43bc0*/  STL.64 [R1+0x46c0], R24 ;  /* 0x0046c01801007387 */ /* 0x0001e80000100a00 */
[----:B0-----:R-:W2:Y:S04]  /*43bd0*/  LDL.LU.64 R24, [R1+0x1d60] ;  /* 0x001d600001187983 */ /* 0x001ea80000300a00 */
[----:B------:R-:W2:Y:S04]  /*43be0*/  LDL.LU.64 R26, [R1+0x1d68] ;  /* 0x001d6800011a7983 */ /* 0x000ea80000300a00 */
[----:B------:R-:W-:Y:S04]  /*43bf0*/  STL.64 [R1+0xc20], R12 ;  /* 0x000c200c01007387 */ /* 0x000fe80000100a00 */
[----:B------:R0:W-:Y:S04]  /*43c00*/  STL.64 [R1+0xc28], R14 ;  /* 0x000c280e01007387 */ /* 0x0001e80000100a00 */
[----:B0-----:R-:W3:Y:S04]  /*43c10*/  LDL.LU.64 R14, [R1+0x4728] ;  /* 0x00472800010e7983 */ /* 0x001ee80000300a00 */
[----:B------:R-:W4:Y:S04]  /*43c20*/  LDL.LU.64 R12, [R1+0x4720] ;  /* 0x00472000010c7983 */ /* 0x000f280000300a00 */
[----:B------:R-:W-:Y:S04]  /*43c30*/  STL.64 [R1+0xc10], R16 ;  /* 0x000c101001007387 */ /* 0x000fe80000100a00 */
[----:B------:R0:W-:Y:S04]  /*43c40*/  STL.64 [R1+0xc18], R18 ;  /* 0x000c181201007387 */ /* 0x0001e80000100a00 */
[----:B0-----:R-:W2:Y:S04]  /*43c50*/  LDL.LU.64 R18, [R1+0x4718] ;  /* 0x0047180001127983 */ /* 0x001ea80000300a00 */
[----:B------:R-:W3:Y:S04]  /*43c60*/  LDL.LU.64 R16, [R1+0x4710] ;  /* 0x0047100001107983 */ /* 0x000ee80000300a00 */
[----:B------:R0:W-:Y:S04]  /*43c70*/  STL.64 [R1+0x4670], R22 ;  /* 0x0046701601007387 */ /* 0x0001e80000100a00 */
[----:B0-----:R-:W4:Y:S04]  /*43c80*/  LDL.LU R22, [R1+0x318] ;  /* 0x0003180001167983 */ /* 0x001f280000300800 */
[----:B------:R-:W4:Y:S04]  /*43c90*/  LDL.LU R23, [R1+0x324] ;  /* 0x0003240001177983 */ /* 0x000f280000300800 */
[----:B------:R0:W-:Y:S04]  /*43ca0*/  STL.64 [R1+0x4668], R20 ;  /* 0x0046681401007387 */ /* 0x0001e80000100a00 */
[----:B0-----:R-:W3:Y:S04]  /*43cb0*/  LDL.LU R20, [R1+0x310] ;  /* 0x0003100001147983 */ /* 0x001ee80000300800 */
[----:B------:R-:W3:Y:S01]  /*43cc0*/  LDL.LU R21, [R1+0x31c] ;  /* 0x00031c0001157983 */ /* 0x000ee20000300800 */
[C---:B--2---:R-:W-:Y:S03]  /*43cd0*/  HMMA.16816.F32 R24, R4.reuse, R18, R24 ;  /* 0x000000120418723c */ /* 0x044fe60000001818 */
[----:B----4-:R-:W-:Y:S04]  /*43ce0*/  STL.64 [R1+0x46d8], R22 ;  /* 0x0046d81601007387 */ /* 0x010fe80000100a00 */
[----:B---3--:R0:W-:Y:S02]  /*43cf0*/  STL.64 [R1+0x46d0], R20 ;  /* 0x0046d01401007387 */ /* 0x0081e40000100a00 */
[----:B0-----:R-:W-:Y:S02]  /*43d00*/  HMMA.16816.F32 R20, R4, R16, R8 ;  /* 0x000000100414723c */ /* 0x001fe40000001808 */
[----:B------:R-:W2:-:S12]  /*43d10*/  LDL.LU.64 R8, [R1+0x1d40] ;  /* 0x001d400001087983 */ /* 0x000e980000300a00 */
[----:B------:R-:W-:Y:S04]  /*43d20*/  STL.64 [R1+0xc00], R24 ;  /* 0x000c001801007387 */ /* 0x000fe80000100a00 */
[----:B------:R-:W-:Y:S04]  /*43d30*/  STL.64 [R1+0xc08], R26 ;  /* 0x000c081a01007387 */ /* 0x000fe80000100a00 */
[----:B------:R-:W2:Y:S04]  /*43d40*/  LDL.LU.64 R10, [R1+0x1d48] ;  /* 0x001d4800010a7983 */ /* 0x000ea80000300a00 */
[----:B------:R0:W-:Y:S04]  /*43d50*/  STL.64 [R1+0xbf0], R20 ;  /* 0x000bf01401007387 */ /* 0x0001e80000100a00 */
[----:B------:R1:W-:Y:S04]  /*43d60*/  STL.64 [R1+0xbf8], R22 ;  /* 0x000bf81601007387 */ /* 0x0003e80000100a00 */
[----:B0-----:R-:W3:Y:S04]  /*43d70*/  LDL.LU.64 R20, [R1+0x1d00] ;  /* 0x001d000001147983 */ /* 0x001ee80000300a00 */
[----:B-1----:R-:W4:Y:S04]  /*43d80*/  LDL.LU.64 R22, [R1+0x1d08] ;  /* 0x001d080001167983 */ /* 0x002f280000300a00 */
[----:B----4-:R-:W-:Y:S04]  /*43d90*/  STL.64 [R1+0x46e8], R22 ;  /* 0x0046e81601007387 */ /* 0x010fe80000100a00 */
[----:B---3--:R0:W-:Y:S04]  /*43da0*/  STL.64 [R1+0x46e0], R20 ;  /* 0x0046e01401007387 */ /* 0x0081e80000100a00 */
[----:B0-----:R-:W3:Y:S04]  /*43db0*/  LDL.LU.64 R20, [R1+0x1d10] ;  /* 0x001d100001147983 */ /* 0x001ee80000300a00 */
[----:B------:R-:W4:Y:S01]  /*43dc0*/  LDL.LU.64 R22, [R1+0x1d18] ;  /* 0x001d180001167983 */ /* 0x000f220000300a00 */
[C---:B--2---:R-:W-:Y:S03]  /*43dd0*/  HMMA.16816.F32 R8, R4.reuse, R14, R8 ;  /* 0x0000000e0408723c */ /* 0x044fe60000001808 */
[----:B----4-:R-:W-:Y:S04]  /*43de0*/  STL.64 [R1+0x46f8], R22 ;  /* 0x0046f81601007387 */ /* 0x010fe80000100a00 */
[----:B---3--:R0:W-:Y:S04]  /*43df0*/  STL.64 [R1+0x46f0], R20 ;  /* 0x0046f01401007387 */ /* 0x0081e80000100a00 */
[----:B0-----:R-:W2:Y:S04]  /*43e00*/  LDL.LU.64 R20, [R1+0x1d20] ;  /* 0x001d200001147983 */ /* 0x001ea80000300a00 */
[----:B------:R-:W2:Y:S04]  /*43e10*/  LDL.LU.64 R22, [R1+0x1d28] ;  /* 0x001d280001167983 */ /* 0x000ea80000300a00 */
[----:B------:R-:W3:Y:S04]  /*43e20*/  LDL.LU.64 R24, [R1+0x1360] ;  /* 0x0013600001187983 */ /* 0x000ee80000300a00 */
        /* <DEDUP_REMOVED lines=8> */
[----:B------:R-:W3:Y:S01]  /*43eb0*/  LDL.LU.64 R8, [R1+0x4700] ;  /* 0x0047000001087983 */ /* 0x000ee20000300a00 */
[C---:B----4-:R-:W-:Y:S06]  /*43ec0*/  HMMA.16816.F32 R16, R4.reuse, R12, R16 ;  /* 0x0000000c0410723c */ /* 0x050fec0000001810 */
[----:B--2---:R-:W-:-:S15]  /*43ed0*/  HMMA.16816.F32 R20, R4, R10, R20 ;  /* 0x0000000a0414723c */ /* 0x004fde0000001814 */
[----:B------:R-:W-:-:S02]  /*43ee0*/  NOP ;  /* 0x0000000000007918 */ /* 0x000fc40000000000 */
[----:B------:R0:W-:Y:S04]  /*43ef0*/  STL.64 [R1+0xbd0], R16 ;  /* 0x000bd01001007387 */ /* 0x0001e80000100a00 */
[----:B------:R1:W-:Y:S04]  /*43f00*/  STL.64 [R1+0xbd8], R18 ;  /* 0x000bd81201007387 */ /* 0x0003e80000100a00 */
[----:B0-----:R-:W2:Y:S04]  /*43f10*/  LDL.LU.64 R16, [R1+0x1080] ;  /* 0x0010800001107983 */ /* 0x001ea80000300a00 */
[----:B-1----:R-:W2:Y:S04]  /*43f20*/  LDL.LU.64 R18, [R1+0x1088] ;  /* 0x0010880001127983 */ /* 0x002ea80000300a00 */
[----:B------:R0:W-:Y:S04]  /*43f30*/  STL [R1+0x4644], R12 ;  /* 0x0046440c01007387 */ /* 0x0001e80000100800 */
[----:B0-----:R-:W4:Y:S04]  /*43f40*/  LDL.LU R12, [R1+0x314] ;  /* 0x00031400010c7983 */ /* 0x001f280000300800 */
[----:B------:R-:W-:Y:S04]  /*43f50*/  STL [R1+0x4640], R13 ;  /* 0x0046400d01007387 */ /* 0x000fe80000100800 */
        /* <DEDUP_REMOVED lines=9> */
[----:B------:R-:W3:Y:S04]  /*43ff0*/  LDL.LU.64 R20, [R1+0x46e0] ;  /* 0x0046e00001147983 */ /* 0x000ee80000300a00 */
[----:B------:R-:W2:Y:S04]  /*44000*/  LDL.64 R28, [R1] ;  /* 0x00000000011c7983 */ /* 0x000ea80000100a00 */
[----:B------:R-:W-:Y:S04]  /*44010*/  STL.64 [R1+0x4628], R10 ;  /* 0x0046280a01007387 */ /* 0x000fe80000100a00 */
[----:B------:R0:W-:Y:S04]  /*44020*/  STL.64 [R1+0x4620], R8 ;  /* 0x0046200801007387 */ /* 0x0001e80000100a00 */
[----:B0-----:R-:W4:Y:S04]  /*44030*/  LDL R8, [R1+0x18] ;  /* 0x0000180001087983 */ /* 0x001f280000100800 */
[----:B------:R-:W4:Y:S01]  /*44040*/  LDL R9, [R1+0x1c] ;  /* 0x00001c0001097983 */ /* 0x000f220000100800 */
[C---:B---3--:R-:W-:Y:S06]  /*44050*/  HMMA.16816.F32 R20, R4.reuse, R2, R20 ;  /* 0x000000020414723c */ /* 0x048fec0000001814 */
[----:B----4-:R-:W-:-:S15]  /*44060*/  HMMA.16816.F32 R4, R4, R8, R24 ;  /* 0x000000080404723c */ /* 0x010fde0000001818 */
[----:B------:R-:W-:-:S02]  /*44070*/  NOP ;  /* 0x0000000000007918 */ /* 0x000fc40000000000 */
[----:B------:R-:W-:Y:S04]  /*44080*/  STL.64 [R1+0xfd0], R20 ;  /* 0x000fd01401007387 */ /* 0x000fe80000100a00 */
[----:B------:R0:W-:Y:S04]  /*44090*/  STL.64 [R1+0xfd8], R22 ;  /* 0x000fd81601007387 */ /* 0x0001e80000100a00 */
[----:B0-----:R-:W3:Y:S04]  /*440a0*/  LDL.LU.64 R22, [R1+0x46d8] ;  /* 0x0046d80001167983 */ /* 0x001ee80000300a00 */
[----:B------:R-:W4:Y:S04]  /*440b0*/  LDL.LU.64 R20, [R1+0x46d0] ;  /* 0x0046d00001147983 */ /* 0x000f280000300a00 */
[----:B------:R-:W2:Y:S04]  /*440c0*/  LDL.64 R10, [R1+0x8] ;  /* 0x00000800010a7983 */ /* 0x000ea80000100a00 */
[----:B------:R-:W2:Y:S04]  /*440d0*/  LDL.LU.64 R26, [R1+0x46c8] ;  /* 0x0046c800011a7983 */ /* 0x000ea80000300a00 */
[----:B------:R-:W2:Y:S04]  /*440e0*/  LDL.LU.64 R24, [R1+0x46c0] ;  /* 0x0046c00001187983 */ /* 0x000ea80000300a00 */
[----:B------:R4:W-:Y:S04]  /*440f0*/  STL.64 [R1+0xbb0], R4 ;  /* 0x000bb00401007387 */ /* 0x0009e80000100a00 */
[----:B------:R2:W-:Y:S01]  /*44100*/  STL.64 [R1+0xbb8], R6 ;  /* 0x000bb80601007387 */ /* 0x0005e20000100a00 */
[----:B----4-:R-:W-:-:S02]  /*44110*/  IMAD R4, R20, 0x100, R12 ;  /* 0x0000010014047824 */ /* 0x010fc400078e020c */
[----:B---3--:R-:W-:Y:S02]  /*44120*/  IMAD R5, R22, 0x100, R21 ;  /* 0x0000010016057824 */ /* 0x008fe400078e0215 */
[----:B--2---:R-:W-:Y:S02]  /*44130*/  IMAD R6, R24, 0x100, R23 ;  /* 0x0000010018067824 */ /* 0x004fe400078e0217 */
[----:B------:R-:W-:Y:S01]  /*44140*/  IMAD R7, R0, 0x100, R25 ;  /* 0x0000010000077824 */ /* 0x000fe200078e0219 */
[----:B------:R-:W-:Y:S02]  /*44150*/  F2FP.F16.E5M2.UNPACK_B R4, R4 ;  /* 0x00000004ff04723e */ /* 0x000fe400020004ff */
[----:B------:R-:W-:Y:S02]  /*44160*/  F2FP.F16.E5M2.UNPACK_B R5, R5 ;  /* 0x00000005ff05723e */ /* 0x000fe400020004ff */
[----:B------:R-:W-:Y:S02]  /*44170*/  F2FP.F16.E5M2.UNPACK_B R6, R6 ;  /* 0x00000006ff06723e */ /* 0x000fe400020004ff */
[----:B------:R-:W-:-:S07]  /*44180*/  F2FP.F16.E5M2.UNPACK_B R7, R7 ;  /* 0x00000007ff07723e */ /* 0x000fce00020004ff */
[----:B------:R-:W-:Y:S06]  /*44190*/  HMMA.16816.F32 R16, R4, R26, R16 ;  /* 0x0000001a0410723c */ /* 0x000fec0000001810 */
[----:B------:R-:W-:Y:S02]  /*441a0*/  IMAD.MOV.U32 R12, RZ, RZ, R26 ;  /* 0x000000ffff0c7224 */ /* 0x000fe400078e001a */
[----:B------:R-:W-:-:S15]  /*441b0*/  IMAD.MOV.U32 R13, RZ, RZ, R27 ;  /* 0x000000ffff0d7224 */ /* 0x000fde00078e001b */
[----:B------:R-:W-:Y:S04]  /*441c0*/  STL.64 [R1+0xba0], R16 ;  /* 0x000ba01001007387 */ /* 0x000fe80000100a00 */
[----:B------:R-:W-:Y:S04]  /*441d0*/  STL.64 [R1+0xba8], R18 ;  /* 0x000ba81201007387 */ /* 0x000fe80000100a00 */
[----:B------:R-:W2:Y:S04]  /*441e0*/  LDL.LU.64 R24, [R1+0x1cd0] ;  /* 0x001cd00001187983 */ /* 0x000ea80000300a00 */
[----:B------:R-:W3:Y:S04]  /*441f0*/  LDL.LU.64 R26, [R1+0x1cd8] ;  /* 0x001cd800011a7983 */ /* 0x000ee80000300a00 */
[----:B---3--:R-:W-:Y:S04]  /*44200*/  STL.64 [R1+0x46a8], R26 ;  /* 0x0046a81a01007387 */ /* 0x008fe80000100a00 */
[----:B--2---:R0:W-:Y:S04]  /*44210*/  STL.64 [R1+0x46a0], R24 ;  /* 0x0046a01801007387 */ /* 0x0041e80000100a00 */
[----:B0-----:R-:W2:Y:S04]  /*44220*/  LDL.LU.64 R24, [R1+0x1ce0] ;  /* 0x001ce00001187983 */ /* 0x001ea80000300a00 */
[----:B------:R-:W3:Y:S04]  /*44230*/  LDL.LU.64 R26, [R1+0x1ce8] ;  /* 0x001ce800011a7983 */ /* 0x000ee80000300a00 */
[----:B---3--:R-:W-:Y:S04]  /*44240*/  STL.64 [R1+0x46b8], R26 ;  /* 0x0046b81a01007387 */ /* 0x008fe80000100a00 */
[----:B--2---:R0:W-:Y:S04]  /*44250*/  STL.64 [R1+0x46b0], R24 ;  /* 0x0046b01801007387 */ /* 0x0041e80000100a00 */
[----:B0-----:R-:W2:Y:S04]  /*44260*/  LDL.LU.64 R24, [R1+0x1cf0] ;  /* 0x001cf00001187983 */ /* 0x001ea80000300a00 */
[----:B------:R-:W2:Y:S04]  /*44270*/  LDL.LU.64 R26, [R1+0x1cf8] ;  /* 0x001cf800011a7983 */ /* 0x000ea80000300a00 */
[----:B------:R-:W3:Y:S04]  /*44280*/  LDL.LU.64 R20, [R1+0x1cb0] ;  /* 0x001cb00001147983 */ /* 0x000ee80000300a00 */
[----:B------:R-:W4:Y:S01]  /*44290*/  LDL.LU.64 R22, [R1+0x1cb8] ;  /* 0x001cb80001167983 */ /* 0x000f220000300a00 */
[----:B--2---:R-:W-:Y:S03]  /*442a0*/  HMMA.16816.F32 R24, R4, R10, R24 ;  /* 0x0000000a0418723c */ /* 0x004fe60000001818 */
        /* <DEDUP_REMOVED lines=91> */
[----:B------:R-:W3:Y:S04]  /*44860*/  LDL.LU R0, [R1+0x348] ;  /* 0x0003480001007983 */ /* 0x000ee80000300800 */
[----:B------:R0:W-:Y:S02]  /*44870*/  STL.64 [R1+0x45e0], R18 ;  /* 0x0045e01201007387 */ /* 0x0001e40000100a00 */
[----:B0-----:R-:W-:-:S02]  /*44880*/  IMAD.MOV.U32 R18, RZ, RZ, R12 ;  /* 0x000000ffff127224 */ /* 0x001fc400078e000c */
[----:B------:R-:W-:Y:S01]  /*44890*/  IMAD.MOV.U32 R19, RZ, RZ, R13 ;  /* 0x000000ffff137224 */ /* 0x000fe200078e000d */
[----:B------:R-:W4:Y:S04]  /*448a0*/  LDL.LU R12, [R1+0x4644] ;  /* 0x00464400010c7983 */ /* 0x000f280000300800 */
[----:B------:R-:W4:Y:S04]  /*448b0*/  LDL.LU R13, [R1+0x4640] ;  /* 0x00464000010d7983 */ /* 0x000f280000300800 */
[----:B------:R-:W3:Y:S04]  /*448c0*/  LDL.LU.64 R24, [R1+0x1c20] ;  /* 0x001c200001187983 */ /* 0x000ee80000300a00 */
[----:B------:R-:W3:Y:S04]  /*448d0*/  LDL.LU.64 R26, [R1+0x1c28] ;  /* 0x001c2800011a7983 */ /* 0x000ee80000300a00 */
[----:B------:R0:W-:Y:S04]  /*448e0*/  STL.64 [R1+0x45f8], R16 ;  /* 0x0045f81001007387 */ /* 0x0001e80000100a00 */
[----:B0-----:R-:W3:Y:S04]  /*448f0*/  LDL.LU R16, [R1+0x330] ;  /* 0x0003300001107983 */ /* 0x001ee80000300800 */
[----:B------:R-:W3:Y:S04]  /*44900*/  LDL.LU R17, [R1+0x33c] ;  /* 0x00033c0001117983 */ /* 0x000ee80000300800 */
[----:B------:R-:W-:Y:S04]  /*44910*/  STL.64 [R1+0xb00], R8 ;  /* 0x000b000801007387 */ /* 0x000fe80000100a00 */
[----:B------:R0:W-:Y:S04]  /*44920*/  STL.64 [R1+0xb08], R10 ;  /* 0x000b080a01007387 */ /* 0x0001e80000100a00 */
[----:B0-----:R-:W4:Y:S04]  /*44930*/  LDL.LU.64 R10, [R1+0x4638] ;  /* 0x00463800010a7983 */ /* 0x001f280000300a00 */
[----:B------:R-:W4:Y:S02]  /*44940*/  LDL.LU.64 R8, [R1+0x4630] ;  /* 0x0046300001087983 */ /* 0x000f240000300a00 */
[----:B----4-:R-:W-:-:S15]  /*44950*/  HMMA.16816.F32 R8, R4, R12, R8 ;  /* 0x0000000c0408723c */ /* 0x010fde0000001808 */
[----:B------:R-:W-:-:S08]  /*44960*/  NOP ;  /* 0x0000000000007918 */ /* 0x000fd00000000000 */
[----:B------:R-:W-:Y:S04]  /*44970*/  STL.64 [R1+0xaf0], R8 ;  /* 0x000af00801007387 */ /* 0x000fe80000100a00 */
[----:B------:R0:W-:Y:S04]  /*44980*/  STL.64 [R1+0xaf8], R10 ;  /* 0x000af80a01007387 */ /* 0x0001e80000100a00 */
[----:B0-----:R-:W4:Y:S04]  /*44990*/  LDL.LU.64 R10, [R1+0x4628] ;  /* 0x00462800010a7983 */ /* 0x001f280000300a00 */
[----:B------:R-:W2:Y:S04]  /*449a0*/  LDL.LU.64 R8, [R1+0x4620] ;  /* 0x0046200001087983 */ /* 0x000ea80000300a00 */
[----:B------:R-:W-:Y:S04]  /*449b0*/  STL.64 [R1+0x45b8], R14 ;  /* 0x0045b80e01007387 */ /* 0x000fe80000100a00 */
[----:B------:R0:W-:Y:S04]  /*449c0*/  STL.64 [R1+0x45b0], R12 ;  /* 0x0045b00c01007387 */ /* 0x0001e80000100a00 */
[----:B0-----:R-:W4:Y:S04]  /*449d0*/  LDL.LU.64 R12, [R1+0x1c40] ;  /* 0x001c4000010c7983 */ /* 0x001f280000300a00 */
[----:B------:R-:W4:Y:S02]  /*449e0*/  LDL.LU.64 R14, [R1+0x1c48] ;  /* 0x001c4800010e7983 */ /* 0x000f240000300a00 */
[----:B----4-:R-:W-:-:S15]  /*449f0*/  HMMA.16816.F32 R12, R4, R10, R12 ;  /* 0x0000000a040c723c */ /* 0x010fde000000180c */
        /* <DEDUP_REMOVED lines=10> */
[----:B0-----:R-:W4:Y:S04]  /*44aa0*/  LDL.LU R11, [R1+0x334] ;  /* 0x00033400010b7983 */ /* 0x001f280000300800 */
[----:B------:R0:W-:Y:S01]  /*44ab0*/  STL.64 [R1+0x4580], R8 ;  /* 0x0045800801007387 */ /* 0x0001e20000100a00 */
[C---:B---3--:R-:W-:Y:S03]  /*44ac0*/  HMMA.16816.F32 R12, R4.reuse, R2, R24 ;  /* 0x00000002040c723c */ /* 0x048fe60000001818 */
[----:B0-----:R-:W2:Y:S04]  /*44ad0*/  LDL R8, [R1+0x18] ;  /* 0x0000180001087983 */ /* 0x001ea80000100800 */
[----:B------:R-:W2:Y:S04]  /*44ae0*/  LDL R9, [R1+0x1c] ;  /* 0x00001c0001097983 */ /* 0x000ea80000100800 */
[----:B------:R-:W3:Y:S04]  /*44af0*/  LDL.LU.64 R24, [R1+0x1c00] ;  /* 0x001c000001187983 */ /* 0x000ee80000300a00 */
[----:B------:R-:W4:Y:S08]  /*44b00*/  LDL.LU.64 R26, [R1+0x1c08] ;  /* 0x001c0800011a7983 */ /* 0x000f300000300a00 */
[----:B------:R-:W-:Y:S04]  /*44b10*/  STL.64 [R1+0xfb0], R12 ;  /* 0x000fb00c01007387 */ /* 0x000fe80000100a00 */
[----:B------:R-:W-:Y:S04]  /*44b20*/  STL.64 [R1+0xfb8], R14 ;  /* 0x000fb80e01007387 */ /* 0x000fe80000100a00 */
[----:B----4-:R-:W-:Y:S04]  /*44b30*/  STL.64 [R1+0x45f0], R26 ;  /* 0x0045f01a01007387 */ /* 0x010fe80000100a00 */
[----:B---3--:R0:W-:Y:S04]  /*44b40*/  STL.64 [R1+0x45e8], R24 ;  /* 0x0045e81801007387 */ /* 0x0081e80000100a00 */
        /* <DEDUP_REMOVED lines=12> */
[----:B------:R4:W-:Y:S04]  /*44c10*/  STL.64 [R1+0xad8], R6 ;  /* 0x000ad80601007387 */ /* 0x0009e80000100a00 */
[----:B------:R-:W3:Y:S01]  /*44c20*/  LDL.LU.64 R8, [R1+0x1be0] ;  /* 0x001be00001087983 */ /* 0x000ee20000300a00 */
[----:B0-----:R-:W-:-:S03]  /*44c30*/  IMAD R4, R16, 0x100, R11 ;  /* 0x0000010010047824 */ /* 0x001fc600078e020b */
[----:B------:R-:W3:Y:S02]  /*44c40*/  LDL.LU.64 R10, [R1+0x1be8] ;  /* 0x001be800010a7983 */ /* 0x000ee40000300a00 */
[----:B------:R-:W-:Y:S01]  /*44c50*/  F2FP.F16.E5M2.UNPACK_B R4, R4 ;  /* 0x00000004ff04723e */ /* 0x000fe200020004ff */
[----:B----4-:R-:W-:Y:S02]  /*44c60*/  IMAD R7, R0, 0x100, R23 ;  /* 0x0000010000077824 */ /* 0x010fe400078e0217 */
[----:B--2---:R-:W-:Y:S02]  /*44c70*/  IMAD R5, R20, 0x100, R17 ;  /* 0x0000010014057824 */ /* 0x004fe400078e0211 */
[----:B------:R-:W-:Y:S02]  /*44c80*/  IMAD R6, R22, 0x100, R21 ;  /* 0x0000010016067824 */ /* 0x000fe400078e0215 */
[----:B------:R-:W2:Y:S01]  /*44c90*/  LDL.LU.64 R20, [R1+0x1bd0] ;  /* 0x001bd00001147983 */ /* 0x000ea20000300a00 */
[----:B------:R-:W-:-:S02]  /*44ca0*/  F2FP.F16.E5M2.UNPACK_B R7, R7 ;  /* 0x00000007ff07723e */ /* 0x000fc400020004ff */
[----:B------:R-:W-:Y:S02]  /*44cb0*/  F2FP.F16.E5M2.UNPACK_B R5, R5 ;  /* 0x00000005ff05723e */ /* 0x000fe400020004ff */
[----:B------:R-:W-:Y:S01]  /*44cc0*/  F2FP.F16.E5M2.UNPACK_B R6, R6 ;  /* 0x00000006ff06723e */ /* 0x000fe200020004ff */
[----:B------:R-:W2:Y:S06]  /*44cd0*/  LDL.LU.64 R22, [R1+0x1bd8] ;  /* 0x001bd80001167983 */ /* 0x000eac0000300a00 */
[----:B------:R-:W-:Y:S01]  /*44ce0*/  HMMA.16816.F32 R16, R4, R18, R24 ;  /* 0x000000120410723c */ /* 0x000fe20000001818 */
[----:B------:R-:W4:Y:S04]  /*44cf0*/  LDL.LU.64 R26, [R1+0x4608] ;  /* 0x00460800011a7983 */ /* 0x000f280000300a00 */
[----:B------:R-:W4:-:S15]  /*44d00*/  LDL.LU.64 R24, [R1+0x4600] ;  /* 0x0046000001187983 */ /* 0x000f1e0000300a00 */
[----:B------:R-:W-:-:S03]  /*44d10*/  NOP ;  /* 0x0000000000007918 */ /* 0x000fc60000000000 */
[----:B------:R0:W-:Y:S04]  /*44d20*/  STL.64 [R1+0xac0], R16 ;  /* 0x000ac01001007387 */ /* 0x0001e80000100a00 */
        /* <DEDUP_REMOVED lines=8> */
[----:B0-----:R-:W4:Y:S02]  /*44db0*/  LDL.LU.64 R18, [R1+0x45e0] ;  /* 0x0045e00001127983 */ /* 0x001f240000300a00 */
[----:B----4-:R-:W-:Y:S02]  /*44dc0*/  HMMA.16816.F32 R16, R4, R18, R24 ;  /* 0x000000120410723c */ /* 0x010fe40000001818 */
[----:B------:R-:W4:Y:S04]  /*44dd0*/  LDL.LU.64 R26, [R1+0x45d8] ;  /* 0x0045d800011a7983 */ /* 0x000f280000300a00 */
[----:B------:R-:W2:-:S15]  /*44de0*/  LDL.LU.64 R24, [R1+0x45d0] ;  /* 0x0045d00001187983 */ /* 0x000e9e0000300a00 */
[----:B------:R-:W-:-:S02]  /*44df0*/  NOP ;  /* 0x0000000000007918 */ /* 0x000fc40000000000 */
[----:B------:R-:W-:Y:S04]  /*44e00*/  STL.64 [R1+0xaa0], R16 ;  /* 0x000aa01001007387 */ /* 0x000fe80000100a00 */
[----:B------:R3:W-:Y:S02]  /*44e10*/  STL.64 [R1+0xaa8], R18 ;  /* 0x000aa81201007387 */ /* 0x0007e40000100a00 */
[----:B---3--:R-:W-:Y:S02]  /*44e20*/  HMMA.16816.F32 R16, R4, R28, R12 ;  /* 0x0000001c0410723c */ /* 0x008fe4000000180c */
[----:B------:R-:W3:Y:S04]  /*44e30*/  LDL.LU.64 R12, [R1+0x1bc0] ;  /* 0x001bc000010c7983 */ /* 0x000ee80000300a00 */
[----:B------:R-:W3:-:S15]  /*44e40*/  LDL.LU.64 R14, [R1+0x1bc8] ;  /* 0x001bc800010e7983 */ /* 0x000ede0000300a00 */
[----:B------:R-:W-:-:S02]  /*44e50*/  NOP ;  /* 0x0000000000007918 */ /* 0x000fc40000000000 */
[----:B------:R0:W-:Y:S04]  /*44e60*/  STL.64 [R1+0xa90], R16 ;  /* 0x000a901001007387 */ /* 0x0001e80000100a00 */
[----:B------:R1:W-:Y:S04]  /*44e70*/  STL.64 [R1+0xa98], R18 ;  /* 0x000a981201007387 */ /* 0x0003e80000100a00 */
[----:B0-----:R-:W3:Y:S04]  /*44e80*/  LDL.LU.64 R16, [R1+0x1bb0] ;  /* 0x001bb00001107983 */ /* 0x001ee80000300a00 */
[----:B-1----:R-:W3:Y:S04]  /*44e90*/  LDL.LU.64 R18, [R1+0x1bb8] ;  /* 0x001bb80001127983 */ /* 0x002ee80000300a00 */
[----:B------:R-:W-:Y:S01]  /*44ea0*/  STL.64 [R1+0x4538], R28 ;  /* 0x0045381c01007387 */ /* 0x000fe20000100a00 */
[C---:B----4-:R-:W-:Y:S06]  /*44eb0*/  HMMA.16816.F32 R8, R4.reuse, R26, R8 ;  /* 0x0000001a0408723c */ /* 0x050fec0000001808 */
[----:B--2---:R-:W-:-:S15]  /*44ec0*/  HMMA.16816.F32 R20, R4, R24, R20 ;  /* 0x000000180414723c */ /* 0x004fde0000001814 */
[----:B------:R-:W-:-:S02]  /*44ed0*/  NOP ;  /* 0x0000000000007918 */ /* 0x000fc40000000000 */
[----:B------:R0:W-:Y:S04]  /*44ee0*/  STL.64 [R1+0xa80], R8 ;  /* 0x000a800801007387 */ /* 0x0001e80000100a00 */
[----:B------:R1:W-:Y:S04]  /*44ef0*/  STL.64 [R1+0xa88], R10 ;  /* 0x000a880a01007387 */ /* 0x0003e80000100a00 */
[----:B0-----:R-:W2:Y:S04]  /*44f00*/  LDL.LU.64 R8, [R1+0x1b90] ;  /* 0x001b900001087983 */ /* 0x001ea80000300a00 */
[----:B-1----:R-:W2:Y:S04]  /*44f10*/  LDL.LU.64 R10, [R1+0x1b98] ;  /* 0x001b9800010a7983 */ /* 0x002ea80000300a00 */
[----:B------:R-:W-:Y:S04]  /*44f20*/  STL.64 [R1+0xa70], R20 ;  /* 0x000a701401007387 */ /* 0x000fe80000100a00 */
[----:B------:R0:W-:Y:S04]  /*44f30*/  STL.64 [R1+0xa78], R22 ;  /* 0x000a781601007387 */ /* 0x0001e80000100a00 */
[----:B0-----:R-:W3:Y:S04]  /*44f40*/  LDL.LU.64 R22, [R1+0x45c8] ;  /* 0x0045c80001167983 */ /* 0x001ee80000300a00 */
[----:B------:R-:W4:Y:S04]  /*44f50*/  LDL.LU.64 R20, [R1+0x45c0] ;  /* 0x0045c00001147983 */ /* 0x000f280000300a00 */
[----:B------:R-:W2:Y:S04]  /*44f60*/  LDL.64 R28, [R1+0x18] ;  /* 0x00001800011c7983 */ /* 0x000ea80000100a00 */
[----:B------:R-:W2:Y:S04]  /*44f70*/  LDL.LU R0, [R1+0x368] ;  /* 0x0003680001007983 */ /* 0x000ea80000300800 */
        /* <DEDUP_REMOVED lines=19> */
[----:B------:R-:W-:Y:S04]  /*450b0*/  STL [R1+0x44e8], R21 ;  /* 0x0044e81501007387 */ /* 0x000fe80000100800 */
[----:B------:R-:W-:Y:S04]  /*450c0*/  STL.64 [R1+0x4558], R22 ;  /* 0x0045581601007387 */ /* 0x000fe80000100a00 */
[----:B------:R3:W-:Y:S01]  /*450d0*/  STL [R1+0x4550], R20 ;  /* 0x0045501401007387 */ /* 0x0007e20000100800 */
[C---:B--2---:R-:W-:Y:S06]  /*450e0*/  HMMA.16816.F32 R24, R4.reuse, R18, R24 ;  /* 0x000000120418723c */ /* 0x044fec0000001818 */
[----:B---3--:R-:W-:Y:S01]  /*450f0*/  HMMA.16816.F32 R20, R4, R16, R8 ;  /* 0x000000100414723c */ /* 0x008fe20000001808 */
[----:B------:R-:W2:-:S15]  /*45100*/  LDL.LU.64 R8, [R1+0x1b70] ;  /* 0x001b700001087983 */ /* 0x000e9e0000300a00 */
[----:B------:R-:W-:-:S01]  /*45110*/  NOP ;  /* 0x0000000000007918 */ /* 0x000fc20000000000 */
[----:B------:R-:W-:Y:S04]  /*45120*/  STL.64 [R1+0xa40], R24 ;  /* 0x000a401801007387 */ /* 0x000fe80000100a00 */
[----:B------:R-:W-:Y:S04]  /*45130*/  STL.64 [R1+0xa48], R26 ;  /* 0x000a481a01007387 */ /* 0x000fe80000100a00 */
[----:B------:R-:W3:Y:S04]  /*45140*/  LDL.LU.64 R10, [R1+0x1b78] ;  /* 0x001b7800010a7983 */ /* 0x000ee80000300a00 */
[----:B------:R-:W-:Y:S04]  /*45150*/  STL.64 [R1+0xa30], R20 ;  /* 0x000a301401007387 */ /* 0x000fe80000100a00 */
[----:B------:R-:W-:Y:S04]  /*45160*/  STL.64 [R1+0xa38], R22 ;  /* 0x000a381601007387 */ /* 0x000fe80000100a00 */
[----:B---3--:R-:W-:Y:S04]  /*45170*/  STL.64 [R1+0x4598], R10 ;  /* 0x0045980a01007387 */ /* 0x008fe80000100a00 */
[----:B--2---:R0:W-:Y:S04]  /*45180*/  STL.64 [R1+0x4590], R8 ;  /* 0x0045900801007387 */ /* 0x0041e80000100a00 */
[----:B0-----:R-:W2:Y:S04]  /*45190*/  LDL.LU.64 R8, [R1+0x1b80] ;  /* 0x001b800001087983 */ /* 0x001ea80000300a00 */
[----:B------:R-:W2:Y:S04]  /*451a0*/  LDL.LU.64 R10, [R1+0x1b88] ;  /* 0x001b8800010a7983 */ /* 0x000ea80000300a00 */
[----:B------:R-:W3:Y:S04]  /*451b0*/  LDL.LU.64 R20, [R1+0x1b40] ;  /* 0x001b400001147983 */ /* 0x000ee80000300a00 */
[----:B------:R-:W4:Y:S04]  /*451c0*/  LDL.LU.64 R22, [R1+0x1b48] ;  /* 0x001b480001167983 */ /* 0x000f280000300a00 */
        /* <DEDUP_REMOVED lines=13> */
[----:B0-----:R-:W4:Y:S04]  /*452a0*/  LDL.LU R16, [R1+0x358] ;  /* 0x0003580001107983 */ /* 0x001f280000300800 */
[----:B------:R-:W4:Y:S04]  /*452b0*/  LDL.LU R17, [R1+0x364] ;  /* 0x0003640001117983 */ /* 0x000f280000300800 */
[----:B------:R-:W-:Y:S04]  /*452c0*/  STL.64 [R1+0xa20], R8 ;  /* 0x000a200801007387 */ /* 0x000fe80000100a00 */
[----:B------:R0:W-:Y:S04]  /*452d0*/  STL.64 [R1+0xa28], R10 ;  /* 0x000a280a01007387 */ /* 0x0001e80000100a00 */
[----:B0-----:R-:W2:Y:S04]  /*452e0*/  LDL.LU.64 R10, [R1+0x4598] ;  /* 0x00459800010a7983 */ /* 0x001ea80000300a00 */
[----:B------:R-:W2:Y:S04]  /*452f0*/  LDL.LU.64 R8, [R1+0x4590] ;  /* 0x0045900001087983 */ /* 0x000ea80000300a00 */
[----:B------:R0:W-:Y:S04]  /*45300*/  STL [R1+0x44c0], R14 ;  /* 0x0044c00e01007387 */ /* 0x0001e80000100800 */
[----:B0-----:R-:W4:Y:S04]  /*45310*/  LDL.LU R14, [R1+0x35c] ;  /* 0x00035c00010e7983 */ /* 0x001f280000300800 */
[----:B------:R0:W-:Y:S04]  /*45320*/  STL [R1+0x44bc], R15 ;  /* 0x0044bc0f01007387 */ /* 0x0001e80000100800 */
[----:B0-----:R-:W4:Y:S01]  /*45330*/  LDL.LU R15, [R1+0x350] ;  /* 0x00035000010f7983 */ /* 0x001f220000300800 */
[----:B--2---:R-:W-:-:S15]  /*45340*/  HMMA.16816.F32 R8, R4, R12, R8 ;  /* 0x0000000c0408723c */ /* 0x004fde0000001808 */
[----:B------:R-:W-:-:S08]  /*45350*/  NOP ;  /* 0x0000000000007918 */ /* 0x000fd00000000000 */
[----:B------:R-:W-:Y:S04]  /*45360*/  STL.64 [R1+0xa10], R8 ;  /* 0x000a100801007387 */ /* 0x000fe80000100a00 */
[----:B------:R0:W-:Y:S04]  /*45370*/  STL.64 [R1+0xa18], R10 ;  /* 0x000a180a01007387 */ /* 0x0001e80000100a00 */
[----:B0-----:R-:W2:Y:S04]  /*45380*/  LDL.LU.64 R10, [R1+0x4588] ;  /* 0x00458800010a7983 */ /* 0x001ea80000300a00 */
[----:B------:R-:W3:Y:S04]  /*45390*/  LDL.LU.64 R8, [R1+0x4580] ;  /* 0x0045800001087983 */ /* 0x000ee80000300a00 */
[----:B------:R0:W-:Y:S04]  /*453a0*/  STL [R1+0x44b8], R13 ;  /* 0x0044b80d01007387 */ /* 0x0001e80000100800 */
[----:B0-----:R-:W4:Y:S01]  /*453b0*/  LDL.LU R13, [R1+0x354] ;  /* 0x00035400010d7983 */ /* 0x001f220000300800 */
        /* <DEDUP_REMOVED lines=11> */
[----:B------:R-:W2:Y:S04]  /*45470*/  LDL.LU.64 R20, [R1+0x4560] ;  /* 0x0045600001147983 */ /* 0x000ea80000300a00 */
[----:B------:R-:W3:Y:S04]  /*45480*/  LDL.64 R18, [R1+0x8] ;  /* 0x0000080001127983 */ /* 0x000ee80000100a00 */
[----:B------:R-:W-:Y:S04]  /*45490*/  STL.64 [R1+0x44a0], R10 ;  /* 0x0044a00a01007387 */ /* 0x000fe80000100a00 */
[----:B------:R0:W-:Y:S04]  /*454a0*/  STL.64 [R1+0x4498], R8 ;  /* 0x0044980801007387 */ /* 0x0001e80000100a00 */
[----:B0-----:R-:W3:Y:S04]  /*454b0*/  LDL.LU.64 R8, [R1+0x1060] ;  /* 0x0010600001087983 */ /* 0x001ee80000300a00 */
[----:B------:R-:W3:Y:S01]  /*454c0*/  LDL.LU.64 R10, [R1+0x1068] ;  /* 0x00106800010a7983 */ /* 0x000ee20000300a00 */
[C---:B--2---:R-:W-:Y:S06]  /*454d0*/  HMMA.16816.F32 R20, R4.reuse, R2, R20 ;  /* 0x000000020414723c */ /* 0x044fec0000001814 */
[----:B------:R-:W-:-:S15]  /*454e0*/  HMMA.16816.F32 R4, R4, R28, R24 ;  /* 0x0000001c0404723c */ /* 0x000fde0000001818 */
[----:B------:R-:W-:-:S02]  /*454f0*/  NOP ;  /* 0x0000000000007918 */ /* 0x000fc40000000000 */
[----:B------:R-:W-:Y:S04]  /*45500*/  STL.64 [R1+0xf90], R20 ;  /* 0x000f901401007387 */ /* 0x000fe80000100a00 */
[----:B------:R0:W-:Y:S04]  /*45510*/  STL.64 [R1+0xf98], R22 ;  /* 0x000f981601007387 */ /* 0x0001e80000100a00 */
[----:B0-----:R-:W2:Y:S04]  /*45520*/  LDL.LU.64 R22, [R1+0x4558] ;  /* 0x0045580001167983 */ /* 0x001ea80000300a00 */
[----:B------:R-:W2:Y:S04]  /*45530*/  LDL.LU R20, [R1+0x4550] ;  /* 0x0045500001147983 */ /* 0x000ea80000300800 */
[----:B------:R-:W3:Y:S04]  /*45540*/  LDL.LU.64 R26, [R1+0x4548] ;  /* 0x00454800011a7983 */ /* 0x000ee80000300a00 */
[----:B------:R-:W2:Y:S01]  /*45550*/  LDL.LU.64 R24, [R1+0x4540] ;  /* 0x0045400001187983 */ /* 0x000ea20000300a00 */
[----:B------:R-:W-:-:S03]  /*45560*/  IMAD.MOV.U32 R21, RZ, RZ, R28 ;  /* 0x000000ffff157224 */ /* 0x000fc600078e001c */
[----:B------:R-:W3:Y:S04]  /*45570*/  LDL.LU.64 R28, [R1+0x4538] ;  /* 0x00453800011c7983 */ /* 0x000ee80000300a00 */
[----:B------:R4:W-:Y:S04]  /*45580*/  STL.64 [R1+0x9f0], R4 ;  /* 0x0009f00401007387 */ /* 0x0009e80000100a00 */
[----:B------:R2:W-:Y:S01]  /*45590*/  STL.64 [R1+0x9f8], R6 ;  /* 0x0009f80601007387 */ /* 0x0005e20000100a00 */
[----:B----4-:R-:W-:Y:S02]  /*455a0*/  IMAD R4, R15, 0x100, R13 ;  /* 0x000001000f047824 */ /* 0x010fe400078e020d */
[----:B------:R-:W-:-:S03]  /*455b0*/  IMAD R5, R16, 0x100, R14 ;  /* 0x0000010010057824 */ /* 0x000fc600078e020e */
[----:B------:R-:W-:Y:S02]  /*455c0*/  F2FP.F16.E5M2.UNPACK_B R4, R4 ;  /* 0x00000004ff04723e */ /* 0x000fe400020004ff */
[----:B------:R-:W-:Y:S01]  /*455d0*/  F2FP.F16.E5M2.UNPACK_B R5, R5 ;  /* 0x00000005ff05723e */ /* 0x000fe200020004ff */
[----:B--2---:R-:W-:Y:S02]  /*455e0*/  IMAD R6, R24, 0x100, R17 ;  /* 0x0000010018067824 */ /* 0x004fe400078e0211 */
[----:B------:R-:W-:-:S03]  /*455f0*/  IMAD R7, R0, 0x100, R25 ;  /* 0x0000010000077824 */ /* 0x000fc600078e0219 */
[----:B------:R-:W-:Y:S02]  /*45600*/  F2FP.F16.E5M2.UNPACK_B R6, R6 ;  /* 0x00000006ff06723e */ /* 0x000fe400020004ff */
[----:B------:R-:W-:-:S07]  /*45610*/  F2FP.F16.E5M2.UNPACK_B R7, R7 ;  /* 0x00000007ff07723e */ /* 0x000fce00020004ff */
[----:B---3--:R-:W-:Y:S06]  /*45620*/  HMMA.16816.F32 R8, R4, R26, R8 ;  /* 0x0000001a0408723c */ /* 0x008fec0000001808 */
[----:B------:R-:W-:Y:S01]  /*45630*/  IMAD.MOV.U32 R13, RZ, RZ, R26 ;  /* 0x000000ffff0d7224 */ /* 0x000fe200078e001a */
[----:B------:R-:W-:Y:S04]  /*45640*/  STL.64 [R1+0x44f8], R22 ;  /* 0x0044f81601007387 */ /* 0x000fe80000100a00 */
[----:B------:R-:W-:Y:S01]  /*45650*/  STL.64 [R1+0x44f0], R20 ;  /* 0x0044f01401007387 */ /* 0x000fe20000100a00 */
[----:B------:R-:W-:-:S11]  /*45660*/  IMAD.MOV.U32 R0, RZ, RZ, R27 ;  /* 0x000000ffff007224 */ /* 0x000fd600078e001b */
[----:B------:R-:W-:Y:S04]  /*45670*/  STL.64 [R1+0x9e0], R8 ;  /* 0x0009e00801007387 */ /* 0x000fe80000100a00 */
[----:B------:R-:W-:Y:S04]  /*45680*/  STL.64 [R1+0x9e8], R10 ;  /* 0x0009e80a01007387 */ /* 0x000fe80000100a00 */
[----:B------:R0:W-:Y:S04]  /*45690*/  STL.64 [R1+0x4530], R12 ;  /* 0x0045300c01007387 */ /* 0x0001e80000100a00 */
[----:B0-----:R-:W2:Y:S04]  /*456a0*/  LDL.LU.64 R12, [R1+0x1b30] ;  /* 0x001b3000010c7983 */ /* 0x001ea80000300a00 */
[----:B------:R-:W2:Y:S04]  /*456b0*/  LDL.LU.64 R14, [R1+0x1b38] ;  /* 0x001b3800010e7983 */ /* 0x000ea80000300a00 */
[----:B------:R-:W3:Y:S04]  /*456c0*/  LDL.LU.64 R24, [R1+0x1b10] ;  /* 0x001b100001187983 */ /* 0x000ee80000300a00 */
[----:B------:R-:W4:Y:S04]  /*456d0*/  LDL.LU.64 R26, [R1+0x1b18] ;  /* 0x001b1800011a7983 */ /* 0x000f280000300a00 */
[----:B----4-:R0:W-:Y:S04]  /*456e0*/  STL.64 [R1+0x4518], R26 ;  /* 0x0045181a01007387 */ /* 0x0101e80000100a00 */
[----:B0-----:R-:W4:Y:S04]  /*456f0*/  LDL R26, [R1] ;  /* 0x00000000011a7983 */ /* 0x001f280000100800 */
[----:B------:R-:W4:Y:S04]  /*45700*/  LDL R27, [R1+0x4] ;  /* 0x00000400011b7983 */ /* 0x000f280000100800 */
[----:B---3--:R-:W-:Y:S04]  /*45710*/  STL.64 [R1+0x4510], R24 ;  /* 0x0045101801007387 */ /* 0x008fe80000100a00 */
[----:B------:R-:W3:Y:S04]  /*45720*/  LDL.LU.64 R8, [R1+0x1b00] ;  /* 0x001b000001087983 */ /* 0x000ee80000300a00 */
        /* <DEDUP_REMOVED lines=8> */
[----:B------:R0:W-:Y:S04]  /*457b0*/  STL.64 [R1+0x9d0], R12 ;  /* 0x0009d00c01007387 */ /* 0x0001e80000100a00 */
[----:B------:R1:W-:Y:S04]  /*457c0*/  STL.64 [R1+0x9d8], R14 ;  /* 0x0009d80e01007387 */ /* 0x0003e80000100a00 */
[----:B0-----:R-:W4:Y:S01]  /*457d0*/  LDL.LU.64 R12, [R1+0x4530] ;  /* 0x00453000010c7983 */ /* 0x001f220000300a00 */
[----:B-1----:R-:W-:-:S02]  /*457e0*/  IMAD.MOV.U32 R14, RZ, RZ, R18 ;  /* 0x000000ffff0e7224 */ /* 0x002fc400078e0012 */
[----:B------:R-:W-:-:S05]  /*457f0*/  IMAD.MOV.U32 R15, RZ, RZ, R19 ;  /* 0x000000ffff0f7224 */ /* 0x000fca00078e0013 */
[----:B------:R-:W-:Y:S01]  /*45800*/  STL.64 [R1+0x44e0], R14 ;  /* 0x0044e00e01007387 */ /* 0x000fe20000100a00 */
[C---:B--2---:R-:W-:Y:S03]  /*45810*/  HMMA.16816.F32 R24, R4.reuse, R26, R8 ;  /* 0x0000001a0418723c */ /* 0x044fe60000001808 */
[----:B----4-:R0:W-:Y:S04]  /*45820*/  STL.64 [R1+0x44d8], R12 ;  /* 0x0044d80c01007387 */ /* 0x0101e80000100a00 */
[----:B0-----:R-:W2:Y:S04]  /*45830*/  LDL.LU.64 R12, [R1+0x1ae0] ;  /* 0x001ae000010c7983 */ /* 0x001ea80000300a00 */
[----:B------:R-:W2:Y:S04]  /*45840*/  LDL.LU.64 R14, [R1+0x1ae8] ;  /* 0x001ae800010e7983 */ /* 0x000ea80000300a00 */
[----:B------:R-:W4:Y:S04]  /*45850*/  LDL.LU.64 R16, [R1+0x1ad0] ;  /* 0x001ad00001107983 */ /* 0x000f280000300a00 */
[----:B------:R-:W4:Y:S04]  /*45860*/  LDL.LU.64 R18, [R1+0x1ad8] ;  /* 0x001ad80001127983 */ /* 0x000f280000300a00 */
[----:B------:R-:W3:Y:S04]  /*45870*/  LDL.LU.64 R10, [R1+0x4528] ;  /* 0x00452800010a7983 */ /* 0x000ee80000300a00 */
[----:B------:R-:W3:Y:S04]  /*45880*/  LDL.LU.64 R8, [R1+0x4520] ;  /* 0x0045200001087983 */ /* 0x000ee80000300a00 */
        /* <DEDUP_REMOVED lines=8> */
[----:B0-----:R-:W3:Y:S04]  /*45910*/  LDL.LU.64 R26, [R1+0x4508] ;  /* 0x00450800011a7983 */ /* 0x001ee80000300a00 */
[----:B------:R-:W2:Y:S04]  /*45920*/  LDL.LU.64 R24, [R1+0x4500] ;  /* 0x0045000001187983 */ /* 0x000ea80000300a00 */
[----:B------:R-:W-:Y:S01]  /*45930*/  STL.64 [R1+0x4428], R28 ;  /* 0x0044281c01007387 */ /* 0x000fe20000100a00 */
[C---:B---3--:R-:W-:Y:S06]  /*45940*/  HMMA.16816.F32 R8, R4.reuse, R26, R8 ;  /* 0x0000001a0408723c */ /* 0x048fec0000001808 */
        /* <DEDUP_REMOVED lines=10> */
[----:B------:R4:W-:Y:S02]  /*459f0*/  STL.64 [R1+0x4438], R26 ;  /* 0x0044381a01007387 */ /* 0x0009e40000100a00 */
[----:B----4-:R-:W-:-:S02]  /*45a00*/  IMAD.MOV.U32 R26, RZ, RZ, R21 ;  /* 0x000000ffff1a7224 */ /* 0x010fc400078e0015 */
[----:B------:R-:W4:Y:S04]  /*45a10*/  LDL.LU R21, [R1+0x44e8] ;  /* 0x0044e80001157983 */ /* 0x000f280000300800 */
[----:B------:R-:W2:Y:S01]  /*45a20*/  LDL R27, [R1+0x1c] ;  /* 0x00001c00011b7983 */ /* 0x000ea20000100800 */
[C---:B---3--:R-:W-:Y:S03]  /*45a30*/  HMMA.16816.F32 R12, R4.reuse, R22, R12 ;  /* 0x00000016040c723c */ /* 0x048fe6000000180c */
[----:B------:R0:W-:Y:S03]  /*45a40*/  STL.64 [R1+0x4430], R24 ;  /* 0x0044301801007387 */ /* 0x0001e60000100a00 */
[C---:B----4-:R-:W-:Y:S01]  /*45a50*/  HMMA.16816.F32 R16, R4.reuse, R20, R16 ;  /* 0x000000140410723c */ /* 0x050fe20000001810 */
[----:B--2---:R1:W-:Y:S04]  /*45a60*/  STL.64 [R1+0x4480], R26 ;  /* 0x0044801a01007387 */ /* 0x0043e80000100a00 */
[----:B0-----:R-:W2:Y:S04]  /*45a70*/  LDL.LU.64 R24, [R1+0x1ac0] ;  /* 0x001ac00001187983 */ /* 0x001ea80000300a00 */
[----:B-1----:R-:W2:Y:S08]  /*45a80*/  LDL.LU.64 R26, [R1+0x1ac8] ;  /* 0x001ac800011a7983 */ /* 0x002eb00000300a00 */
[----:B------:R-:W-:Y:S04]  /*45a90*/  STL.64 [R1+0x980], R12 ;  /* 0x0009800c01007387 */ /* 0x000fe80000100a00 */
[----:B------:R0:W-:Y:S04]  /*45aa0*/  STL.64 [R1+0x988], R14 ;  /* 0x0009880e01007387 */ /* 0x0001e80000100a00 */
[----:B0-----:R-:W3:Y:S04]  /*45ab0*/  LDL.LU.64 R14, [R1+0x44e0] ;  /* 0x0044e000010e7983 */ /* 0x001ee80000300a00 */
[----:B------:R-:W4:Y:S04]  /*45ac0*/  LDL.LU.64 R12, [R1+0x44d8] ;  /* 0x0044d800010c7983 */ /* 0x000f280000300a00 */
[----:B------:R-:W-:Y:S04]  /*45ad0*/  STL.64 [R1+0x970], R16 ;  /* 0x0009701001007387 */ /* 0x000fe80000100a00 */
[----:B------:R0:W-:Y:S04]  /*45ae0*/  STL.64 [R1+0x978], R18 ;  /* 0x0009781201007387 */ /* 0x0001e80000100a00 */
[----:B0-----:R-:W2:Y:S04]  /*45af0*/  LDL.LU.64 R18, [R1+0x44d0] ;  /* 0x0044d00001127983 */ /* 0x001ea80000300a00 */
[----:B------:R-:W4:Y:S04]  /*45b00*/  LDL.LU.64 R16, [R1+0x44c8] ;  /* 0x0044c80001107983 */ /* 0x000f280000300a00 */
[----:B------:R3:W-:Y:S04]  /*45b10*/  STL.64 [R1+0x4448], R22 ;  /* 0x0044481601007387 */ /* 0x0007e80000100a00 */
[----:B------:R-:W-:Y:S04]  /*45b20*/  STL.64 [R1+0x4440], R20 ;  /* 0x0044401401007387 */ /* 0x000fe80000100a00 */
[----:B------:R-:W4:Y:S01]  /*45b30*/  LDL.64 R28, [R1] ;  /* 0x00000000011c7983 */ /* 0x000f220000100a00 */
[----:B--2---:R-:W-:Y:S01]  /*45b40*/  HMMA.16816.F32 R24, R4, R18, R24 ;  /* 0x000000120418723c */ /* 0x004fe20000001818 */
[----:B---3--:R-:W-:-:S02]  /*45b50*/  IMAD.MOV.U32 R22, RZ, RZ, R14 ;  /* 0x000000ffff167224 */ /* 0x008fc400078e000e */
[----:B------:R-:W-:Y:S01]  /*45b60*/  IMAD.MOV.U32 R23, RZ, RZ, R15 ;  /* 0x000000ffff177224 */ /* 0x000fe200078e000f */
[----:B----4-:R-:W-:Y:S04]  /*45b70*/  STL [R1+0x4478], R29 ;  /* 0x0044781d01007387 */ /* 0x010fe80000100800 */
[----:B------:R-:W2:-:S15]  /*45b80*/  LDL.LU R14, [R1+0x44c0] ;  /* 0x0044c000010e7983 */ /* 0x000e9e0000300800 */
[----:B------:R-:W-:Y:S04]  /*45b90*/  STL.64 [R1+0x960], R24 ;  /* 0x0009601801007387 */ /* 0x000fe80000100a00 */
[----:B------:R-:W-:Y:S04]  /*45ba0*/  STL.64 [R1+0x968], R26 ;  /* 0x0009681a01007387 */ /* 0x000fe80000100a00 */
[----:B------:R-:W2:Y:S04]  /*45bb0*/  LDL.LU R15, [R1+0x44bc] ;  /* 0x0044bc00010f7983 */ /* 0x000ea80000300800 */
[----:B------:R0:W-:Y:S02]  /*45bc0*/  STL.64 [R1+0x4460], R22 ;  /* 0x0044601601007387 */ /* 0x0001e40000100a00 */
[----:B0-----:R-:W-:Y:S02]  /*45bd0*/  HMMA.16816.F32 R20, R4, R16, R8 ;  /* 0x000000100414723c */ /* 0x001fe40000001808 */
[----:B------:R-:W3:Y:S04]  /*45be0*/  LDL.LU.64 R8, [R1+0x1a90] ;  /* 0x001a900001087983 */ /* 0x000ee80000300a00 */
[----:B------:R-:W4:-:S15]  /*45bf0*/  LDL.LU.64 R10, [R1+0x1a98] ;  /* 0x001a9800010a7983 */ /* 0x000f1e0000300a00 */
[----:B------:R-:W-:-:S02]  /*45c00*/  NOP ;  /* 0x0000000000007918 */ /* 0x000fc40000000000 */
[----:B------:R-:W-:Y:S04]  /*45c10*/  STL.64 [R1+0x950], R20 ;  /* 0x0009501401007387 */ /* 0x000fe80000100a00 */
[----:B------:R-:W-:Y:S04]  /*45c20*/  STL.64 [R1+0x958], R22 ;  /* 0x0009581601007387 */ /* 0x000fe80000100a00 */
[----:B----4-:R-:W-:Y:S04]  /*45c30*/  STL.64 [R1+0x44b0], R10 ;  /* 0x0044b00a01007387 */ /* 0x010fe80000100a00 */
[----:B---3--:R0:W-:Y:S04]  /*45c40*/  STL.64 [R1+0x44a8], R8 ;  /* 0x0044a80801007387 */ /* 0x0081e80000100a00 */
[----:B0-----:R-:W2:Y:S04]  /*45c50*/  LDL.LU.64 R8, [R1+0x1aa0] ;  /* 0x001aa00001087983 */ /* 0x001ea80000300a00 */
[----:B------:R-:W2:Y:S04]  /*45c60*/  LDL.LU.64 R10, [R1+0x1aa8] ;  /* 0x001aa800010a7983 */ /* 0x000ea80000300a00 */
[----:B------:R-:W3:Y:S04]  /*45c70*/  LDL.LU.64 R24, [R1+0x1a70] ;  /* 0x001a700001187983 */ /* 0x000ee80000300a00 */
[----:B------:R-:W4:Y:S01]  /*45c80*/  LDL.LU.64 R26, [R1+0x1a78] ;  /* 0x001a7800011a7983 */ /* 0x000f220000300a00 */
[----:B------:R-:W-:-:S02]  /*45c90*/  IMAD.MOV.U32 R20, RZ, RZ, R13 ;  /* 0x000000ffff147224 */ /* 0x000fc400078e000d */
[----:B------:R-:W-:Y:S01]  /*45ca0*/  IMAD.MOV.U32 R21, RZ, RZ, R0 ;  /* 0x000000ffff157224 */ /* 0x000fe200078e0000 */
[C---:B--2---:R-:W-:Y:S01]  /*45cb0*/  HMMA.16816.F32 R8, R4.reuse, R14, R8 ;  /* 0x0000000e0408723c */ /* 0x044fe20000001808 */
[----:B----4-:R-:W-:Y:S04]  /*45cc0*/  STL.64 [R1+0x4490], R26 ;  /* 0x0044901a01007387 */ /* 0x010fe80000100a00 */
[----:B---3--:R0:W-:Y:S04]  /*45cd0*/  STL.64 [R1+0x4488], R24 ;  /* 0x0044881801007387 */ /* 0x0081e80000100a00 */
[----:B0-----:R-:W2:Y:S04]  /*45ce0*/  LDL.LU.64 R24, [R1+0x1a80] ;  /* 0x001a800001187983 */ /* 0x001ea80000300a00 */
[----:B------:R-:W2:Y:S04]  /*45cf0*/  LDL.LU.64 R26, [R1+0x1a88] ;  /* 0x001a8800011a7983 */ /* 0x000ea80000300a00 */
[----:B------:R-:W3:Y:S04]  /*45d00*/  LDL.LU R13, [R1+0x44b8] ;  /* 0x0044b800010d7983 */ /* 0x000ee80000300800 */
[----:B------:R-:W4:Y:S04]  /*45d10*/  LDL.LU R29, [R1+0x374] ;  /* 0x00037400011d7983 */ /* 0x000f280000300800 */
[----:B------:R-:W4:Y:S04]  /*45d20*/  LDL.LU R22, [R1+0x380] ;  /* 0x0003800001167983 */ /* 0x000f280000300800 */
[----:B------:R-:W4:Y:S04]  /*45d30*/  LDL.LU R23, [R1+0x38c] ;  /* 0x00038c0001177983 */ /* 0x000f280000300800 */
[----:B------:R-:W4:Y:S04]  /*45d40*/  LDL.LU R0, [R1+0x388] ;  /* 0x0003880001007983 */ /* 0x000f280000300800 */
[----:B------:R-:W-:Y:S04]  /*45d50*/  STL.64 [R1+0x4420], R18 ;  /* 0x0044201201007387 */ /* 0x000fe80000100a00 */
[----:B------:R0:W-:Y:S04]  /*45d60*/  STL.64 [R1+0x4418], R16 ;  /* 0x0044181001007387 */ /* 0x0001e80000100a00 */
[----:B0-----:R-:W4:Y:S04]  /*45d70*/  LDL.LU.64 R16, [R1+0x1330] ;  /* 0x0013300001107983 */ /* 0x001f280000300a00 */
[----:B------:R-:W4:Y:S04]  /*45d80*/  LDL.LU.64 R18, [R1+0x1338] ;  /* 0x0013380001127983 */ /* 0x000f280000300a00 */
        /* <DEDUP_REMOVED lines=13> */
[----:B------:R-:W4:Y:S01]  /*45e60*/  LDL.LU.64 R14, [R1+0x1a68] ;  /* 0x001a6800010e7983 */ /* 0x000f220000300a00 */
        /* <DEDUP_REMOVED lines=10> */
[----:B0-----:R-:W2:Y:S01]  /*45f10*/  LDL.LU.64 R26, [R1+0x4480] ;  /* 0x00448000011a7983 */ /* 0x001ea20000300a00 */
[C---:B----4-:R-:W-:Y:S03]  /*45f20*/  HMMA.16816.F32 R12, R4.reuse, R2, R12 ;  /* 0x00000002040c723c */ /* 0x050fe6000000180c */
[----:B------:R-:W-:Y:S04]  /*45f30*/  STL.64 [R1+0x43f0], R10 ;  /* 0x0043f00a01007387 */ /* 0x000fe80000100a00 */
[----:B------:R2:W-:Y:S02]  /*45f40*/  STL.64 [R1+0x43e8], R8 ;  /* 0x0043e80801007387 */ /* 0x0005e40000100a00 */
[----:B--2---:R-:W-:Y:S02]  /*45f50*/  HMMA.16816.F32 R8, R4, R26, R16 ;  /* 0x0000001a0408723c */ /* 0x004fe40000001810 */
[----:B------:R-:W2:-:S12]  /*45f60*/  LDL.LU R4, [R1+0x370] ;  /* 0x0003700001047983 */ /* 0x000e980000300800 */
[----:B------:R-:W-:Y:S04]  /*45f70*/  STL.64 [R1+0xf70], R12 ;  /* 0x000f700c01007387 */ /* 0x000fe80000100a00 */
[----:B------:R-:W-:Y:S04]  /*45f80*/  STL.64 [R1+0xf78], R14 ;  /* 0x000f780e01007387 */ /* 0x000fe80000100a00 */
[----:B------:R-:W3:Y:S04]  /*45f90*/  LDL.LU R5, [R1+0x37c] ;  /* 0x00037c0001057983 */ /* 0x000ee80000300800 */
[----:B------:R-:W-:Y:S04]  /*45fa0*/  STL.64 [R1+0x910], R8 ;  /* 0x0009100801007387 */ /* 0x000fe80000100a00 */
[----:B------:R-:W-:Y:S04]  /*45fb0*/  STL.64 [R1+0x918], R10 ;  /* 0x0009180a01007387 */ /* 0x000fe80000100a00 */
[----:B------:R-:W3:Y:S04]  /*45fc0*/  LDL.LU R6, [R1+0x378] ;  /* 0x0003780001067983 */ /* 0x000ee80000300800 */
[----:B------:R-:W4:Y:S04]  /*45fd0*/  LDL.LU R7, [R1+0x384] ;  /* 0x0003840001077983 */ /* 0x000f280000300800 */
[----:B------:R-:W2:Y:S04]  /*45fe0*/  LDL.LU.64 R24, [R1+0x1a40] ;  /* 0x001a400001187983 */ /* 0x000ea80000300a00 */
[----:B------:R-:W3:Y:S04]  /*45ff0*/  LDL.LU.64 R26, [R1+0x1a48] ;  /* 0x001a4800011a7983 */ /* 0x000ee80000300a00 */
[----:B---3--:R-:W-:Y:S04]  /*46000*/  STL.64 [R1+0x4458], R26 ;  /* 0x0044581a01007387 */ /* 0x008fe80000100a00 */
[----:B--2---:R0:W-:Y:S04]  /*46010*/  STL.64 [R1+0x4450], R24 ;  /* 0x0044501801007387 */ /* 0x0041e80000100a00 */
[----:B0-----:R-:W2:Y:S04]  /*46020*/  LDL.LU.64 R24, [R1+0x1a50] ;  /* 0x001a500001187983 */ /* 0x001ea80000300a00 */
[----:B------:R-:W3:Y:S01]  /*46030*/  LDL.LU.64 R26, [R1+0x1a58] ;  /* 0x001a5800011a7983 */ /* 0x000ee20000300a00 */
[----:B------:R-:W-:-:S02]  /*46040*/  IMAD R5, R6, 0x100, R5 ;  /* 0x0000010006057824 */ /* 0x000fc400078e0205 */
[----:B----4-:R-:W-:Y:S02]  /*46050*/  IMAD R6, R22, 0x100, R7 ;  /* 0x0000010016067824 */ /* 0x010fe400078e0207 */
[----:B------:R-:W-:Y:S02]  /*46060*/  IMAD R4, R4, 0x100, R29 ;  /* 0x0000010004047824 */ /* 0x000fe400078e021d */
[----:B------:R-:W-:Y:S01]  /*46070*/  IMAD R7, R0, 0x100, R23 ;  /* 0x0000010000077824 */ /* 0x000fe200078e0217 */
[----:B---3--:R-:W-:Y:S04]  /*46080*/  STL.64 [R1+0x4470], R26 ;  /* 0x0044701a01007387 */ /* 0x008fe80000100a00 */
[----:B--2---:R0:W-:Y:S04]  /*46090*/  STL.64 [R1+0x4468], R24 ;  /* 0x0044681801007387 */ /* 0x0041e80000100a00 */
[----:B0-----:R-:W2:Y:S04]  /*460a0*/  LDL.LU.64 R24, [R1+0xe60] ;  /* 0x000e600001187983 */ /* 0x001ea80000300a00 */
[----:B------:R-:W2:Y:S01]  /*460b0*/  LDL.LU.64 R26, [R1+0xe68] ;  /* 0x000e6800011a7983 */ /* 0x000ea20000300a00 */
[----:B------:R-:W-:-:S02]  /*460c0*/  F2FP.F16.E5M2.UNPACK_B R4, R4 ;  /* 0x00000004ff04723e */ /* 0x000fc400020004ff */
[----:B------:R-:W-:Y:S02]  /*460d0*/  F2FP.F16.E5M2.UNPACK_B R5, R5 ;  /* 0x00000005ff05723e */ /* 0x000fe400020004ff */
[----:B------:R-:W-:Y:S02]  /*460e0*/  F2FP.F16.E5M2.UNPACK_B R6, R6 ;  /* 0x00000006ff06723e */ /* 0x000fe400020004ff */
[----:B------:R-:W-:Y:S01]  /*460f0*/  F2FP.F16.E5M2.UNPACK_B R7, R7 ;  /* 0x00000007ff07723e */ /* 0x000fe200020004ff */
[----:B------:R-:W3:Y:S04]  /*46100*/  LDL.LU.64 R16, [R1+0x1a30] ;  /* 0x001a300001107983 */ /* 0x000ee80000300a00 */
[----:B------:R-:W3:Y:S04]  /*46110*/  LDL.LU.64 R18, [R1+0x1a38] ;  /* 0x001a380001127983 */ /* 0x000ee80000300a00 */
[----:B------:R-:W4:Y:S04]  /*46120*/  LDL.LU.64 R12, [R1+0x1a20] ;  /* 0x001a2000010c7983 */ /* 0x000f280000300a00 */
[----:B------:R-:W4:Y:S04]  /*46130*/  LDL.LU.64 R14, [R1+0x1a28] ;  /* 0x001a2800010e7983 */ /* 0x000f280000300a00 */
[----:B------:R-:W4:Y:S04]  /*46140*/  LDL.LU.64 R8, [R1+0x1a10] ;  /* 0x001a100001087983 */ /* 0x000f280000300a00 */
[----:B------:R-:W4:Y:S04]  /*46150*/  LDL.LU.64 R10, [R1+0x1a18] ;  /* 0x001a1800010a7983 */ /* 0x000f280000300a00 */
[----:B------:R-:W3:Y:S01]  /*46160*/  LDL.LU R29, [R1+0x4478] ;  /* 0x00447800011d7983 */ /* 0x000ee20000300800 */
[----:B--2---:R-:W-:Y:S03]  /*46170*/  HMMA.16816.F32 R20, R4, R20, R24 ;  /* 0x000000140414723c */ /* 0x004fe60000001818 */
[----:B------:R-:W2:Y:S04]  /*46180*/  LDL.LU.64 R26, [R1+0x4470] ;  /* 0x00447000011a7983 */ /* 0x000ea80000300a00 */
[----:B------:R-:W2:-:S15]  /*46190*/  LDL.LU.64 R24, [R1+0x4468] ;  /* 0x0044680001187983 */ /* 0x000e9e0000300a00 */
[----:B------:R-:W-:-:S01]  /*461a0*/  NOP ;  /* 0x0000000000007918 */ /* 0x000fc20000000000 */
[----:B------:R-:W-:Y:S04]  /*461b0*/  STL.64 [R1+0x900], R20 ;  /* 0x0009001401007387 */ /* 0x000fe80000100a00 */
[----:B------:R0:W-:Y:S04]  /*461c0*/  STL.64 [R1+0x908], R22 ;  /* 0x0009081601007387 */ /* 0x0001e80000100a00 */
[----:B0-----:R-:W2:Y:S02]  /*461d0*/  LDL.LU.64 R22, [R1+0x4460] ;  /* 0x0044600001167983 */ /* 0x001ea40000300a00 */
[----:B--2---:R-:W-:Y:S02]  /*461e0*/  HMMA.16816.F32 R20, R4, R22, R24 ;  /* 0x000000160414723c */ /* 0x004fe40000001818 */
[----:B------:R-:W2:Y:S04]  /*461f0*/  LDL.LU.64 R26, [R1+0x4458] ;  /* 0x00445800011a7983 */ /* 0x000ea80000300a00 */
[----:B------:R-:W2:Y:S01]  /*46200*/  LDL.LU.64 R24, [R1+0x4450] ;  /* 0x0044500001187983 */ /* 0x000ea20000300a00 */
[----:B---3--:R-:W-:-:S15]  /*46210*/  IMAD.MOV.U32 R0, RZ, RZ, R29 ;  /* 0x000000ffff007224 */ /* 0x008fde00078e001d */
[----:B------:R-:W-:-:S01]  /*46220*/  NOP ;  /* 0x0000000000007918 */ /* 0x000fc20000000000 */
[----:B------:R-:W-:Y:S04]  /*46230*/  STL.64 [R1+0x8f0], R20 ;  /* 0x0008f01401007387 */ /* 0x000fe80000100a00 */
[----:B------:R0:W-:Y:S04]  /*46240*/  STL.64 [R1+0x8f8], R22 ;  /* 0x0008f81601007387 */ /* 0x0001e80000100a00 */
[----:B0-----:R-:W3:Y:S04]  /*46250*/  LDL.LU.64 R22, [R1+0x4448] ;  /* 0x0044480001167983 */ /* 0x001ee80000300a00 */
[----:B------:R-:W3:Y:S01]  /*46260*/  LDL.LU.64 R20, [R1+0x4440] ;  /* 0x0044400001147983 */ /* 0x000ee20000300a00 */
[----:B--2---:R-:W-:-:S15]  /*46270*/  HMMA.16816.F32 R24, R4, R28, R24 ;  /* 0x0000001c0418723c */ /* 0x004fde0000001818 */
[----:B------:R-:W-:-:S08]  /*46280*/  NOP ;  /* 0x0000000000007918 */ /* 0x000fd00000000000 */
[----:B------:R-:W-:Y:S04]  /*46290*/  STL.64 [R1+0x8e0], R24 ;  /* 0x0008e01801007387 */ /* 0x000fe80000100a00 */
[----:B------:R0:W-:Y:S04]  /*462a0*/  STL.64 [R1+0x8e8], R26 ;  /* 0x0008e81a01007387 */ /* 0x0001e80000100a00 */
[----:B0-----:R-:W4:Y:S04]  /*462b0*/  LDL.LU.64 R26, [R1+0x4438] ;  /* 0x00443800011a7983 */ /* 0x001f280000300a00 */
[----:B------:R-:W2:Y:S04]  /*462c0*/  LDL.LU.64 R24, [R1+0x4430] ;  /* 0x0044300001187983 */ /* 0x000ea80000300a00 */
[----:B------:R-:W3:Y:S02]  /*462d0*/  LDL.LU.64 R28, [R1+0x4428] ;  /* 0x00442800011c7983 */ /* 0x000ee40000300a00 */
[C---:B---3--:R-:W-:Y:S06]  /*462e0*/  HMMA.16816.F32 R16, R4.reuse, R28, R16 ;  /* 0x0000001c0410723c */ /* 0x048fec0000001810 */
[C---:B----4-:R-:W-:Y:S06]  /*462f0*/  HMMA.16816.F32 R12, R4.reuse, R26, R12 ;  /* 0x0000001a040c723c */ /* 0x050fec000000180c */
[C---:B--2---:R-:W-:Y:S11]  /*46300*/  HMMA.16816.F32 R8, R4.reuse, R24, R8 ;  /* 0x000000180408723c */ /* 0x044ff60000001808 */
[----:B------:R0:W-:Y:S04]  /*46310*/  STL.64 [R1+0x8d0], R16 ;  /* 0x0008d01001007387 */ /* 0x0001e80000100a00 */
[----:B------:R1:W-:Y:S04]  /*46320*/  STL.64 [R1+0x8d8], R18 ;  /* 0x0008d81201007387 */ /* 0x0003e80000100a00 */
[----:B0-----:R-:W2:Y:S04]  /*46330*/  LDL.LU.64 R16, [R1+0x1a00] ;  /* 0x001a000001107983 */ /* 0x001ea80000300a00 */
[----:B-1----:R-:W2:Y:S04]  /*46340*/  LDL.LU.64 R18, [R1+0x1a08] ;  /* 0x001a080001127983 */ /* 0x002ea80000300a00 */
[----:B------:R0:W-:Y:S04]  /*46350*/  STL.64 [R1+0x8c0], R12 ;  /* 0x0008c00c01007387 */ /* 0x0001e80000100a00 */
[----:B------:R1:W-:Y:S04]  /*46360*/  STL.64 [R1+0x8c8], R14 ;  /* 0x0008c80e01007387 */ /* 0x0003e80000100a00 */
[----:B0-----:R-:W3:Y:S04]  /*46370*/  LDL.LU.64 R12, [R1+0x19e0] ;  /* 0x0019e000010c7983 */ /* 0x001ee80000300a00 */
[----:B-1----:R-:W3:Y:S04]  /*46380*/  LDL.LU.64 R14, [R1+0x19e8] ;  /* 0x0019e800010e7983 */ /* 0x002ee80000300a00 */
[----:B------:R0:W-:Y:S04]  /*46390*/  STL.64 [R1+0x8b0], R8 ;  /* 0x0008b00801007387 */ /* 0x0001e80000100a00 */
[----:B------:R1:W-:Y:S04]  /*463a0*/  STL.64 [R1+0x8b8], R10 ;  /* 0x0008b80a01007387 */ /* 0x0003e80000100a00 */
[----:B0-----:R-:W4:Y:S04]  /*463b0*/  LDL.LU.64 R8, [R1+0x19b0] ;  /* 0x0019b00001087983 */ /* 0x001f280000300a00 */
[----:B-1----:R-:W2:Y:S04]  /*463c0*/  LDL.LU.64 R10, [R1+0x19b8] ;  /* 0x0019b800010a7983 */ /* 0x002ea80000300a00 */
[----:B--2---:R-:W-:Y:S04]  /*463d0*/  STL.64 [R1+0x4400], R10 ;  /* 0x0044000a01007387 */ /* 0x004fe80000100a00 */
[----:B----4-:R0:W-:Y:S04]  /*463e0*/  STL.64 [R1+0x43f8], R8 ;  /* 0x0043f80801007387 */ /* 0x0101e80000100a00 */
[----:B0-----:R-:W2:Y:S04]  /*463f0*/  LDL.LU.64 R8, [R1+0x19c0] ;  /* 0x0019c00001087983 */ /* 0x001ea80000300a00 */
[----:B------:R-:W2:Y:S04]  /*46400*/  LDL.LU.64 R10, [R1+0x19c8] ;  /* 0x0019c800010a7983 */ /* 0x000ea80000300a00 */
[----:B------:R0:W-:Y:S04]  /*46410*/  STL.64 [R1+0x4390], R26 ;  /* 0x0043901a01007387 */ /* 0x0001e80000100a00 */
[----:B0-----:R-:W4:Y:S01]  /*46420*/  LDL.64 R26, [R1+0x18] ;  /* 0x00001800011a7983 */ /* 0x001f220000100a00 */
[C---:B------:R-:W-:Y:S03]  /*46430*/  HMMA.16816.F32 R16, R4.reuse, R22, R16 ;  /* 0x000000160410723c */ /* 0x040fe60000001810 */
[----:B------:R0:W-:Y:S04]  /*46440*/  STL.64 [R1+0x4388], R24 ;  /* 0x0043881801007387 */ /* 0x0001e80000100a00 */
[----:B----4-:R1:W-:Y:S04]  /*46450*/  STL.64 [R1+0x43e0], R26 ;  /* 0x0043e01a01007387 */ /* 0x0103e80000100a00 */
[----:B0-----:R-:W4:Y:S04]  /*46460*/  LDL.LU.64 R24, [R1+0x19f0] ;  /* 0x0019f00001187983 */ /* 0x001f280000300a00 */
[----:B-1----:R-:W4:Y:S08]  /*46470*/  LDL.LU.64 R26, [R1+0x19f8] ;  /* 0x0019f800011a7983 */ /* 0x002f300000300a00 */
[----:B------:R-:W-:Y:S04]  /*46480*/  STL.64 [R1+0x8a0], R16 ;  /* 0x0008a01001007387 */ /* 0x000fe80000100a00 */
[----:B------:R0:W-:Y:S04]  /*46490*/  STL.64 [R1+0x8a8], R18 ;  /* 0x0008a81201007387 */ /* 0x0001e80000100a00 */
[----:B0-----:R-:W3:Y:S04]  /*464a0*/  LDL.LU.64 R18, [R1+0x4420] ;  /* 0x0044200001127983 */ /* 0x001ee80000300a00 */
[----:B------:R-:W2:Y:S01]  /*464b0*/  LDL.LU.64 R16, [R1+0x4418] ;  /* 0x0044180001107983 */ /* 0x000ea20000300a00 */
[C---:B----4-:R-:W-:Y:S06]  /*464c0*/  HMMA.16816.F32 R24, R4.reuse, R20, R24 ;  /* 0x000000140418723c */ /* 0x050fec0000001818 */
[----:B---3--:R-:W-:-:S15]  /*464d0*/  HMMA.16816.F32 R12, R4, R18, R12 ;  /* 0x00000012040c723c */ /* 0x008fde000000180c */
[----:B------:R-:W-:-:S02]  /*464e0*/  NOP ;  /* 0x0000000000007918 */ /* 0x000fc40000000000 */
[----:B------:R0:W-:Y:S04]  /*464f0*/  STL.64 [R1+0x890], R24 ;  /* 0x0008901801007387 */ /* 0x0001e80000100a00 */
[----:B------:R1:W-:Y:S04]  /*46500*/  STL.64 [R1+0x898], R26 ;  /* 0x0008981a01007387 */ /* 0x0003e80000100a00 */
[----:B0-----:R-:W3:Y:S04]  /*46510*/  LDL.LU.64 R24, [R1+0x19a0] ;  /* 0x0019a00001187983 */ /* 0x001ee80000300a00 */
[----:B-1----:R-:W3:Y:S04]  /*46520*/  LDL.LU.64 R26, [R1+0x19a8] ;  /* 0x0019a800011a7983 */ /* 0x002ee80000300a00 */
[----:B------:R-:W-:Y:S04]  /*46530*/  STL.64 [R1+0x4380], R22 ;  /* 0x0043801601007387 */ /* 0x000fe80000100a00 */
[----:B------:R0:W-:Y:S04]  /*46540*/  STL.64 [R1+0x4378], R20 ;  /* 0x0043781401007387 */ /* 0x0001e80000100a00 */
[----:B0-----:R-:W2:Y:S04]  /*46550*/  LDL.LU.64 R20, [R1+0x19d0] ;  /* 0x0019d00001147983 */ /* 0x001ea80000300a00 */
[----:B------:R-:W2:Y:S04]  /*46560*/  LDL.LU.64 R22, [R1+0x19d8] ;  /* 0x0019d80001167983 */ /* 0x000ea80000300a00 */
[----:B------:R-:W-:Y:S04]  /*46570*/  STL.64 [R1+0x880], R12 ;  /* 0x0008800c01007387 */ /* 0x000fe80000100a00 */
[----:B------:R0:W-:Y:S04]  /*46580*/  STL.64 [R1+0x888], R14 ;  /* 0x0008880e01007387 */ /* 0x0001e80000100a00 */
[----:B0-----:R-:W4:Y:S04]  /*46590*/  LDL.LU.64 R14, [R1+0x4410] ;  /* 0x00441000010e7983 */ /* 0x001f280000300a00 */
[----:B------:R-:W3:Y:S01]  /*465a0*/  LDL.LU.64 R12, [R1+0x4408] ;  /* 0x00440800010c7983 */ /* 0x000ee20000300a00 */
[C---:B--2---:R-:W-:Y:S06]  /*465b0*/  HMMA.16816.F32 R20, R4.reuse, R16, R20 ;  /* 0x000000100414723c */ /* 0x044fec0000001814 */
[----:B----4-:R-:W-:-:S15]  /*465c0*/  HMMA.16816.F32 R8, R4, R14, R8 ;  /* 0x0000000e0408723c */ /* 0x010fde0000001808 */
[----:B------:R-:W-:-:S02]  /*465d0*/  NOP ;  /* 0x0000000000007918 */ /* 0x000fc40000000000 */
[----:B------:R0:W-:Y:S04]  /*465e0*/  STL.64 [R1+0x870], R20 ;  /* 0x0008701401007387 */ /* 0x0001e80000100a00 */
[----:B------:R1:W-:Y:S04]  /*465f0*/  STL.64 [R1+0x878], R22 ;  /* 0x0008781601007387 */ /* 0x0003e80000100a00 */
[----:B0-----:R-:W2:Y:S04]  /*46600*/  LDL.LU.64 R20, [R1+0x1320] ;  /* 0x0013200001147983 */ /* 0x001ea80000300a00 */
[----:B-1----:R-:W2:Y:S04]  /*46610*/  LDL.LU.64 R22, [R1+0x1328] ;  /* 0x0013280001167983 */ /* 0x002ea80000300a00 */
        /* <DEDUP_REMOVED lines=23> */
[C---:B--2---:R-:W-:Y:S06]  /*46790*/  HMMA.16816.F32 R12, R4.reuse, R8, R12 ;  /* 0x00000008040c723c */ /* 0x044fec000000180c */
[----:B----4-:R-:W-:Y:S01]  /*467a0*/  HMMA.16816.F32 R16, R4, R2, R16 ;  /* 0x000000020410723c */ /* 0x010fe20000001810 */
[----:B------:R0:W-:Y:S04]  /*467b0*/  STL.64 [R1+0x4360], R10 ;  /* 0x0043600a01007387 */ /* 0x0001e80000100a00 */
[----:B0-----:R-:W2:Y:S01]  /*467c0*/  LDL R10, [R1] ;  /* 0x00000000010a7983 */ /* 0x001ea20000100800 */
[----:B------:R-:W-:-:S11]  /*467d0*/  IMAD.MOV.U32 R11, RZ, RZ, R0 ;  /* 0x000000ffff0b7224 */ /* 0x000fd600078e0000 */
[----:B------:R0:W-:Y:S04]  /*467e0*/  STL.64 [R1+0xf60], R12 ;  /* 0x000f600c01007387 */ /* 0x0001e80000100a00 */
[----:B------:R1:W-:Y:S04]  /*467f0*/  STL.64 [R1+0xf68], R14 ;  /* 0x000f680e01007387 */ /* 0x0003e80000100a00 */
[----:B------:R4:W-:Y:S04]  /*46800*/  STL.64 [R1+0x4358], R8 ;  /* 0x0043580801007387 */ /* 0x0009e80000100a00 */
[----:B0-----:R-:W2:Y:S04]  /*46810*/  LDL.LU R12, [R1+0x398] ;  /* 0x00039800010c7983 */ /* 0x001ea80000300800 */
[----:B------:R-:W2:Y:S04]  /*46820*/  LDL.LU R13, [R1+0x3a4] ;  /* 0x0003a400010d7983 */ /* 0x000ea80000300800 */
[----:B------:R-:W-:Y:S04]  /*46830*/  STL.64 [R1+0xf50], R16 ;  /* 0x000f501001007387 */ /* 0x000fe80000100a00 */
[----:B------:R-:W-:Y:S04]  /*46840*/  STL.64 [R1+0xf58], R18 ;  /* 0x000f581201007387 */ /* 0x000fe80000100a00 */
[----:B-1----:R-:W2:Y:S04]  /*46850*/  LDL.LU R14, [R1+0x3a0] ;  /* 0x0003a000010e7983 */ /* 0x002ea80000300800 */
[----:B------:R-:W2:Y:S04]  /*46860*/  LDL.LU R15, [R1+0x3ac] ;  /* 0x0003ac00010f7983 */ /* 0x000ea80000300800 */
[----:B------:R-:W2:Y:S01]  /*46870*/  LDL.LU R0, [R1+0x3a8] ;  /* 0x0003a80001007983 */ /* 0x000ea20000300800 */
[----:B---3--:R-:W-:Y:S06]  /*46880*/  HMMA.16816.F32 R4, R4, R26, R20 ;  /* 0x0000001a0404723c */ /* 0x008fec0000001814 */
[----:B----4-:R-:W-:-:S02]  /*46890*/  IMAD.MOV.U32 R9, RZ, RZ, R26 ;  /* 0x000000ffff097224 */ /* 0x010fc400078e001a */
[----:B------:R-:W-:-:S15]  /*468a0*/  IMAD.MOV.U32 R8, RZ, RZ, R27 ;  /* 0x000000ffff087224 */ /* 0x000fde00078e001b */
[----:B------:R0:W-:Y:S04]  /*468b0*/  STL.64 [R1+0x830], R4 ;  /* 0x0008300401007387 */ /* 0x0001e80000100a00 */
[----:B------:R1:W-:Y:S04]  /*468c0*/  STL.64 [R1+0x838], R6 ;  /* 0x0008380601007387 */ /* 0x0003e80000100a00 */
[----:B0-----:R-:W3:Y:S04]  /*468d0*/  LDL.LU R5, [R1+0x394] ;  /* 0x0003940001057983 */ /* 0x001ee80000300800 */
[----:B-1----:R-:W3:Y:S04]  /*468e0*/  LDL.LU R6, [R1+0x390] ;  /* 0x0003900001067983 */ /* 0x002ee80000300800 */
[----:B------:R-:W4:Y:S04]  /*468f0*/  LDL.LU R7, [R1+0x39c] ;  /* 0x00039c0001077983 */ /* 0x000f280000300800 */
[----:B------:R0:W-:Y:S04]  /*46900*/  STL.64 [R1+0x4398], R8 ;  /* 0x0043980801007387 */ /* 0x0001e80000100a00 */
[----:B0-----:R-:W3:Y:S04]  /*46910*/  LDL R8, [R1+0x8] ;  /* 0x0000080001087983 */ /* 0x001ee80000100800 */
[----:B------:R-:W3:Y:S04]  /*46920*/  LDL R9, [R1+0xc] ;  /* 0x00000c0001097983 */ /* 0x000ee80000100800 */
[----:B--2---:R0:W-:Y:S04]  /*46930*/  STL.64 [R1+0x43b0], R10 ;  /* 0x0043b00a01007387 */ /* 0x0041e80000100a00 */
[----:B0-----:R-:W2:Y:S04]  /*46940*/  LDL R10, [R1+0x10] ;  /* 0x00001000010a7983 */ /* 0x001ea80000100800 */
[----:B------:R-:W2:Y:S04]  /*46950*/  LDL R11, [R1+0x14] ;  /* 0x00001400010b7983 */ /* 0x000ea80000100800 */
[----:B---3--:R-:W-:Y:S04]  /*46960*/  STL.64 [R1+0x43c8], R8 ;  /* 0x0043c80801007387 */ /* 0x008fe80000100a00 */
        /* <DEDUP_REMOVED lines=8> */
[----:B0-----:R-:W3:Y:S04]  /*469f0*/  LDL.LU.64 R24, [R1+0x1960] ;  /* 0x0019600001187983 */ /* 0x001ee80000300a00 */
[----:B------:R-:W4:Y:S01]  /*46a00*/  LDL.LU.64 R26, [R1+0x1968] ;  /* 0x00196800011a7983 */ /* 0x000f220000300a00 */
[----:B------:R-:W-:-:S02]  /*46a10*/  IMAD R4, R6, 0x100, R5 ;  /* 0x0000010006047824 */ /* 0x000fc400078e0205 */
[----:B------:R-:W-:Y:S02]  /*46a20*/  IMAD R5, R12, 0x100, R7 ;  /* 0x000001000c057824 */ /* 0x000fe400078e0207 */
[----:B------:R-:W-:Y:S02]  /*46a30*/  IMAD R6, R14, 0x100, R13 ;  /* 0x000001000e067824 */ /* 0x000fe400078e020d */
[----:B------:R-:W-:Y:S01]  /*46a40*/  IMAD R7, R0, 0x100, R15 ;  /* 0x0000010000077824 */ /* 0x000fe200078e020f */
[----:B----4-:R-:W-:Y:S04]  /*46a50*/  STL.64 [R1+0x43d8], R26 ;  /* 0x0043d81a01007387 */ /* 0x010fe80000100a00 */
[----:B---3--:R0:W-:Y:S04]  /*46a60*/  STL.64 [R1+0x43d0], R24 ;  /* 0x0043d01801007387 */ /* 0x0081e80000100a00 */
        /* <DEDUP_REMOVED lines=11> */
[----:B------:R-:W4:Y:S01]  /*46b20*/  LDL.LU.64 R14, [R1+0x1918] ;  /* 0x00191800010e7983 */ /* 0x000f220000300a00 */
[----:B--2---:R-:W-:Y:S03]  /*46b30*/  HMMA.16816.F32 R8, R4, R10, R24 ;  /* 0x0000000a0408723c */ /* 0x004fe60000001818 */
[----:B------:R-:W2:Y:S04]  /*46b40*/  LDL.LU.64 R26, [R1+0x43d8] ;  /* 0x0043d800011a7983 */ /* 0x000ea80000300a00 */
[----:B------:R-:W2:-:S15]  /*46b50*/  LDL.LU.64 R24, [R1+0x43d0] ;  /* 0x0043d00001187983 */ /* 0x000e9e0000300a00 */
[----:B------:R-:W-:-:S01]  /*46b60*/  NOP ;  /* 0x0000000000007918 */ /* 0x000fc20000000000 */
[----:B------:R0:W-:Y:S04]  /*46b70*/  STL.64 [R1+0x820], R8 ;  /* 0x0008200801007387 */ /* 0x0001e80000100a00 */
[----:B------:R2:W-:Y:S04]  /*46b80*/  STL.64 [R1+0x828], R10 ;  /* 0x0008280a01007387 */ /* 0x0005e80000100a00 */
[----:B0-----:R-:W2:Y:S02]  /*46b90*/  LDL.LU.64 R8, [R1+0x43c8] ;  /* 0x0043c80001087983 */ /* 0x001ea40000300a00 */
[----:B--2---:R-:W-:Y:S02]  /*46ba0*/  HMMA.16816.F32 R8, R4, R8, R24 ;  /* 0x000000080408723c */ /* 0x004fe40000001818 */
[----:B------:R-:W2:Y:S04]  /*46bb0*/  LDL.LU.64 R26, [R1+0x43c0] ;  /* 0x0043c000011a7983 */ /* 0x000ea80000300a00 */
[----:B------:R-:W2:-:S15]  /*46bc0*/  LDL.LU.64 R24, [R1+0x43b8] ;  /* 0x0043b80001187983 */ /* 0x000e9e0000300a00 */
[----:B------:R-:W-:-:S02]  /*46bd0*/  NOP ;  /* 0x0000000000007918 */ /* 0x000fc40000000000 */
[----:B------:R-:W-:Y:S04]  /*46be0*/  STL.64 [R1+0x810], R8 ;  /* 0x0008100801007387 */ /* 0x000fe80000100a00 */
[----:B------:R0:W-:Y:S04]  /*46bf0*/  STL.64 [R1+0x818], R10 ;  /* 0x0008180a01007387 */ /* 0x0001e80000100a00 */
[----:B0-----:R-:W2:Y:S02]  /*46c00*/  LDL.LU.64 R10, [R1+0x43b0] ;  /* 0x0043b000010a7983 */ /* 0x001ea40000300a00 */
[----:B--2---:R-:W-:Y:S02]  /*46c10*/  HMMA.16816.F32 R8, R4, R10, R24 ;  /* 0x0000000a0408723c */ /* 0x004fe40000001818 */
[----:B------:R-:W2:Y:S04]  /*46c20*/  LDL.LU.64 R26, [R1+0x43a8] ;  /* 0x0043a800011a7983 */ /* 0x000ea80000300a00 */
[----:B------:R-:W2:-:S15]  /*46c30*/  LDL.LU.64 R24, [R1+0x43a0] ;  /* 0x0043a00001187983 */ /* 0x000e9e0000300a00 */
[----:B------:R-:W-:-:S02]  /*46c40*/  NOP ;  /* 0x0000000000007918 */ /* 0x000fc40000000000 */
[----:B------:R0:W-:Y:S04]  /*46c50*/  STL.64 [R1+0x800], R8 ;  /* 0x0008000801007387 */ /* 0x0001e80000100a00 */
[----:B------:R-:W-:Y:S04]  /*46c60*/  STL.64 [R1+0x808], R10 ;  /* 0x0008080a01007387 */ /* 0x000fe80000100a00 */
[----:B0-----:R-:W4:Y:S01]  /*46c70*/  LDL.LU.64 R8, [R1+0x4398] ;  /* 0x0043980001087983 */ /* 0x001f220000300a00 */
[----:B--2---:R-:W-:-:S15]  /*46c80*/  HMMA.16816.F32 R24, R4, R28, R24 ;  /* 0x0000001c0418723c */ /* 0x004fde0000001818 */
[----:B------:R-:W-:-:S08]  /*46c90*/  NOP ;  /* 0x0000000000007918 */ /* 0x000fd00000000000 */
[----:B------:R-:W-:Y:S04]  /*46ca0*/  STL.64 [R1+0x7f0], R24 ;  /* 0x0007f01801007387 */ /* 0x000fe80000100a00 */
[----:B------:R0:W-:Y:S04]  /*46cb0*/  STL.64 [R1+0x7f8], R26 ;  /* 0x0007f81a01007387 */ /* 0x0001e80000100a00 */
[----:B0-----:R-:W3:Y:S04]  /*46cc0*/  LDL.LU.64 R26, [R1+0x4390] ;  /* 0x00439000011a7983 */ /* 0x001ee80000300a00 */
[----:B------:R-:W4:Y:S04]  /*46cd0*/  LDL.LU.64 R24, [R1+0x4388] ;  /* 0x0043880001187983 */ /* 0x000f280000300a00 */
[----:B------:R-:W-:Y:S01]  /*46ce0*/  STL.64 [R1+0x4310], R28 ;  /* 0x0043101c01007387 */ /* 0x000fe20000100a00 */
[----:B---3--:R-:W-:-:S15]  /*46cf0*/  HMMA.16816.F32 R20, R4, R26, R20 ;  /* 0x0000001a0414723c */ /* 0x008fde0000001814 */
[----:B------:R-:W-:-:S08]  /*46d00*/  NOP ;  /* 0x0000000000007918 */ /* 0x000fd00000000000 */
[----:B------:R-:W-:Y:S04]  /*46d10*/  STL.64 [R1+0x7e0], R20 ;  /* 0x0007e01401007387 */ /* 0x000fe80000100a00 */
[----:B------:R0:W-:Y:S04]  /*46d20*/  STL.64 [R1+0x7e8], R22 ;  /* 0x0007e81601007387 */ /* 0x0001e80000100a00 */
[----:B0-----:R-:W2:Y:S01]  /*46d30*/  LDL.LU.64 R22, [R1+0x4380] ;  /* 0x0043800001167983 */ /* 0x001ea20000300a00 */
[----:B----4-:R-:W-:Y:S03]  /*46d40*/  HMMA.16816.F32 R16, R4, R24, R16 ;  /* 0x000000180410723c */ /* 0x010fe60000001810 */
[----:B------:R-:W3:Y:S01]  /*46d50*/  LDL.LU.64 R20, [R1+0x4378] ;  /* 0x0043780001147983 */ /* 0x000ee20000300a00 */
[----:B------:R-:W-:-:S02]  /*46d60*/  IMAD.MOV.U32 R28, RZ, RZ, R9 ;  /* 0x000000ffff1c7224 */ /* 0x000fc400078e0009 */
[----:B------:R-:W-:-:S15]  /*46d70*/  IMAD.MOV.U32 R29, RZ, RZ, R8 ;  /* 0x000000ffff1d7224 */ /* 0x000fde00078e0008 */
[----:B------:R-:W-:-:S02]  /*46d80*/  NOP ;  /* 0x0000000000007918 */ /* 0x000fc40000000000 */
[----:B------:R0:W-:Y:S04]  /*46d90*/  STL.64 [R1+0x7d0], R16 ;  /* 0x0007d01001007387 */ /* 0x0001e80000100a00 */
[----:B------:R1:W-:Y:S04]  /*46da0*/  STL.64 [R1+0x7d8], R18 ;  /* 0x0007d81201007387 */ /* 0x0003e80000100a00 */
[----:B0-----:R-:W3:Y:S04]  /*46db0*/  LDL.LU.64 R16, [R1+0x1900] ;  /* 0x0019000001107983 */ /* 0x001ee80000300a00 */
[----:B-1----:R-:W3:Y:S04]  /*46dc0*/  LDL.LU.64 R18, [R1+0x1908] ;  /* 0x0019080001127983 */ /* 0x002ee80000300a00 */
[----:B------:R-:W4:Y:S04]  /*46dd0*/  LDL.LU R0, [R1+0x3c8] ;  /* 0x0003c80001007983 */ /* 0x000f280000300800 */
[----:B------:R-:W-:Y:S04]  /*46de0*/  STL.64 [R1+0x4300], R26 ;  /* 0x0043001a01007387 */ /* 0x000fe80000100a00 */
[----:B------:R-:W-:Y:S01]  /*46df0*/  STL.64 [R1+0x42f8], R24 ;  /* 0x0042f81801007387 */ /* 0x000fe20000100a00 */
[----:B--2---:R-:W-:-:S15]  /*46e00*/  HMMA.16816.F32 R12, R4, R22, R12 ;  /* 0x00000016040c723c */ /* 0x004fde000000180c */
[----:B------:R-:W-:-:S08]  /*46e10*/  NOP ;  /* 0x0000000000007918 */ /* 0x000fd00000000000 */
[----:B------:R0:W-:Y:S04]  /*46e20*/  STL.64 [R1+0x7c0], R12 ;  /* 0x0007c00c01007387 */ /* 0x0001e80000100a00 */
[----:B------:R1:W-:Y:S04]  /*46e30*/  STL.64 [R1+0x7c8], R14 ;  /* 0x0007c80e01007387 */ /* 0x0003e80000100a00 */
[----:B------:R-:W2:Y:S04]  /*46e40*/  LDL.LU.64 R8, [R1+0x18f0] ;  /* 0x0018f00001087983 */ /* 0x000ea80000300a00 */
[----:B------:R-:W2:Y:S04]  /*46e50*/  LDL.LU.64 R10, [R1+0x18f8] ;  /* 0x0018f800010a7983 */ /* 0x000ea80000300a00 */
[----:B0-----:R-:W4:Y:S04]  /*46e60*/  LDL.LU.64 R12, [R1+0x18e0] ;  /* 0x0018e000010c7983 */ /* 0x001f280000300a00 */
[----:B-1----:R-:W4:Y:S04]  /*46e70*/  LDL.LU.64 R14, [R1+0x18e8] ;  /* 0x0018e800010e7983 */ /* 0x002f280000300a00 */
[----:B------:R-:W2:Y:S04]  /*46e80*/  LDL.64 R26, [R1+0x8] ;  /* 0x00000800011a7983 */ /* 0x000ea80000100a00 */
[----:B------:R-:W4:Y:S01]  /*46e90*/  LDL.64 R24, [R1+0x10] ;  /* 0x0000100001187983 */ /* 0x000f220000100a00 */
[C---:B---3--:R-:W-:Y:S03]  /*46ea0*/  HMMA.16816.F32 R16, R4.reuse, R20, R16 ;  /* 0x000000140410723c */ /* 0x048fe60000001810 */
[----:B--2---:R-:W-:Y:S04]  /*46eb0*/  STL.64 [R1+0x4320], R26 ;  /* 0x0043201a01007387 */ /* 0x004fe80000100a00 */
[----:B----4-:R0:W-:Y:S04]  /*46ec0*/  STL.64 [R1+0x4318], R24 ;  /* 0x0043181801007387 */ /* 0x0101e80000100a00 */
[----:B0-----:R-:W2:Y:S04]  /*46ed0*/  LDL.LU.64 R24, [R1+0x18c0] ;  /* 0x0018c00001187983 */ /* 0x001ea80000300a00 */
[----:B------:R-:W2:Y:S08]  /*46ee0*/  LDL.LU.64 R26, [R1+0x18c8] ;  /* 0x0018c800011a7983 */ /* 0x000eb00000300a00 */
[----:B------:R-:W-:Y:S04]  /*46ef0*/  STL.64 [R1+0x7b0], R16 ;  /* 0x0007b01001007387 */ /* 0x000fe80000100a00 */
[----:B------:R0:W-:Y:S04]  /*46f00*/  STL.64 [R1+0x7b8], R18 ;  /* 0x0007b81201007387 */ /* 0x0001e80000100a00 */
[----:B0-----:R-:W3:Y:S04]  /*46f10*/  LDL.LU.64 R18, [R1+0x4370] ;  /* 0x0043700001127983 */ /* 0x001ee80000300a00 */
[----:B------:R-:W4:Y:S04]  /*46f20*/  LDL.LU.64 R16, [R1+0x4368] ;  /* 0x0043680001107983 */ /* 0x000f280000300a00 */
[----:B------:R0:W-:Y:S04]  /*46f30*/  STL.64 [R1+0x42e0], R22 ;  /* 0x0042e01601007387 */ /* 0x0001e80000100a00 */
[----:B0-----:R-:W2:Y:S04]  /*46f40*/  LDL.LU R22, [R1+0x3c0] ;  /* 0x0003c00001167983 */ /* 0x001ea80000300800 */
[----:B------:R-:W2:Y:S04]  /*46f50*/  LDL.LU R23, [R1+0x3cc] ;  /* 0x0003cc0001177983 */ /* 0x000ea80000300800 */
        /* <DEDUP_REMOVED lines=23> */
[----:B------:R0:W-:Y:S04]  /*470d0*/  STL.64 [R1+0x780], R20 ;  /* 0x0007801401007387 */ /* 0x0001e80000100a00 */
[----:B------:R1:W-:Y:S04]  /*470e0*/  STL.64 [R1+0x788], R22 ;  /* 0x0007881601007387 */ /* 0x0003e80000100a00 */
[----:B0-----:R-:W2:Y:S04]  /*470f0*/  LDL.LU.64 R20, [R1+0x1890] ;  /* 0x0018900001147983 */ /* 0x001ea80000300a00 */
[----:B-1----:R-:W4:Y:S01]  /*47100*/  LDL.LU.64 R22, [R1+0x1898] ;  /* 0x0018980001167983 */ /* 0x002f220000300a00 */
[----:B---3--:R-:W-:-:S15]  /*47110*/  HMMA.16816.F32 R24, R4, R12, R24 ;  /* 0x0000000c0418723c */ /* 0x008fde0000001818 */
[----:B------:R-:W-:-:S08]  /*47120*/  NOP ;  /* 0x0000000000007918 */ /* 0x000fd00000000000 */
[----:B------:R-:W-:Y:S04]  /*47130*/  STL.64 [R1+0x770], R24 ;  /* 0x0007701801007387 */ /* 0x000fe80000100a00 */
[----:B------:R-:W-:Y:S04]  /*47140*/  STL.64 [R1+0x778], R26 ;  /* 0x0007781a01007387 */ /* 0x000fe80000100a00 */
[----:B----4-:R-:W-:Y:S04]  /*47150*/  STL.64 [R1+0x4340], R22 ;  /* 0x0043401601007387 */ /* 0x010fe80000100a00 */
[----:B--2---:R0:W-:Y:S04]  /*47160*/  STL.64 [R1+0x4338], R20 ;  /* 0x0043381401007387 */ /* 0x0041e80000100a00 */
[----:B0-----:R-:W2:Y:S04]  /*47170*/  LDL.LU.64 R20, [R1+0x18a0] ;  /* 0x0018a00001147983 */ /* 0x001ea80000300a00 */
[----:B------:R-:W2:Y:S04]  /*47180*/  LDL.LU.64 R22, [R1+0x18a8] ;  /* 0x0018a80001167983 */ /* 0x000ea80000300a00 */
[----:B------:R-:W3:Y:S04]  /*47190*/  LDL.LU.64 R24, [R1+0x1310] ;  /* 0x0013100001187983 */ /* 0x000ee80000300a00 */
[----:B------:R-:W3:Y:S04]  /*471a0*/  LDL.LU.64 R26, [R1+0x1318] ;  /* 0x00131800011a7983 */ /* 0x000ee80000300a00 */
[----:B------:R-:W-:Y:S04]  /*471b0*/  STL [R1+0x42a0], R12 ;  /* 0x0042a00c01007387 */ /* 0x000fe80000100800 */
[----:B------:R-:W-:Y:S04]  /*471c0*/  STL [R1+0x429c], R13 ;  /* 0x00429c0d01007387 */ /* 0x000fe80000100800 */
[----:B------:R0:W-:Y:S02]  /*471d0*/  STL.64 [R1+0x4308], R14 ;  /* 0x0043080e01007387 */ /* 0x0001e40000100a00 */
[----:B0-----:R-:W-:Y:S02]  /*471e0*/  HMMA.16816.F32 R12, R4, R10, R16 ;  /* 0x0000000a040c723c */ /* 0x001fe40000001810 */
[----:B------:R-:W4:Y:S04]  /*471f0*/  LDL.LU.64 R16, [R1+0x1880] ;  /* 0x0018800001107983 */ /* 0x000f280000300a00 */
[----:B------:R-:W4:-:S15]  /*47200*/  LDL.LU.64 R18, [R1+0x1888] ;  /* 0x0018880001127983 */ /* 0x000f1e0000300a00 */
[----:B------:R-:W-:-:S02]  /*47210*/  NOP ;  /* 0x0000000000007918 */ /* 0x000fc40000000000 */
[----:B------:R0:W-:Y:S04]  /*47220*/  STL.64 [R1+0x760], R12 ;  /* 0x0007600c01007387 */ /* 0x0001e80000100a00 */
[----:B------:R1:W-:Y:S04]  /*47230*/  STL.64 [R1+0x768], R14 ;  /* 0x0007680e01007387 */ /* 0x0003e80000100a00 */
[----:B0-----:R-:W4:Y:S04]  /*47240*/  LDL.LU.64 R12, [R1+0x1870] ;  /* 0x00187000010c7983 */ /* 0x001f280000300a00 */
[----:B-1----:R-:W4:Y:S04]  /*47250*/  LDL.LU.64 R14, [R1+0x1878] ;  /* 0x00187800010e7983 */ /* 0x002f280000300a00 */
        /* <DEDUP_REMOVED lines=9> */
[----:B------:R-:W2:Y:S04]  /*472f0*/  LDL.LU.64 R20, [R1+0x4338] ;  /* 0x0043380001147983 */ /* 0x000ea80000300a00 */
[----:B------:R0:W-:Y:S04]  /*47300*/  STL [R1+0x4290], R9 ;  /* 0x0042900901007387 */ /* 0x0001e80000100800 */
[----:B0-----:R-:W4:Y:S01]  /*47310*/  LDL.LU R9, [R1+0x3b4] ;  /* 0x0003b40001097983 */ /* 0x001f220000300800 */
[C---:B--2---:R-:W-:Y:S06]  /*47320*/  HMMA.16816.F32 R20, R4.reuse, R2, R20 ;  /* 0x000000020414723c */ /* 0x044fec0000001814 */
[----:B---3--:R-:W-:-:S15]  /*47330*/  HMMA.16816.F32 R4, R4, R28, R24 ;  /* 0x0000001c0404723c */ /* 0x008fde0000001818 */
[----:B------:R-:W-:-:S02]  /*47340*/  NOP ;  /* 0x0000000000007918 */ /* 0x000fc40000000000 */
[----:B------:R-:W-:Y:S04]  /*47350*/  STL.64 [R1+0xf30], R20 ;  /* 0x000f301401007387 */ /* 0x000fe80000100a00 */
[----:B------:R0:W-:Y:S04]  /*47360*/  STL.64 [R1+0xf38], R22 ;  /* 0x000f381601007387 */ /* 0x0001e80000100a00 */
[----:B0-----:R-:W2:Y:S04]  /*47370*/  LDL.LU.64 R22, [R1+0x4330] ;  /* 0x0043300001167983 */ /* 0x001ea80000300a00 */
[----:B------:R-:W3:Y:S04]  /*47380*/  LDL.LU.64 R20, [R1+0x4328] ;  /* 0x0043280001147983 */ /* 0x000ee80000300a00 */
[----:B------:R-:W3:Y:S04]  /*47390*/  LDL.LU.64 R26, [R1+0x4320] ;  /* 0x00432000011a7983 */ /* 0x000ee80000300a00 */
[----:B------:R-:W3:Y:S04]  /*473a0*/  LDL.LU.64 R24, [R1+0x4318] ;  /* 0x0043180001187983 */ /* 0x000ee80000300a00 */
[----:B------:R-:W3:Y:S04]  /*473b0*/  LDL.LU.64 R28, [R1+0x4310] ;  /* 0x00431000011c7983 */ /* 0x000ee80000300a00 */
[----:B------:R4:W-:Y:S04]  /*473c0*/  STL.64 [R1+0x750], R4 ;  /* 0x0007500401007387 */ /* 0x0009e80000100a00 */
[----:B------:R2:W-:Y:S01]  /*473d0*/  STL.64 [R1+0x758], R6 ;  /* 0x0007580601007387 */ /* 0x0005e20000100a00 */
[----:B----4-:R-:W-:-:S05]  /*473e0*/  IMAD R4, R11, 0x100, R9 ;  /* 0x000001000b047824 */ /* 0x010fca00078e0209 */
[----:B------:R-:W-:Y:S01]  /*473f0*/  F2FP.F16.E5M2.UNPACK_B R4, R4 ;  /* 0x00000004ff04723e */ /* 0x000fe200020004ff */
[----:B--2---:R-:W-:Y:S02]  /*47400*/  IMAD R7, R0, 0x100, R23 ;  /* 0x0000010000077824 */ /* 0x004fe400078e0217 */
[----:B---3--:R-:W-:Y:S02]  /*47410*/  IMAD R5, R20, 0x100, R10 ;  /* 0x0000010014057824 */ /* 0x008fe400078e020a */
[----:B------:R-:W-:Y:S01]  /*47420*/  IMAD R6, R22, 0x100, R21 ;  /* 0x0000010016067824 */ /* 0x000fe200078e0215 */
[----:B------:R-:W-:Y:S02]  /*47430*/  F2FP.F16.E5M2.UNPACK_B R7, R7 ;  /* 0x00000007ff07723e */ /* 0x000fe400020004ff */
[----:B------:R-:W-:Y:S02]  /*47440*/  F2FP.F16.E5M2.UNPACK_B R5, R5 ;  /* 0x00000005ff05723e */ /* 0x000fe400020004ff */
[----:B------:R-:W-:-:S07]  /*47450*/  F2FP.F16.E5M2.UNPACK_B R6, R6 ;  /* 0x00000006ff06723e */ /* 0x000fce00020004ff */
[C---:B------:R-:W-:Y:S06]  /*47460*/  HMMA.16816.F32 R16, R4.reuse, R24, R16 ;  /* 0x000000180410723c */ /* 0x040fec0000001810 */
[----:B------:R-:W-:Y:S01]  /*47470*/  HMMA.16816.F32 R12, R4, R26, R12 ;  /* 0x0000001a040c723c */ /* 0x000fe2000000180c */
[----:B------:R-:W-:Y:S02]  /*47480*/  IMAD.MOV.U32 R9, RZ, RZ, R24 ;  /* 0x000000ffff097224 */ /* 0x000fe400078e0018 */
[----:B------:R-:W-:-:S03]  /*47490*/  IMAD.MOV.U32 R0, RZ, RZ, R25 ;  /* 0x000000ffff007224 */ /* 0x000fc600078e0019 */
[----:B------:R-:W-:Y:S02]  /*474a0*/  IMAD.MOV.U32 R10, RZ, RZ, R26 ;  /* 0x000000ffff0a7224 */ /* 0x000fe400078e001a */
[----:B------:R-:W-:-:S09]  /*474b0*/  IMAD.MOV.U32 R11, RZ, RZ, R27 ;  /* 0x000000ffff0b7224 */ /* 0x000fd200078e001b */
[----:B------:R-:W-:Y:S04]  /*474c0*/  STL.64 [R1+0x740], R16 ;  /* 0x0007401001007387 */ /* 0x000fe80000100a00 */
[----:B------:R-:W-:Y:S04]  /*474d0*/  STL.64 [R1+0x748], R18 ;  /* 0x0007481201007387 */ /* 0x000fe80000100a00 */
[----:B------:R0:W-:Y:S04]  /*474e0*/  STL.64 [R1+0x730], R12 ;  /* 0x0007300c01007387 */ /* 0x0001e80000100a00 */
[----:B------:R1:W-:Y:S04]  /*474f0*/  STL.64 [R1+0x738], R14 ;  /* 0x0007380e01007387 */ /* 0x0003e80000100a00 */
[----:B0-----:R-:W2:Y:S04]  /*47500*/  LDL.LU.64 R12, [R1+0x1860] ;  /* 0x00186000010c7983 */ /* 0x001ea80000300a00 */
[----:B-1----:R-:W2:Y:S04]  /*47510*/  LDL.LU.64 R14, [R1+0x1868] ;  /* 0x00186800010e7983 */ /* 0x002ea80000300a00 */
[----:B------:R-:W3:Y:S04]  /*47520*/  LDL.LU.64 R24, [R1+0x1850] ;  /* 0x0018500001187983 */ /* 0x000ee80000300a00 */
[----:B------:R-:W3:Y:S04]  /*47530*/  LDL.LU.64 R26, [R1+0x1858] ;  /* 0x00185800011a7983 */ /* 0x000ee80000300a00 */
[----:B------:R-:W4:Y:S04]  /*47540*/  LDL.LU.64 R20, [R1+0x1830] ;  /* 0x0018300001147983 */ /* 0x000f280000300a00 */
[----:B------:R-:W2:Y:S04]  /*47550*/  LDL.LU.64 R22, [R1+0x1838] ;  /* 0x0018380001167983 */ /* 0x000ea80000300a00 */
[----:B--2---:R-:W-:Y:S04]  /*47560*/  STL.64 [R1+0x42f0], R22 ;  /* 0x0042f01601007387 */ /* 0x004fe80000100a00 */
[----:B----4-:R0:W-:Y:S04]  /*47570*/  STL.64 [R1+0x42e8], R20 ;  /* 0x0042e81401007387 */ /* 0x0101e80000100a00 */
[----:B0-----:R-:W2:Y:S04]  /*47580*/  LDL.LU.64 R20, [R1+0x1840] ;  /* 0x0018400001147983 */ /* 0x001ea80000300a00 */
[----:B------:R-:W2:Y:S04]  /*47590*/  LDL.LU.64 R22, [R1+0x1848] ;  /* 0x0018480001167983 */ /* 0x000ea80000300a00 */
[----:B------:R-:W4:Y:S04]  /*475a0*/  LDL.LU.64 R16, [R1+0x1810] ;  /* 0x0018100001107983 */ /* 0x000f280000300a00 */
[----:B------:R-:W3:Y:S04]  /*475b0*/  LDL.LU.64 R18, [R1+0x1818] ;  /* 0x0018180001127983 */ /* 0x000ee80000300a00 */
[----:B---3--:R-:W-:Y:S04]  /*475c0*/  STL.64 [R1+0x42d0], R18 ;  /* 0x0042d01201007387 */ /* 0x008fe80000100a00 */
[----:B----4-:R0:W-:Y:S04]  /*475d0*/  STL.64 [R1+0x42c8], R16 ;  /* 0x0042c81001007387 */ /* 0x0101e80000100a00 */
[----:B0-----:R-:W3:Y:S04]  /*475e0*/  LDL.LU.64 R16, [R1+0x1820] ;  /* 0x0018200001107983 */ /* 0x001ee80000300a00 */
[----:B------:R-:W3:Y:S04]  /*475f0*/  LDL.LU.64 R18, [R1+0x1828] ;  /* 0x0018280001127983 */ /* 0x000ee80000300a00 */
[----:B------:R0:W-:Y:S04]  /*47600*/  STL.64 [R1+0x42b0], R10 ;  /* 0x0042b00a01007387 */ /* 0x0001e80000100a00 */
[----:B0-----:R-:W4:Y:S01]  /*47610*/  LDL.64 R10, [R1] ;  /* 0x00000000010a7983 */ /* 0x001f220000100a00 */
[C---:B------:R-:W-:Y:S03]  /*47620*/  HMMA.16816.F32 R24, R4.reuse, R28, R24 ;  /* 0x0000001c0418723c */ /* 0x040fe60000001818 */
[----:B------:R-:W-:Y:S03]  /*47630*/  STL.64 [R1+0x42a8], R8 ;  /* 0x0042a80801007387 */ /* 0x000fe60000100a00 */
[----:B----4-:R-:W-:-:S15]  /*47640*/  HMMA.16816.F32 R12, R4, R10, R12 ;  /* 0x0000000a040c723c */ /* 0x010fde000000180c */
[----:B------:R-:W-:-:S08]  /*47650*/  NOP ;  /* 0x0000000000007918 */ /* 0x000fd00000000000 */
[----:B------:R0:W-:Y:S04]  /*47660*/  STL.64 [R1+0x720], R12 ;  /* 0x0007200c01007387 */ /* 0x0001e80000100a00 */
[----:B------:R1:W-:Y:S01]  /*47670*/  STL.64 [R1+0x728], R14 ;  /* 0x0007280e01007387 */ /* 0x0003e20000100a00 */
[----:B0-----:R-:W-:-:S03]  /*47680*/  IMAD.MOV.U32 R12, RZ, RZ, R10 ;  /* 0x000000ffff0c7224 */ /* 0x001fc600078e000a */
[----:B-1----:R-:W4:Y:S01]  /*47690*/  LDL.LU.64 R14, [R1+0x4308] ;  /* 0x00430800010e7983 */ /* 0x002f220000300a00 */
[----:B------:R-:W-:-:S03]  /*476a0*/  IMAD.MOV.U32 R13, RZ, RZ, R11 ;  /* 0x000000ffff0d7224 */ /* 0x000fc600078e000b */
[----:B------:R-:W4:Y:S04]  /*476b0*/  LDL.LU.64 R8, [R1+0x1800] ;  /* 0x0018000001087983 */ /* 0x000f280000300a00 */
[----:B------:R-:W4:Y:S04]  /*476c0*/  LDL.LU.64 R10, [R1+0x1808] ;  /* 0x00180800010a7983 */ /* 0x000f280000300a00 */
[----:B------:R-:W-:Y:S04]  /*476d0*/  STL.64 [R1+0x710], R24 ;  /* 0x0007101801007387 */ /* 0x000fe80000100a00 */
[----:B------:R0:W-:Y:S04]  /*476e0*/  STL.64 [R1+0x718], R26 ;  /* 0x0007181a01007387 */ /* 0x0001e80000100a00 */
[----:B0-----:R-:W2:Y:S04]  /*476f0*/  LDL.LU.64 R26, [R1+0x4300] ;  /* 0x00430000011a7983 */ /* 0x001ea80000300a00 */
[----:B------:R-:W3:Y:S04]  /*47700*/  LDL.LU.64 R24, [R1+0x42f8] ;  /* 0x0042f80001187983 */ /* 0x000ee80000300a00 */
[----:B------:R-:W-:Y:S01]  /*47710*/  STL [R1+0x4270], R29 ;  /* 0x0042701d01007387 */ /* 0x000fe20000100800 */
        /* <DEDUP_REMOVED lines=12> */
[----:B------:R0:W-:Y:S04]  /*477e0*/  STL.64 [R1+0x4220], R26 ;  /* 0x0042201a01007387 */ /* 0x0001e80000100a00 */
[----:B0-----:R-:W4:Y:S04]  /*477f0*/  LDL.64 R26, [R1+0x18] ;  /* 0x00001800011a7983 */ /* 0x001f280000100a00 */
[----:B------:R0:W-:Y:S01]  /*47800*/  STL.64 [R1+0x4218], R24 ;  /* 0x0042181801007387 */ /* 0x0001e20000100a00 */
[----:B--2---:R-:W-:Y:S03]  /*47810*/  HMMA.16816.F32 R16, R4, R22, R16 ;  /* 0x000000160410723c */ /* 0x004fe60000001810 */
[----:B----4-:R1:W-:Y:S04]  /*47820*/  STL.64 [R1+0x4278], R26 ;  /* 0x0042781a01007387 */ /* 0x0103e80000100a00 */
[----:B0-----:R-:W2:Y:S04]  /*47830*/  LDL.LU.64 R24, [R1+0x17e0] ;  /* 0x0017e00001187983 */ /* 0x001ea80000300a00 */
[----:B-1----:R-:W2:-:S12]  /*47840*/  LDL.LU.64 R26, [R1+0x17e8] ;  /* 0x0017e800011a7983 */ /* 0x002e980000300a00 */
        /* <DEDUP_REMOVED lines=14> */
[C---:B---3--:R-:W-:Y:S06]  /*47930*/  HMMA.16816.F32 R8, R4.reuse, R18, R8 ;  /* 0x000000120408723c */ /* 0x048fec0000001808 */
[----:B----4-:R-:W-:-:S15]  /*47940*/  HMMA.16816.F32 R20, R4, R16, R20 ;  /* 0x000000100414723c */ /* 0x010fde0000001814 */
[----:B------:R-:W-:-:S02]  /*47950*/  NOP ;  /* 0x0000000000007918 */ /* 0x000fc40000000000 */
[----:B------:R-:W-:Y:S04]  /*47960*/  STL.64 [R1+0x6c0], R8 ;  /* 0x0006c00801007387 */ /* 0x000fe80000100a00 */
[----:B------:R0:W-:Y:S04]  /*47970*/  STL.64 [R1+0x6c8], R10 ;  /* 0x0006c80a01007387 */ /* 0x0001e80000100a00 */
[----:B0-----:R-:W3:Y:S04]  /*47980*/  LDL.LU.64 R10, [R1+0x42b0] ;  /* 0x0042b000010a7983 */ /* 0x001ee80000300a00 */
[----:B------:R-:W4:Y:S04]  /*47990*/  LDL.LU.64 R8, [R1+0x42a8] ;  /* 0x0042a80001087983 */ /* 0x000f280000300a00 */
[----:B------:R-:W-:Y:S04]  /*479a0*/  STL.64 [R1+0x6b0], R20 ;  /* 0x0006b01401007387 */ /* 0x000fe80000100a00 */
[----:B------:R0:W-:Y:S02]  /*479b0*/  STL.64 [R1+0x6b8], R22 ;  /* 0x0006b81601007387 */ /* 0x0001e40000100a00 */
[----:B0-----:R-:W-:-:S02]  /*479c0*/  IMAD.MOV.U32 R22, RZ, RZ, R12 ;  /* 0x000000ffff167224 */ /* 0x001fc400078e000c */
[----:B------:R-:W-:Y:S01]  /*479d0*/  IMAD.MOV.U32 R23, RZ, RZ, R13 ;  /* 0x000000ffff177224 */ /* 0x000fe200078e000d */
[----:B------:R-:W4:Y:S04]  /*479e0*/  LDL.LU R12, [R1+0x42a0] ;  /* 0x0042a000010c7983 */ /* 0x000f280000300800 */
[----:B------:R-:W4:Y:S04]  /*479f0*/  LDL.LU R13, [R1+0x429c] ;  /* 0x00429c00010d7983 */ /* 0x000f280000300800 */
[----:B------:R-:W-:Y:S04]  /*47a00*/  STL.64 [R1+0x4240], R22 ;  /* 0x0042401601007387 */ /* 0x000fe80000100a00 */
[----:B------:R-:W-:Y:S04]  /*47a10*/  STL.64 [R1+0x4210], R18 ;  /* 0x0042101201007387 */ /* 0x000fe80000100a00 */
[----:B------:R2:W-:Y:S02]  /*47a20*/  STL.64 [R1+0x4208], R16 ;  /* 0x0042081001007387 */ /* 0x0005e40000100a00 */
[----:B--2---:R-:W-:Y:S02]  /*47a30*/  HMMA.16816.F32 R16, R4, R14, R24 ;  /* 0x0000000e0410723c */ /* 0x004fe40000001818 */
[----:B------:R-:W2:Y:S04]  /*47a40*/  LDL.LU.64 R24, [R1+0x17b0] ;  /* 0x0017b00001187983 */ /* 0x000ea80000300a00 */
[----:B------:R-:W4:-:S15]  /*47a50*/  LDL.LU.64 R26, [R1+0x17b8] ;  /* 0x0017b800011a7983 */ /* 0x000f1e0000300a00 */
[----:B------:R-:W-:-:S02]  /*47a60*/  NOP ;  /* 0x0000000000007918 */ /* 0x000fc40000000000 */
[----:B------:R-:W-:Y:S04]  /*47a70*/  STL.64 [R1+0x6a0], R16 ;  /* 0x0006a01001007387 */ /* 0x000fe80000100a00 */
[----:B------:R-:W-:Y:S01]  /*47a80*/  STL.64 [R1+0x6a8], R18 ;  /* 0x0006a81201007387 */ /* 0x000fe20000100a00 */
[----:B---3--:R-:W-:Y:S02]  /*47a90*/  IMAD.MOV.U32 R20, RZ, RZ, R10 ;  /* 0x000000ffff147224 */ /* 0x008fe400078e000a */
[----:B------:R-:W-:Y:S01]  /*47aa0*/  IMAD.MOV.U32 R21, RZ, RZ, R11 ;  /* 0x000000ffff157224 */ /* 0x000fe200078e000b */
[----:B----4-:R-:W-:Y:S04]  /*47ab0*/  STL.64 [R1+0x4288], R26 ;  /* 0x0042881a01007387 */ /* 0x010fe80000100a00 */
[----:B--2---:R0:W-:Y:S04]  /*47ac0*/  STL.64 [R1+0x4280], R24 ;  /* 0x0042801801007387 */ /* 0x0041e80000100a00 */
[----:B0-----:R-:W2:Y:S04]  /*47ad0*/  LDL.LU.64 R24, [R1+0x17c0] ;  /* 0x0017c00001187983 */ /* 0x001ea80000300a00 */
[----:B------:R-:W2:Y:S04]  /*47ae0*/  LDL.LU.64 R26, [R1+0x17c8] ;  /* 0x0017c800011a7983 */ /* 0x000ea80000300a00 */
[----:B------:R-:W3:Y:S04]  /*47af0*/  LDL.LU.64 R16, [R1+0x1300] ;  /* 0x0013000001107983 */ /* 0x000ee80000300a00 */
[----:B------:R-:W3:Y:S04]  /*47b00*/  LDL.LU.64 R18, [R1+0x1308] ;  /* 0x0013080001127983 */ /* 0x000ee80000300a00 */
[----:B------:R-:W2:Y:S04]  /*47b10*/  LDL.LU R10, [R1+0x4298] ;  /* 0x00429800010a7983 */ /* 0x000ea80000300800 */
[----:B------:R-:W2:Y:S04]  /*47b20*/  LDL.LU R11, [R1+0x4294] ;  /* 0x00429400010b7983 */ /* 0x000ea80000300800 */
[----:B------:R0:W-:Y:S04]  /*47b30*/  STL.64 [R1+0x4258], R20 ;  /* 0x0042581401007387 */ /* 0x0001e80000100a00 */
[----:B0-----:R-:W4:Y:S04]  /*47b40*/  LDL.LU.64 R20, [R1+0x17d0] ;  /* 0x0017d00001147983 */ /* 0x001f280000300a00 */
[----:B------:R-:W4:Y:S01]  /*47b50*/  LDL.LU.64 R22, [R1+0x17d8] ;  /* 0x0017d80001167983 */ /* 0x000f220000300a00 */
[C---:B--2---:R-:W-:Y:S06]  /*47b60*/  HMMA.16816.F32 R24, R4.reuse, R10, R24 ;  /* 0x0000000a0418723c */ /* 0x044fec0000001818 */
[----:B----4-:R-:W-:-:S15]  /*47b70*/  HMMA.16816.F32 R20, R4, R12, R20 ;  /* 0x0000000c0414723c */ /* 0x010fde0000001814 */
[----:B------:R-:W-:-:S08]  /*47b80*/  NOP ;  /* 0x0000000000007918 */ /* 0x000fd00000000000 */
[----:B------:R-:W-:Y:S04]  /*47b90*/  STL.64 [R1+0x690], R20 ;  /* 0x0006901401007387 */ /* 0x000fe80000100a00 */
[----:B------:R0:W-:Y:S02]  /*47ba0*/  STL.64 [R1+0x698], R22 ;  /* 0x0006981601007387 */ /* 0x0001e40000100a00 */
[----:B0-----:R-:W-:Y:S02]  /*47bb0*/  IMAD.MOV.U32 R22, RZ, RZ, R9 ;  /* 0x000000ffff167224 */ /* 0x001fe400078e0009 */
[----:B------:R-:W2:Y:S04]  /*47bc0*/  LDL.LU R9, [R1+0x4290] ;  /* 0x0042900001097983 */ /* 0x000ea80000300800 */
[----:B------:R-:W4:Y:S04]  /*47bd0*/  LDL.LU R29, [R1+0x3d4] ;  /* 0x0003d400011d7983 */ /* 0x000f280000300800 */
[----:B------:R-:W4:Y:S01]  /*47be0*/  LDL.LU R20, [R1+0x3e0] ;  /* 0x0003e00001147983 */ /* 0x000f220000300800 */
[----:B------:R-:W-:-:S03]  /*47bf0*/  IMAD.MOV.U32 R23, RZ, RZ, R0 ;  /* 0x000000ffff177224 */ /* 0x000fc600078e0000 */
[----:B------:R-:W4:Y:S04]  /*47c00*/  LDL.LU R21, [R1+0x3ec] ;  /* 0x0003ec0001157983 */ /* 0x000f280000300800 */
[----:B------:R-:W4:Y:S04]  /*47c10*/  LDL.LU R0, [R1+0x3e8] ;  /* 0x0003e80001007983 */ /* 0x000f280000300800 */
[----:B------:R-:W-:Y:S04]  /*47c20*/  STL.64 [R1+0x41f0], R14 ;  /* 0x0041f00e01007387 */ /* 0x000fe80000100a00 */
[----:B------:R0:W-:Y:S04]  /*47c30*/  STL.64 [R1+0x41e8], R12 ;  /* 0x0041e80c01007387 */ /* 0x0001e80000100a00 */
[----:B0-----:R-:W3:Y:S04]  /*47c40*/  LDL.LU.64 R12, [R1+0x17a0] ;  /* 0x0017a000010c7983 */ /* 0x001ee80000300a00 */
        /* <DEDUP_REMOVED lines=9> */
[----:B0-----:R-:W2:Y:S01]  /*47ce0*/  LDL.LU.64 R26, [R1+0x4278] ;  /* 0x00427800011a7983 */ /* 0x001ea20000300a00 */
[----:B---3--:R-:W-:Y:S03]  /*47cf0*/  HMMA.16816.F32 R12, R4, R2, R12 ;  /* 0x00000002040c723c */ /* 0x008fe6000000180c */
[----:B------:R-:W-:Y:S04]  /*47d00*/  STL.64 [R1+0x41d0], R10 ;  /* 0x0041d00a01007387 */ /* 0x000fe80000100a00 */
[----:B------:R0:W-:-:S15]  /*47d10*/  STL.64 [R1+0x41c8], R8 ;  /* 0x0041c80801007387 */ /* 0x0001de0000100a00 */
[----:B------:R-:W-:-:S01]  /*47d20*/  NOP ;  /* 0x0000000000007918 */ /* 0x000fc20000000000 */
[----:B------:R-:W-:Y:S04]  /*47d30*/  STL.64 [R1+0xf10], R12 ;  /* 0x000f100c01007387 */ /* 0x000fe80000100a00 */
[----:B------:R-:W-:Y:S01]  /*47d40*/  STL.64 [R1+0xf18], R14 ;  /* 0x000f180e01007387 */ /* 0x000fe20000100a00 */
[----:B--2---:R-:W-:Y:S06]  /*47d50*/  HMMA.16816.F32 R4, R4, R26, R16 ;  /* 0x0000001a0404723c */ /* 0x004fec0000001810 */
[----:B0-----:R-:W-:-:S02]  /*47d60*/  IMAD.MOV.U32 R9, RZ, RZ, R26 ;  /* 0x000000ffff097224 */ /* 0x001fc400078e001a */
[----:B------:R-:W-:-:S15]  /*47d70*/  IMAD.MOV.U32 R8, RZ, RZ, R27 ;  /* 0x000000ffff087224 */ /* 0x000fde00078e001b */
[----:B------:R0:W-:Y:S04]  /*47d80*/  STL.64 [R1+0x670], R4 ;  /* 0x0006700401007387 */ /* 0x0001e80000100a00 */
[----:B------:R1:W-:Y:S04]  /*47d90*/  STL.64 [R1+0x678], R6 ;  /* 0x0006780601007387 */ /* 0x0003e80000100a00 */
[----:B0-----:R-:W2:Y:S04]  /*47da0*/  LDL.LU R4, [R1+0x3d0] ;  /* 0x0003d00001047983 */ /* 0x001ea80000300800 */
[----:B------:R-:W3:Y:S04]  /*47db0*/  LDL.LU R5, [R1+0x3dc] ;  /* 0x0003dc0001057983 */ /* 0x000ee80000300800 */
[----:B-1----:R-:W3:Y:S04]  /*47dc0*/  LDL.LU R6, [R1+0x3d8] ;  /* 0x0003d80001067983 */ /* 0x002ee80000300800 */
[----:B------:R-:W4:Y:S04]  /*47dd0*/  LDL.LU R7, [R1+0x3e4] ;  /* 0x0003e40001077983 */ /* 0x000f280000300800 */
[----:B------:R0:W-:Y:S04]  /*47de0*/  STL.64 [R1+0x4238], R8 ;  /* 0x0042380801007387 */ /* 0x0001e80000100a00 */
[----:B0-----:R-:W2:Y:S04]  /*47df0*/  LDL.LU.64 R8, [R1+0x1770] ;  /* 0x0017700001087983 */ /* 0x001ea80000300a00 */
        /* <DEDUP_REMOVED lines=23> */
[----:B------:R-:W3:Y:S04]  /*47f70*/  LDL.LU R29, [R1+0x4270] ;  /* 0x00427000011d7983 */ /* 0x000ee80000300800 */
[----:B------:R-:W4:Y:S01]  /*47f80*/  LDL.LU R0, [R1+0x3f0] ;  /* 0x0003f00001007983 */ /* 0x000f220000300800 */
        /* <DEDUP_REMOVED lines=13> */
[----:B0-----:R-:W2:Y:S01]  /*48060*/  LDL.LU.64 R22, [R1+0x4240] ;  /* 0x0042400001167983 */ /* 0x001ea20000300a00 */
[C---:B---3--:R-:W-:Y:S06]  /*48070*/  HMMA.16816.F32 R24, R4.reuse, R28, R24 ;  /* 0x0000001c0418723c */ /* 0x048fec0000001818 */
[----:B--2---:R-:W-:Y:S01]  /*48080*/  HMMA.16816.F32 R20, R4, R22, R8 ;  /* 0x000000160414723c */ /* 0x004fe20000001808 */
[----:B------:R-:W2:-:S15]  /*48090*/  LDL.LU.64 R8, [R1+0x4238] ;  /* 0x0042380001087983 */ /* 0x000e9e0000300a00 */
[----:B------:R-:W-:-:S07]  /*480a0*/  NOP ;  /* 0x0000000000007918 */ /* 0x000fce0000000000 */
[----:B------:R-:W-:Y:S04]  /*480b0*/  STL.64 [R1+0x640], R20 ;  /* 0x0006401401007387 */ /* 0x000fe80000100a00 */
[----:B------:R0:W-:Y:S04]  /*480c0*/  STL.64 [R1+0x648], R22 ;  /* 0x0006481601007387 */ /* 0x0001e80000100a00 */
[----:B0-----:R-:W3:Y:S04]  /*480d0*/  LDL.LU.64 R22, [R1+0x4230] ;  /* 0x0042300001167983 */ /* 0x001ee80000300a00 */
[----:B------:R-:W3:Y:S04]  /*480e0*/  LDL.LU.64 R20, [R1+0x4228] ;  /* 0x0042280001147983 */ /* 0x000ee80000300a00 */
[----:B------:R-:W-:Y:S04]  /*480f0*/  STL.64 [R1+0x630], R24 ;  /* 0x0006301801007387 */ /* 0x000fe80000100a00 */
[----:B------:R0:W-:Y:S04]  /*48100*/  STL.64 [R1+0x638], R26 ;  /* 0x0006381a01007387 */ /* 0x0001e80000100a00 */
[----:B0-----:R-:W4:Y:S04]  /*48110*/  LDL.LU.64 R26, [R1+0x4220] ;  /* 0x00422000011a7983 */ /* 0x001f280000300a00 */
[----:B------:R-:W2:Y:S01]  /*48120*/  LDL.LU.64 R24, [R1+0x4218] ;  /* 0x0042180001187983 */ /* 0x000ea20000300a00 */
[C---:B----4-:R-:W-:Y:S06]  /*48130*/  HMMA.16816.F32 R16, R4.reuse, R26, R16 ;  /* 0x0000001a0410723c */ /* 0x050fec0000001810 */
[----:B--2---:R-:W-:-:S15]  /*48140*/  HMMA.16816.F32 R12, R4, R24, R12 ;  /* 0x00000018040c723c */ /* 0x004fde000000180c */
[----:B------:R-:W-:-:S02]  /*48150*/  NOP ;  /* 0x0000000000007918 */ /* 0x000fc40000000000 */
[----:B------:R0:W-:Y:S04]  /*48160*/  STL.64 [R1+0x620], R16 ;  /* 0x0006201001007387 */ /* 0x0001e80000100a00 */
[----:B------:R1:W-:Y:S04]  /*48170*/  STL.64 [R1+0x628], R18 ;  /* 0x0006281201007387 */ /* 0x0003e80000100a00 */
[----:B0-----:R-:W3:Y:S04]  /*48180*/  LDL.LU.64 R16, [R1+0x1730] ;  /* 0x0017300001107983 */ /* 0x001ee80000300a00 */
[----:B-1----:R-:W3:Y:S04]  /*48190*/  LDL.LU.64 R18, [R1+0x1738] ;  /* 0x0017380001127983 */ /* 0x002ee80000300a00 */
[----:B------:R-:W-:Y:S04]  /*481a0*/  STL.64 [R1+0x610], R12 ;  /* 0x0006100c01007387 */ /* 0x000fe80000100a00 */
[----:B------:R-:W-:Y:S04]  /*481b0*/  STL.64 [R1+0x618], R14 ;  /* 0x0006180e01007387 */ /* 0x000fe80000100a00 */
[----:B------:R0:W-:Y:S04]  /*481c0*/  STL.64 [R1+0x4160], R26 ;  /* 0x0041601a01007387 */ /* 0x0001e80000100a00 */
[----:B0-----:R-:W2:Y:S04]  /*481d0*/  LDL.LU R27, [R1+0x3f4] ;  /* 0x0003f400011b7983 */ /* 0x001ea80000300800 */
[----:B------:R0:W-:Y:S04]  /*481e0*/  STL.64 [R1+0x4158], R24 ;  /* 0x0041581801007387 */ /* 0x0001e80000100a00 */
[----:B------:R-:W4:Y:S04]  /*481f0*/  LDL.LU.64 R12, [R1+0x1700] ;  /* 0x00170000010c7983 */ /* 0x000f280000300a00 */
[----:B------:R-:W3:Y:S01]  /*48200*/  LDL.LU.64 R14, [R1+0x1708] ;  /* 0x00170800010e7983 */ /* 0x000ee20000300a00 */
[----:B0-----:R-:W-:-:S02]  /*48210*/  IMAD.MOV.U32 R24, RZ, RZ, R9 ;  /* 0x000000ffff187224 */ /* 0x001fc400078e0009 */
[----:B------:R-:W-:Y:S01]  /*48220*/  IMAD.MOV.U32 R25, RZ, RZ, R8 ;  /* 0x000000ffff197224 */ /* 0x000fe200078e0008 */
[----:B---3--:R-:W-:Y:S04]  /*48230*/  STL.64 [R1+0x4200], R14 ;  /* 0x0042000e01007387 */ /* 0x008fe80000100a00 */
[----:B----4-:R0:W-:Y:S04]  /*48240*/  STL.64 [R1+0x41f8], R12 ;  /* 0x0041f80c01007387 */ /* 0x0101e80000100a00 */
[----:B0-----:R-:W3:Y:S04]  /*48250*/  LDL.LU.64 R12, [R1+0x1710] ;  /* 0x00171000010c7983 */ /* 0x001ee80000300a00 */
[----:B------:R-:W3:Y:S04]  /*48260*/  LDL.LU.64 R14, [R1+0x1718] ;  /* 0x00171800010e7983 */ /* 0x000ee80000300a00 */
[----:B------:R-:W4:Y:S04]  /*48270*/  LDL.LU.64 R8, [R1+0x16e0] ;  /* 0x0016e00001087983 */ /* 0x000f280000300a00 */
[----:B------:R-:W2:Y:S01]  /*48280*/  LDL.LU.64 R10, [R1+0x16e8] ;  /* 0x0016e800010a7983 */ /* 0x000ea20000300a00 */
[C---:B------:R-:W-:Y:S03]  /*48290*/  HMMA.16816.F32 R16, R4.reuse, R22, R16 ;  /* 0x000000160410723c */ /* 0x040fe60000001810 */
[----:B--2---:R-:W-:Y:S04]  /*482a0*/  STL.64 [R1+0x41e0], R10 ;  /* 0x0041e00a01007387 */ /* 0x004fe80000100a00 */
[----:B----4-:R0:W-:Y:S04]  /*482b0*/  STL.64 [R1+0x41d8], R8 ;  /* 0x0041d80801007387 */ /* 0x0101e80000100a00 */
[----:B0-----:R-:W2:Y:S04]  /*482c0*/  LDL.LU.64 R8, [R1+0x16f0] ;  /* 0x0016f00001087983 */ /* 0x001ea80000300a00 */
[----:B------:R-:W2:Y:S04]  /*482d0*/  LDL.LU.64 R10, [R1+0x16f8] ;  /* 0x0016f800010a7983 */ /* 0x000ea80000300a00 */
[----:B------:R-:W-:Y:S04]  /*482e0*/  STL [R1+0x41c0], R27 ;  /* 0x0041c01b01007387 */ /* 0x000fe80000100800 */
[----:B------:R0:W-:Y:S04]  /*482f0*/  STL.64 [R1+0x41b8], R24 ;  /* 0x0041b81801007387 */ /* 0x0001e80000100a00 */
[----:B0-----:R-:W4:Y:S04]  /*48300*/  LDL.LU.64 R24, [R1+0x1720] ;  /* 0x0017200001187983 */ /* 0x001f280000300a00 */
[----:B------:R-:W4:Y:S04]  /*48310*/  LDL.LU.64 R26, [R1+0x1728] ;  /* 0x00172800011a7983 */ /* 0x000f280000300a00 */
        /* <DEDUP_REMOVED lines=13> */
[----:B0-----:R-:W4:Y:S04]  /*483f0*/  LDL.LU.64 R20, [R1+0x12f0] ;  /* 0x0012f00001147983 */ /* 0x001f280000300a00 */
[----:B------:R-:W4:Y:S04]  /*48400*/  LDL.LU.64 R22, [R1+0x12f8] ;  /* 0x0012f80001167983 */ /* 0x000f280000300a00 */
        /* <DEDUP_REMOVED lines=34> */
[----:B0-----:R-:W2:Y:S04]  /*48630*/  LDL.LU R27, [R1+0x41c0] ;  /* 0x0041c000011b7983 */ /* 0x001ea80000300800 */
[----:B------:R-:W2:Y:S01]  /*48640*/  LDL.LU.64 R24, [R1+0x41b8] ;  /* 0x0041b80001187983 */ /* 0x000ea20000300a00 */
[----:B---3--:R-:W-:Y:S03]  /*48650*/  HMMA.16816.F32 R12, R4, R8, R12 ;  /* 0x00000008040c723c */ /* 0x008fe6000000180c */
[----:B------:R-:W-:Y:S04]  /*48660*/  STL.64 [R1+0x4120], R10 ;  /* 0x0041200a01007387 */ /* 0x000fe80000100a00 */
[----:B------:R-:W-:-:S15]  /*48670*/  STL.64 [R1+0x4118], R8 ;  /* 0x0041180801007387 */ /* 0x000fde0000100a00 */
[----:B------:R-:W-:-:S01]  /*48680*/  NOP ;  /* 0x0000000000007918 */ /* 0x000fc20000000000 */
[----:B------:R-:W-:Y:S04]  /*48690*/  STL.64 [R1+0xf00], R12 ;  /* 0x000f000c01007387 */ /* 0x000fe80000100a00 */
[----:B------:R4:W-:Y:S02]  /*486a0*/  STL.64 [R1+0xf08], R14 ;  /* 0x000f080e01007387 */ /* 0x0009e40000100a00 */
[----:B----4-:R-:W-:-:S15]  /*486b0*/  HMMA.16816.F32 R12, R4, R2, R16 ;  /* 0x00000002040c723c */ /* 0x010fde0000001810 */
[----:B------:R-:W-:-:S08]  /*486c0*/  NOP ;  /* 0x0000000000007918 */ /* 0x000fd00000000000 */
[----:B------:R-:W-:Y:S04]  /*486d0*/  STL.64 [R1+0xef0], R12 ;  /* 0x000ef00c01007387 */ /* 0x000fe80000100a00 */
[----:B------:R0:W-:Y:S04]  /*486e0*/  STL.64 [R1+0xef8], R14 ;  /* 0x000ef80e01007387 */ /* 0x0001e80000100a00 */
[----:B0-----:R-:W3:Y:S01]  /*486f0*/  LDL.LU R15, [R1+0x3fc] ;  /* 0x0003fc00010f7983 */ /* 0x001ee20000300800 */
[----:B--2---:R-:W-:Y:S07]  /*48700*/  HMMA.16816.F32 R8, R4, R24, R20 ;  /* 0x000000180408723c */ /* 0x004fee0000001814 */
[----:B------:R-:W-:-:S15]  /*48710*/  IMAD R4, R0, 0x100, R27 ;  /* 0x0000010000047824 */ /* 0x000fde00078e021b */
[----:B------:R-:W-:-:S01]  /*48720*/  NOP ;  /* 0x0000000000007918 */ /* 0x000fc20000000000 */
[----:B------:R-:W-:Y:S04]  /*48730*/  STL.64 [R1+0x590], R8 ;  /* 0x0005900801007387 */ /* 0x000fe80000100a00 */
[----:B------:R-:W-:Y:S04]  /*48740*/  STL.64 [R1+0x598], R10 ;  /* 0x0005980a01007387 */ /* 0x000fe80000100a00 */
[----:B------:R-:W3:Y:S04]  /*48750*/  LDL.LU R16, [R1+0x3f8] ;  /* 0x0003f80001107983 */ /* 0x000ee80000300800 */
[----:B------:R-:W2:Y:S04]  /*48760*/  LDL.LU R17, [R1+0x404] ;  /* 0x0004040001117983 */ /* 0x000ea80000300800 */
[----:B------:R-:W2:Y:S04]  /*48770*/  LDL.LU R18, [R1+0x400] ;  /* 0x0004000001127983 */ /* 0x000ea80000300800 */
[----:B------:R-:W4:Y:S04]  /*48780*/  LDL.LU R19, [R1+0x40c] ;  /* 0x00040c0001137983 */ /* 0x000f280000300800 */
[----:B------:R-:W4:Y:S04]  /*48790*/  LDL.LU R0, [R1+0x408] ;  /* 0x0004080001007983 */ /* 0x000f280000300800 */
[----:B------:R-:W3:Y:S04]  /*487a0*/  LDL.LU.64 R24, [R1+0x1670] ;  /* 0x0016700001187983 */ /* 0x000ee80000300a00 */
[----:B------:R-:W2:Y:S04]  /*487b0*/  LDL.LU.64 R26, [R1+0x1678] ;  /* 0x00167800011a7983 */ /* 0x000ea80000300a00 */
[----:B--2---:R0:W-:Y:S04]  /*487c0*/  STL.64 [R1+0x4170], R26 ;  /* 0x0041701a01007387 */ /* 0x0041e80000100a00 */
[----:B0-----:R-:W2:Y:S04]  /*487d0*/  LDL R26, [R1] ;  /* 0x00000000011a7983 */ /* 0x001ea80000100800 */
[----:B------:R-:W2:Y:S04]  /*487e0*/  LDL R27, [R1+0x4] ;  /* 0x00000400011b7983 */ /* 0x000ea80000100800 */
[----:B---3--:R0:W-:Y:S04]  /*487f0*/  STL.64 [R1+0x4168], R24 ;  /* 0x0041681801007387 */ /* 0x0081e80000100a00 */
        /* <DEDUP_REMOVED lines=18> */
[----:B------:R-:W-:Y:S01]  /*48920*/  IMAD R7, R0, 0x100, R19 ;  /* 0x0000010000077824 */ /* 0x000fe200078e0213 */
[----:B------:R-:W-:Y:S01]  /*48930*/  F2FP.F16.E5M2.UNPACK_B R4, R4 ;  /* 0x00000004ff04723e */ /* 0x000fe200020004ff */
[----:B----4-:R-:W-:Y:S04]  /*48940*/  STL.64 [R1+0x41b0], R22 ;  /* 0x0041b01601007387 */ /* 0x010fe80000100a00 */
[----:B---3--:R0:W-:Y:S04]  /*48950*/  STL.64 [R1+0x41a8], R20 ;  /* 0x0041a81401007387 */ /* 0x0081e80000100a00 */
[----:B0-----:R-:W2:Y:S04]  /*48960*/  LDL.LU.64 R20, [R1+0x16a0] ;  /* 0x0016a00001147983 */ /* 0x001ea80000300a00 */
[----:B------:R-:W2:Y:S01]  /*48970*/  LDL.LU.64 R22, [R1+0x16a8] ;  /* 0x0016a80001167983 */ /* 0x000ea20000300a00 */
[----:B------:R-:W-:-:S02]  /*48980*/  F2FP.F16.E5M2.UNPACK_B R5, R5 ;  /* 0x00000005ff05723e */ /* 0x000fc400020004ff */
        /* <DEDUP_REMOVED lines=40> */
[----:B0-----:R-:W4:Y:S04]  /*48c10*/  LDL.LU.64 R22, [R1+0x4150] ;  /* 0x0041500001167983 */ /* 0x001f280000300a00 */
[----:B------:R-:W2:Y:S01]  /*48c20*/  LDL.LU.64 R20, [R1+0x4148] ;  /* 0x0041480001147983 */ /* 0x000ea20000300a00 */
[----:B---3--:R-:W-:-:S15]  /*48c30*/  HMMA.16816.F32 R8, R4, R24, R8 ;  /* 0x000000180408723c */ /* 0x008fde0000001808 */
[----:B------:R-:W-:-:S08]  /*48c40*/  NOP ;  /* 0x0000000000007918 */ /* 0x000fd00000000000 */
[----:B------:R0:W-:Y:S04]  /*48c50*/  STL.64 [R1+0x530], R8 ;  /* 0x0005300801007387 */ /* 0x0001e80000100a00 */
[----:B------:R1:W-:Y:S04]  /*48c60*/  STL.64 [R1+0x538], R10 ;  /* 0x0005380a01007387 */ /* 0x0003e80000100a00 */
[----:B0-----:R-:W3:Y:S04]  /*48c70*/  LDL.LU.64 R8, [R1+0x1610] ;  /* 0x0016100001087983 */ /* 0x001ee80000300a00 */
[----:B-1----:R-:W3:Y:S04]  /*48c80*/  LDL.LU.64 R10, [R1+0x1618] ;  /* 0x00161800010a7983 */ /* 0x002ee80000300a00 */
[----:B------:R-:W-:Y:S04]  /*48c90*/  STL.64 [R1+0x40c0], R26 ;  /* 0x0040c01a01007387 */ /* 0x000fe80000100a00 */
[----:B------:R0:W-:Y:S04]  /*48ca0*/  STL.64 [R1+0x40b8], R24 ;  /* 0x0040b81801007387 */ /* 0x0001e80000100a00 */
[----:B0-----:R-:W3:Y:S04]  /*48cb0*/  LDL.LU.64 R24, [R1+0x1620] ;  /* 0x0016200001187983 */ /* 0x001ee80000300a00 */
[----:B------:R-:W3:Y:S01]  /*48cc0*/  LDL.LU.64 R26, [R1+0x1628] ;  /* 0x00162800011a7983 */ /* 0x000ee20000300a00 */
[C---:B----4-:R-:W-:Y:S06]  /*48cd0*/  HMMA.16816.F32 R12, R4.reuse, R22, R12 ;  /* 0x00000016040c723c */ /* 0x050fec000000180c */
[----:B--2---:R-:W-:-:S15]  /*48ce0*/  HMMA.16816.F32 R16, R4, R20, R16 ;  /* 0x000000140410723c */ /* 0x004fde0000001810 */
        /* <DEDUP_REMOVED lines=9> */
[----:B------:R0:W-:Y:S04]  /*48d80*/  STL.64 [R1+0x40d0], R22 ;  /* 0x0040d01601007387 */ /* 0x0001e80000100a00 */
[----:B0-----:R-:W4:Y:S04]  /*48d90*/  LDL.LU R22, [R1+0x41c] ;  /* 0x00041c0001167983 */ /* 0x001f280000300800 */
[----:B------:R-:W4:Y:S04]  /*48da0*/  LDL.LU R23, [R1+0x418] ;  /* 0x0004180001177983 */ /* 0x000f280000300800 */
        /* <DEDUP_REMOVED lines=9> */
[----:B------:R0:W-:Y:S04]  /*48e40*/  STL.64 [R1+0x500], R24 ;  /* 0x0005001801007387 */ /* 0x0001e80000100a00 */
[----:B------:R-:W-:Y:S04]  /*48e50*/  STL.64 [R1+0x508], R26 ;  /* 0x0005081a01007387 */ /* 0x000fe80000100a00 */
[----:B0-----:R-:W3:Y:S04]  /*48e60*/  LDL.LU R24, [R1+0x420] ;  /* 0x0004200001187983 */ /* 0x001ee80000300800 */
[----:B------:R-:W3:Y:S04]  /*48e70*/  LDL.LU R25, [R1+0x42c] ;  /* 0x00042c0001197983 */ /* 0x000ee80000300800 */
[----:B------:R-:W4:Y:S04]  /*48e80*/  LDL.LU R0, [R1+0x428] ;  /* 0x0004280001007983 */ /* 0x000f280000300800 */
[----:B------:R0:W-:Y:S04]  /*48e90*/  STL.64 [R1+0x4f0], R8 ;  /* 0x0004f00801007387 */ /* 0x0001e80000100a00 */
[----:B------:R1:W-:Y:S04]  /*48ea0*/  STL.64 [R1+0x4f8], R10 ;  /* 0x0004f80a01007387 */ /* 0x0003e80000100a00 */
[----:B0-----:R-:W2:Y:S04]  /*48eb0*/  LDL.LU.64 R8, [R1+0x15f0] ;  /* 0x0015f00001087983 */ /* 0x001ea80000300a00 */
[----:B-1----:R-:W2:Y:S04]  /*48ec0*/  LDL.LU.64 R10, [R1+0x15f8] ;  /* 0x0015f800010a7983 */ /* 0x002ea80000300a00 */
[----:B------:R-:W3:Y:S04]  /*48ed0*/  LDL.64 R26, [R1+0x10] ;  /* 0x00001000011a7983 */ /* 0x000ee80000100a00 */
[----:B---3--:R-:W-:Y:S04]  /*48ee0*/  STL.64 [R1+0x4100], R26 ;  /* 0x0041001a01007387 */ /* 0x008fe80000100a00 */
[----:B------:R0:W-:Y:S04]  /*48ef0*/  STL.64 [R1+0x40f8], R24 ;  /* 0x0040f81801007387 */ /* 0x0001e80000100a00 */
[----:B0-----:R-:W3:Y:S04]  /*48f00*/  LDL.LU.64 R24, [R1+0x15d0] ;  /* 0x0015d00001187983 */ /* 0x001ee80000300a00 */
[----:B------:R-:W4:Y:S01]  /*48f10*/  LDL.LU.64 R26, [R1+0x15d8] ;  /* 0x0015d800011a7983 */ /* 0x000f220000300a00 */
[C---:B--2---:R-:W-:Y:S03]  /*48f20*/  HMMA.16816.F32 R8, R4.reuse, R12, R8 ;  /* 0x0000000c0408723c */ /* 0x044fe60000001808 */
[----:B----4-:R-:W-:Y:S04]  /*48f30*/  STL.64 [R1+0x4110], R26 ;  /* 0x0041101a01007387 */ /* 0x010fe80000100a00 */
[----:B---3--:R0:W-:Y:S04]  /*48f40*/  STL.64 [R1+0x4108], R24 ;  /* 0x0041081801007387 */ /* 0x0081e80000100a00 */
[----:B0-----:R-:W2:Y:S04]  /*48f50*/  LDL.LU.64 R24, [R1+0x15e0] ;  /* 0x0015e00001187983 */ /* 0x001ea80000300a00 */
[----:B------:R-:W2:Y:S04]  /*48f60*/  LDL.LU.64 R26, [R1+0x15e8] ;  /* 0x0015e800011a7983 */ /* 0x000ea80000300a00 */
        /* <DEDUP_REMOVED lines=8> */
[----:B0-----:R-:W4:Y:S04]  /*48ff0*/  LDL.64 R16, [R1+0x8] ;  /* 0x0000080001107983 */ /* 0x001f280000100a00 */
[----:B-1----:R-:W4:Y:S04]  /*49000*/  LDL.64 R18, [R1] ;  /* 0x0000000001127983 */ /* 0x002f280000100a00 */
[----:B------:R-:W-:Y:S04]  /*49010*/  STL.64 [R1+0x4d0], R8 ;  /* 0x0004d00801007387 */ /* 0x000fe80000100a00 */
[----:B------:R0:W-:Y:S04]  /*49020*/  STL.64 [R1+0x4d8], R10 ;  /* 0x0004d80a01007387 */ /* 0x0001e80000100a00 */
[----:B0-----:R-:W2:Y:S04]  /*49030*/  LDL.LU.64 R10, [R1+0x4120] ;  /* 0x00412000010a7983 */ /* 0x001ea80000300a00 */
[----:B------:R-:W3:Y:S04]  /*49040*/  LDL.LU.64 R8, [R1+0x4118] ;  /* 0x0041180001087983 */ /* 0x000ee80000300a00 */
[----:B------:R0:W-:Y:S04]  /*49050*/  STL.64 [R1+0x4080], R14 ;  /* 0x0040800e01007387 */ /* 0x0001e80000100a00 */
[----:B0-----:R-:W4:Y:S04]  /*49060*/  LDL.LU R15, [R1+0x424] ;  /* 0x00042400010f7983 */ /* 0x001f280000300800 */
[----:B------:R0:W-:Y:S04]  /*49070*/  STL.64 [R1+0x4078], R12 ;  /* 0x0040780c01007387 */ /* 0x0001e80000100a00 */
[----:B0-----:R-:W4:Y:S04]  /*49080*/  LDL R12, [R1+0x18] ;  /* 0x00001800010c7983 */ /* 0x001f280000100800 */
[----:B------:R-:W4:Y:S01]  /*49090*/  LDL R13, [R1+0x1c] ;  /* 0x00001c00010d7983 */ /* 0x000f220000100800 */
[----:B--2---:R-:W-:-:S15]  /*490a0*/  HMMA.16816.F32 R24, R4, R10, R24 ;  /* 0x0000000a0418723c */ /* 0x004fde0000001818 */
[----:B------:R-:W-:-:S08]  /*490b0*/  NOP ;  /* 0x0000000000007918 */ /* 0x000fd00000000000 */
[----:B------:R-:W-:Y:S04]  /*490c0*/  STL.64 [R1+0x4c0], R24 ;  /* 0x0004c01801007387 */ /* 0x000fe80000100a00 */
[----:B------:R0:W-:Y:S04]  /*490d0*/  STL.64 [R1+0x4c8], R26 ;  /* 0x0004c81a01007387 */ /* 0x0001e80000100a00 */
[----:B0-----:R-:W3:Y:S04]  /*490e0*/  LDL.LU.64 R26, [R1+0x4110] ;  /* 0x00411000011a7983 */ /* 0x001ee80000300a00 */
[----:B------:R-:W3:Y:S04]  /*490f0*/  LDL.LU.64 R24, [R1+0x4108] ;  /* 0x0041080001187983 */ /* 0x000ee80000300a00 */
[----:B------:R-:W-:Y:S04]  /*49100*/  STL [R1+0x4070], R10 ;  /* 0x0040700a01007387 */ /* 0x000fe80000100800 */
[----:B------:R-:W-:Y:S01]  /*49110*/  STL [R1+0x406c], R11 ;  /* 0x00406c0b01007387 */ /* 0x000fe20000100800 */
[----:B---3--:R-:W-:-:S15]  /*49120*/  HMMA.16816.F32 R24, R4, R8, R24 ;  /* 0x000000080418723c */ /* 0x008fde0000001818 */
[----:B------:R-:W-:-:S08]  /*49130*/  NOP ;  /* 0x0000000000007918 */ /* 0x000fd00000000000 */
[----:B------:R-:W-:Y:S04]  /*49140*/  STL.64 [R1+0xee0], R24 ;  /* 0x000ee01801007387 */ /* 0x000fe80000100a00 */
[----:B------:R0:W-:Y:S04]  /*49150*/  STL.64 [R1+0xee8], R26 ;  /* 0x000ee81a01007387 */ /* 0x0001e80000100a00 */
[----:B0-----:R-:W2:Y:S04]  /*49160*/  LDL.LU.64 R26, [R1+0x4100] ;  /* 0x00410000011a7983 */ /* 0x001ea80000300a00 */
[----:B------:R-:W3:Y:S04]  /*49170*/  LDL.LU.64 R24, [R1+0x40f8] ;  /* 0x0040f80001187983 */ /* 0x000ee80000300a00 */
[----:B------:R-:W-:Y:S04]  /*49180*/  STL [R1+0x4068], R8 ;  /* 0x0040680801007387 */ /* 0x000fe80000100800 */
[----:B------:R0:W-:Y:S04]  /*49190*/  STL [R1+0x4064], R9 ;  /* 0x0040640901007387 */ /* 0x0001e80000100800 */
[----:B0-----:R-:W4:Y:S04]  /*491a0*/  LDL.LU.64 R8, [R1+0x15c0] ;  /* 0x0015c00001087983 */ /* 0x001f280000300a00 */
[----:B------:R-:W4:Y:S02]  /*491b0*/  LDL.LU.64 R10, [R1+0x15c8] ;  /* 0x0015c800010a7983 */ /* 0x000f240000300a00 */
[C---:B----4-:R-:W-:Y:S06]  /*491c0*/  HMMA.16816.F32 R8, R4.reuse, R2, R8 ;  /* 0x000000020408723c */ /* 0x050fec0000001808 */
[----:B------:R-:W-:-:S15]  /*491d0*/  HMMA.16816.F32 R4, R4, R12, R20 ;  /* 0x0000000c0404723c */ /* 0x000fde0000001814 */
[----:B------:R-:W-:-:S02]  /*491e0*/  NOP ;  /* 0x0000000000007918 */ /* 0x000fc40000000000 */
[----:B------:R0:W-:Y:S04]  /*491f0*/  STL.64 [R1+0xed0], R8 ;  /* 0x000ed00801007387 */ /* 0x0001e80000100a00 */
[----:B------:R1:W-:Y:S04]  /*49200*/  STL.64 [R1+0xed8], R10 ;  /* 0x000ed80a01007387 */ /* 0x0003e80000100a00 */
[----:B0-----:R-:W2:Y:S04]  /*49210*/  LDL.LU.64 R8, [R1+0x15b0] ;  /* 0x0015b00001087983 */ /* 0x001ea80000300a00 */
[----:B-1----:R-:W2:Y:S04]  /*49220*/  LDL.LU.64 R10, [R1+0x15b8] ;  /* 0x0015b800010a7983 */ /* 0x002ea80000300a00 */
[----:B------:R-:W-:Y:S04]  /*49230*/  STL [R1+0x4060], R3 ;  /* 0x0040600301007387 */ /* 0x000fe80000100800 */
[----:B------:R-:W4:Y:S04]  /*49240*/  LDL.LU.64 R22, [R1+0x40f0] ;  /* 0x0040f00001167983 */ /* 0x000f280000300a00 */
[----:B------:R-:W3:Y:S04]  /*49250*/  LDL.LU.64 R20, [R1+0x40e8] ;  /* 0x0040e80001147983 */ /* 0x000ee80000300a00 */
[----:B------:R4:W-:Y:S04]  /*49260*/  STL.64 [R1+0x4b0], R4 ;  /* 0x0004b00401007387 */ /* 0x0009e80000100a00 */
[----:B------:R0:W-:Y:S01]  /*49270*/  STL.64 [R1+0x4b8], R6 ;  /* 0x0004b80601007387 */ /* 0x0001e20000100a00 */
[----:B----4-:R-:W-:-:S02]  /*49280*/  IMAD R5, R23, 0x100, R22 ;  /* 0x0000010017057824 */ /* 0x010fc400078e0216 */
[----:B---3--:R-:W-:Y:S02]  /*49290*/  IMAD R4, R21, 0x100, R20 ;  /* 0x0000010015047824 */ /* 0x008fe400078e0214 */
[----:B------:R-:W3:Y:S04]  /*492a0*/  LDL.LU.64 R20, [R1+0x1590] ;  /* 0x0015900001147983 */ /* 0x000ee80000300a00 */
[----:B------:R-:W4:Y:S01]  /*492b0*/  LDL.LU.64 R22, [R1+0x1598] ;  /* 0x0015980001167983 */ /* 0x000f220000300a00 */
[----:B0-----:R-:W-:Y:S02]  /*492c0*/  IMAD R6, R24, 0x100, R15 ;  /* 0x0000010018067824 */ /* 0x001fe400078e020f */
[----:B------:R-:W-:Y:S01]  /*492d0*/  IMAD R7, R0, 0x100, R25 ;  /* 0x0000010000077824 */ /* 0x000fe200078e0219 */
[----:B------:R-:W-:-:S02]  /*492e0*/  F2FP.F16.E5M2.UNPACK_B R4, R4 ;  /* 0x00000004ff04723e */ /* 0x000fc400020004ff */
[----:B------:R-:W-:Y:S02]  /*492f0*/  F2FP.F16.E5M2.UNPACK_B R5, R5 ;  /* 0x00000005ff05723e */ /* 0x000fe400020004ff */
[----:B------:R-:W-:Y:S02]  /*49300*/  F2FP.F16.E5M2.UNPACK_B R6, R6 ;  /* 0x00000006ff06723e */ /* 0x000fe400020004ff */
[----:B------:R-:W-:Y:S01]  /*49310*/  F2FP.F16.E5M2.UNPACK_B R7, R7 ;  /* 0x00000007ff07723e */ /* 0x000fe200020004ff */
[----:B----4-:R-:W-:Y:S04]  /*49320*/  STL.64 [R1+0x40e0], R22 ;  /* 0x0040e01601007387 */ /* 0x010fe80000100a00 */
[----:B---3--:R0:W-:Y:S04]  /*49330*/  STL.64 [R1+0x40d8], R20 ;  /* 0x0040d81401007387 */ /* 0x0081e80000100a00 */
[----:B0-----:R-:W3:Y:S04]  /*49340*/  LDL.LU.64 R20, [R1+0x15a0] ;  /* 0x0015a00001147983 */ /* 0x001ee80000300a00 */
[----:B------:R-:W3:Y:S01]  /*49350*/  LDL.LU.64 R22, [R1+0x15a8] ;  /* 0x0015a80001167983 */ /* 0x000ee20000300a00 */
[----:B--2---:R-:W-:Y:S06]  /*49360*/  HMMA.16816.F32 R12, R4, R26, R8 ;  /* 0x0000001a040c723c */ /* 0x004fec0000001808 */
[----:B------:R-:W-:-:S02]  /*49370*/  IMAD.MOV.U32 R3, RZ, RZ, R27 ;  /* 0x000000ffff037224 */ /* 0x000fc400078e001b */
[----:B------:R-:W-:-:S15]  /*49380*/  IMAD.MOV.U32 R9, RZ, RZ, R26 ;  /* 0x000000ffff097224 */ /* 0x000fde00078e001a */
[----:B------:R0:W-:Y:S04]  /*49390*/  STL.64 [R1+0x4a0], R12 ;  /* 0x0004a00c01007387 */ /* 0x0001e80000100a00 */
[----:B------:R1:W-:Y:S04]  /*493a0*/  STL.64 [R1+0x4a8], R14 ;  /* 0x0004a80e01007387 */ /* 0x0003e80000100a00 */
[----:B------:R-:W2:Y:S04]  /*493b0*/  LDL.LU.64 R24, [R1+0x1580] ;  /* 0x0015800001187983 */ /* 0x000ea80000300a00 */
[----:B------:R-:W2:Y:S04]  /*493c0*/  LDL.LU.64 R26, [R1+0x1588] ;  /* 0x00158800011a7983 */ /* 0x000ea80000300a00 */
[----:B0-----:R-:W4:Y:S04]  /*493d0*/  LDL.LU.64 R12, [R1+0x1560] ;  /* 0x00156000010c7983 */ /* 0x001f280000300a00 */
[----:B-1----:R-:W4:Y:S01]  /*493e0*/  LDL.LU.64 R14, [R1+0x1568] ;  /* 0x00156800010e7983 */ /* 0x002f220000300a00 */
[----:B---3--:R-:W-:-:S15]  /*493f0*/  HMMA.16816.F32 R20, R4, R16, R20 ;  /* 0x000000100414723c */ /* 0x008fde0000001814 */
[----:B------:R-:W-:-:S08]  /*49400*/  NOP ;  /* 0x0000000000007918 */ /* 0x000fd00000000000 */
[----:B------:R-:W-:Y:S04]  /*49410*/  STL.64 [R1+0x490], R20 ;  /* 0x0004901401007387 */ /* 0x000fe80000100a00 */
[----:B------:R0:W-:Y:S04]  /*49420*/  STL.64 [R1+0x498], R22 ;  /* 0x0004981601007387 */ /* 0x0001e80000100a00 */
[----:B0-----:R-:W3:Y:S04]  /*49430*/  LDL.LU.64 R22, [R1+0x40e0] ;  /* 0x0040e00001167983 */ /* 0x001ee80000300a00 */
[----:B------:R-:W3:Y:S01]  /*49440*/  LDL.LU.64 R20, [R1+0x40d8] ;  /* 0x0040d80001147983 */ /* 0x000ee20000300a00 */
[----:B------:R-:W-:-:S02]  /*49450*/  IMAD.MOV.U32 R11, RZ, RZ, R16 ;  /* 0x000000ffff0b7224 */ /* 0x000fc400078e0010 */
[----:B------:R-:W-:Y:S02]  /*49460*/  IMAD.MOV.U32 R8, RZ, RZ, R17 ;  /* 0x000000ffff087224 */ /* 0x000fe400078e0011 */
[----:B------:R-:W-:Y:S02]  /*49470*/  IMAD.MOV.U32 R10, RZ, RZ, R18 ;  /* 0x000000ffff0a7224 */ /* 0x000fe400078e0012 */
[----:B------:R-:W-:Y:S01]  /*49480*/  IMAD.MOV.U32 R0, RZ, RZ, R19 ;  /* 0x000000ffff007224 */ /* 0x000fe200078e0013 */
[----:B---3--:R-:W-:-:S15]  /*49490*/  HMMA.16816.F32 R20, R4, R18, R20 ;  /* 0x000000120414723c */ /* 0x008fde0000001814 */
[----:B------:R-:W-:-:S08]  /*494a0*/  NOP ;  /* 0x0000000000007918 */ /* 0x000fd00000000000 */
[----:B------:R-:W-:Y:S04]  /*494b0*/  STL.64 [R1+0x480], R20 ;  /* 0x0004801401007387 */ /* 0x000fe80000100a00 */
[----:B------:R0:W-:Y:S04]  /*494c0*/  STL.64 [R1+0x488], R22 ;  /* 0x0004881601007387 */ /* 0x0001e80000100a00 */
[----:B0-----:R-:W3:Y:S04]  /*494d0*/  LDL.LU.64 R22, [R1+0x40d0] ;  /* 0x0040d00001167983 */ /* 0x001ee80000300a00 */
[----:B------:R-:W4:Y:S04]  /*494e0*/  LDL.LU.64 R20, [R1+0x40c8] ;  /* 0x0040c80001147983 */ /* 0x000f280000300a00 */
[----:B------:R-:W3:Y:S04]  /*494f0*/  LDL.LU.64 R16, [R1+0x1540] ;  /* 0x0015400001107983 */ /* 0x000ee80000300a00 */
[----:B------:R-:W4:Y:S01]  /*49500*/  LDL.LU.64 R18, [R1+0x1548] ;  /* 0x0015480001127983 */ /* 0x000f220000300a00 */
[C---:B--2---:R-:W-:Y:S03]  /*49510*/  HMMA.16816.F32 R24, R4.reuse, R28, R24 ;  /* 0x0000001c0418723c */ /* 0x044fe60000001818 */
        /* <DEDUP_REMOVED lines=8> */
[----:B------:R-:W-:Y:S04]  /*495a0*/  STL.64 [R1+0x470], R24 ;  /* 0x0004701801007387 */ /* 0x000fe80000100a00 */
[----:B------:R0:W-:Y:S04]  /*495b0*/  STL.64 [R1+0x478], R26 ;  /* 0x0004781a01007387 */ /* 0x0001e80000100a00 */
[----:B0-----:R-:W3:Y:S04]  /*495c0*/  LDL.LU.64 R26, [R1+0x40c0] ;  /* 0x0040c000011a7983 */ /* 0x001ee80000300a00 */
[----:B------:R-:W4:Y:S01]  /*495d0*/  LDL.LU.64 R24, [R1+0x40b8] ;  /* 0x0040b80001187983 */ /* 0x000f220000300a00 */
[C---:B--2---:R-:W-:Y:S06]  /*495e0*/  HMMA.16816.F32 R16, R4.reuse, R22, R16 ;  /* 0x000000160410723c */ /* 0x044fec0000001810 */
[C---:B---3--:R-:W-:Y:S06]  /*495f0*/  HMMA.16816.F32 R8, R4.reuse, R26, R8 ;  /* 0x0000001a0408723c */ /* 0x048fec0000001808 */
[----:B----4-:R-:W-:-:S15]  /*49600*/  HMMA.16816.F32 R12, R4, R24, R12 ;  /* 0x00000018040c723c */ /* 0x010fde000000180c */
[----:B------:R-:W-:-:S02]  /*49610*/  NOP ;  /* 0x0000000000007918 */ /* 0x000fc40000000000 */
        /* <DEDUP_REMOVED lines=8> */
[----:B------:R-:W-:Y:S04]  /*496a0*/  STL.64 [R1+0x3ff8], R26 ;  /* 0x003ff81a01007387 */ /* 0x000fe80000100a00 */
[----:B------:R0:W-:Y:S04]  /*496b0*/  STL.64 [R1+0x3ff0], R24 ;  /* 0x003ff01801007387 */ /* 0x0001e80000100a00 */
[----:B0-----:R-:W4:Y:S04]  /*496c0*/  LDL R24, [R1+0x18] ;  /* 0x0000180001187983 */ /* 0x001f280000100800 */
[----:B------:R-:W4:Y:S04]  /*496d0*/  LDL R25, [R1+0x1c] ;  /* 0x00001c0001197983 */ /* 0x000f280000100800 */
        /* <DEDUP_REMOVED lines=10> */
[----:B------:R-:W4:Y:S04]  /*49780*/  LDL.LU R26, [R1+0xe84] ;  /* 0x000e8400011a7983 */ /* 0x000f280000300800 */
[----:B------:R-:W4:Y:S01]  /*49790*/  LDL.LU R27, [R1+0xe80] ;  /* 0x000e8000011b7983 */ /* 0x000f220000300800 */
[C---:B--2---:R-:W-:Y:S06]  /*497a0*/  HMMA.16816.F32 R8, R4.reuse, R18, R8 ;  /* 0x000000120408723c */ /* 0x044fec0000001808 */
[C---:B---3--:R-:W-:Y:S01]  /*497b0*/  HMMA.16816.F32 R12, R4.reuse, R16, R12 ;  /* 0x00000010040c723c */ /* 0x048fe2000000180c */
[----:B----4-:R-:W-:Y:S04]  /*497c0*/  STL.64 [R1+0x4048], R26 ;  /* 0x0040481a01007387 */ /* 0x010fe80000100a00 */
[----:B------:R0:W-:Y:S04]  /*497d0*/  STL.64 [R1+0x4040], R24 ;  /* 0x0040401801007387 */ /* 0x0001e80000100a00 */
        /* <DEDUP_REMOVED lines=8> */
[----:B0-----:R-:W4:Y:S04]  /*49860*/  LDL.LU.64 R10, [R1+0x4090] ;  /* 0x00409000010a7983 */ /* 0x001f280000300a00 */
[----:B------:R-:W4:Y:S04]  /*49870*/  LDL.LU.64 R8, [R1+0x4088] ;  /* 0x0040880001087983 */ /* 0x000f280000300a00 */
[----:B------:R-:W-:Y:S04]  /*49880*/  STL.64 [R1+0x410], R12 ;  /* 0x0004100c01007387 */ /* 0x000fe80000100a00 */
[----:B------:R0:W-:Y:S04]  /*49890*/  STL.64 [R1+0x418], R14 ;  /* 0x0004180e01007387 */ /* 0x0001e80000100a00 */
[----:B0-----:R-:W3:Y:S04]  /*498a0*/  LDL.LU.64 R14, [R1+0x4080] ;  /* 0x00408000010e7983 */ /* 0x001ee80000300a00 */
[----:B------:R-:W2:Y:S04]  /*498b0*/  LDL.LU.64 R12, [R1+0x4078] ;  /* 0x00407800010c7983 */ /* 0x000ea80000300a00 */
[----:B------:R-:W-:Y:S04]  /*498c0*/  STL.64 [R1+0x3fe8], R18 ;  /* 0x003fe81201007387 */ /* 0x000fe80000100a00 */
[----:B------:R2:W-:Y:S01]  /*498d0*/  STL.64 [R1+0x3fe0], R16 ;  /* 0x003fe01001007387 */ /* 0x0005e20000100a00 */
[C---:B---3--:R-:W-:Y:S06]  /*498e0*/  HMMA.16816.F32 R20, R4.reuse, R14, R20 ;  /* 0x0000000e0414723c */ /* 0x048fec0000001814 */
[----:B--2---:R-:W-:Y:S01]  /*498f0*/  HMMA.16816.F32 R16, R4, R12, R24 ;  /* 0x0000000c0410723c */ /* 0x004fe20000001818 */
        /* <DEDUP_REMOVED lines=12> */
[----:B------:R-:W3:Y:S04]  /*499c0*/  LDL.LU.64 R22, [R1+0x14d8] ;  /* 0x0014d80001167983 */ /* 0x000ee80000300a00 */
[----:B------:R-:W3:Y:S04]  /*499d0*/  LDL.LU.64 R16, [R1+0x12d0] ;  /* 0x0012d00001107983 */ /* 0x000ee80000300a00 */
[----:B------:R-:W3:Y:S04]  /*499e0*/  LDL.LU.64 R18, [R1+0x12d8] ;  /* 0x0012d80001127983 */ /* 0x000ee80000300a00 */
[----:B------:R4:W-:Y:S02]  /*499f0*/  STL.64 [R1+0x4008], R14 ;  /* 0x0040080e01007387 */ /* 0x0009e40000100a00 */
[----:B----4-:R-:W-:-:S02]  /*49a00*/  IMAD.MOV.U32 R14, RZ, RZ, R10 ;  /* 0x000000ffff0e7224 */ /* 0x010fc400078e000a */
[----:B------:R-:W-:Y:S01]  /*49a10*/  IMAD.MOV.U32 R15, RZ, RZ, R0 ;  /* 0x000000ffff0f7224 */ /* 0x000fe200078e0000 */
[----:B------:R-:W2:Y:S04]  /*49a20*/  LDL.LU R10, [R1+0x4070] ;  /* 0x00407000010a7983 */ /* 0x000ea80000300800 */
[----:B------:R-:W4:Y:S04]  /*49a30*/  LDL.LU R0, [R1+0xe98] ;  /* 0x000e980001007983 */ /* 0x000f280000300800 */
[----:B------:R0:W-:Y:S02]  /*49a40*/  STL.64 [R1+0x4000], R12 ;  /* 0x0040000c01007387 */ /* 0x0001e40000100a00 */
[----:B0-----:R-:W-:-:S02]  /*49a50*/  IMAD.MOV.U32 R12, RZ, RZ, R11 ;  /* 0x000000ffff0c7224 */ /* 0x001fc400078e000b */
[----:B------:R-:W2:Y:S01]  /*49a60*/  LDL.LU R11, [R1+0x406c] ;  /* 0x00406c00010b7983 */ /* 0x000ea20000300800 */
[----:B------:R-:W-:-:S03]  /*49a70*/  IMAD.MOV.U32 R13, RZ, RZ, R8 ;  /* 0x000000ffff0d7224 */ /* 0x000fc600078e0008 */
[----:B------:R-:W3:Y:S04]  /*49a80*/  LDL.LU R8, [R1+0x4068] ;  /* 0x0040680001087983 */ /* 0x000ee80000300800 */
[----:B------:R0:W-:Y:S02]  /*49a90*/  STL.64 [R1+0x4028], R14 ;  /* 0x0040280e01007387 */ /* 0x0001e40000100a00 */
[----:B0-----:R-:W-:Y:S02]  /*49aa0*/  IMAD.MOV.U32 R14, RZ, RZ, R9 ;  /* 0x000000ffff0e7224 */ /* 0x001fe400078e0009 */
[----:B------:R-:W-:Y:S01]  /*49ab0*/  IMAD.MOV.U32 R15, RZ, RZ, R3 ;  /* 0x000000ffff0f7224 */ /* 0x000fe200078e0003 */
[----:B------:R-:W3:Y:S04]  /*49ac0*/  LDL.LU R9, [R1+0x4064] ;  /* 0x0040640001097983 */ /* 0x000ee80000300800 */
[----:B------:R-:W4:Y:S04]  /*49ad0*/  LDL.LU R3, [R1+0x4060] ;  /* 0x0040600001037983 */ /* 0x000f280000300800 */
[----:B------:R0:W-:Y:S04]  /*49ae0*/  STL.64 [R1+0x4020], R12 ;  /* 0x0040200c01007387 */ /* 0x0001e80000100a00 */
[----:B0-----:R-:W4:Y:S04]  /*49af0*/  LDL.LU R12, [R1+0xe90] ;  /* 0x000e9000010c7983 */ /* 0x001f280000300800 */
[----:B------:R-:W4:Y:S01]  /*49b00*/  LDL.LU R13, [R1+0xe9c] ;  /* 0x000e9c00010d7983 */ /* 0x000f220000300800 */
        /* <DEDUP_REMOVED lines=12> */
[C---:B----4-:R-:W-:Y:S03]  /*49bd0*/  HMMA.16816.F32 R20, R4.reuse, R2, R20 ;  /* 0x000000020414723c */ /* 0x050fe60000001814 */
[----:B------:R-:W-:Y:S04]  /*49be0*/  STL.64 [R1+0x3fb8], R10 ;  /* 0x003fb80a01007387 */ /* 0x000fe80000100a00 */
[----:B------:R3:W-:Y:S02]  /*49bf0*/  STL.64 [R1+0x3fb0], R8 ;  /* 0x003fb00801007387 */ /* 0x0007e40000100a00 */
[----:B---3--:R-:W-:Y:S02]  /*49c00*/  HMMA.16816.F32 R8, R4, R24, R16 ;  /* 0x000000180408723c */ /* 0x008fe40000001810 */
[----:B------:R-:W3:-:S12]  /*49c10*/  LDL.LU R5, [R1+0xe8c] ;  /* 0x000e8c0001057983 */ /* 0x000ed80000300800 */
[----:B------:R-:W-:Y:S04]  /*49c20*/  STL.64 [R1+0xeb0], R20 ;  /* 0x000eb01401007387 */ /* 0x000fe80000100a00 */
[----:B------:R-:W-:Y:S04]  /*49c30*/  STL.64 [R1+0xeb8], R22 ;  /* 0x000eb81601007387 */ /* 0x000fe80000100a00 */
[----:B------:R-:W3:Y:S04]  /*49c40*/  LDL.LU R6, [R1+0xe88] ;  /* 0x000e880001067983 */ /* 0x000ee80000300800 */
[----:B------:R0:W-:Y:S04]  /*49c50*/  STL.64 [R1+0x3d0], R8 ;  /* 0x0003d00801007387 */ /* 0x0001e80000100a00 */
[----:B------:R1:W-:Y:S04]  /*49c60*/  STL.64 [R1+0x3d8], R10 ;  /* 0x0003d80a01007387 */ /* 0x0003e80000100a00 */
[----:B------:R-:W4:Y:S04]  /*49c70*/  LDL.LU R7, [R1+0xe94] ;  /* 0x000e940001077983 */ /* 0x000f280000300800 */
[----:B0-----:R-:W3:Y:S04]  /*49c80*/  LDL.LU.64 R8, [R1+0x14b0] ;  /* 0x0014b00001087983 */ /* 0x001ee80000300a00 */
[----:B-1----:R-:W4:Y:S01]  /*49c90*/  LDL.LU.64 R10, [R1+0x14b8] ;  /* 0x0014b800010a7983 */ /* 0x002f220000300a00 */
[----:B--2---:R-:W-:-:S03]  /*49ca0*/  IMAD R4, R27, 0x100, R26 ;  /* 0x000001001b047824 */ /* 0x004fc600078e021a */
[----:B----4-:R-:W-:Y:S04]  /*49cb0*/  STL.64 [R1+0x4038], R10 ;  /* 0x0040380a01007387 */ /* 0x010fe80000100a00 */
[----:B---3--:R0:W-:Y:S04]  /*49cc0*/  STL.64 [R1+0x4030], R8 ;  /* 0x0040300801007387 */ /* 0x0081e80000100a00 */
[----:B0-----:R-:W2:Y:S04]  /*49cd0*/  LDL.LU.64 R8, [R1+0x14c0] ;  /* 0x0014c00001087983 */ /* 0x001ea80000300a00 */
[----:B------:R-:W2:Y:S04]  /*49ce0*/  LDL.LU.64 R10, [R1+0x14c8] ;  /* 0x0014c800010a7983 */ /* 0x000ea80000300a00 */
[----:B------:R-:W3:Y:S04]  /*49cf0*/  LDL.LU.64 R24, [R1+0x1490] ;  /* 0x0014900001187983 */ /* 0x000ee80000300a00 */
[----:B------:R-:W4:Y:S01]  /*49d00*/  LDL.LU.64 R26, [R1+0x1498] ;  /* 0x00149800011a7983 */ /* 0x000f220000300a00 */
[----:B------:R-:W-:-:S02]  /*49d10*/  IMAD R5, R6, 0x100, R5 ;  /* 0x0000010006057824 */ /* 0x000fc400078e0205 */
[----:B------:R-:W-:Y:S02]  /*49d20*/  IMAD R6, R12, 0x100, R7 ;  /* 0x000001000c067824 */ /* 0x000fe400078e0207 */
[----:B------:R-:W-:Y:S01]  /*49d30*/  IMAD R7, R0, 0x100, R13 ;  /* 0x0000010000077824 */ /* 0x000fe200078e020d */
[----:B------:R-:W-:Y:S02]  /*49d40*/  F2FP.F16.E5M2.UNPACK_B R4, R4 ;  /* 0x00000004ff04723e */ /* 0x000fe400020004ff */
[----:B------:R-:W-:Y:S02]  /*49d50*/  F2FP.F16.E5M2.UNPACK_B R5, R5 ;  /* 0x00000005ff05723e */ /* 0x000fe400020004ff */
[----:B------:R-:W-:Y:S02]  /*49d60*/  F2FP.F16.E5M2.UNPACK_B R6, R6 ;  /* 0x00000006ff06723e */ /* 0x000fe400020004ff */
[----:B------:R-:W-:-:S07]  /*49d70*/  F2FP.F16.E5M2.UNPACK_B R7, R7 ;  /* 0x00000007ff07723e */ /* 0x000fce00020004ff */
[C---:B--2---:R-:W-:Y:S01]  /*49d80*/  HMMA.16816.F32 R12, R4.reuse, R14, R8 ;  /* 0x0000000e040c723c */ /* 0x044fe20000001808 */
[----:B----4-:R-:W-:Y:S04]  /*49d90*/  STL.64 [R1+0x4018], R26 ;  /* 0x0040181a01007387 */ /* 0x010fe80000100a00 */
[----:B---3--:R0:W-:Y:S04]  /*49da0*/  STL.64 [R1+0x4010], R24 ;  /* 0x0040101801007387 */ /* 0x0081e80000100a00 */
[----:B0-----:R-:W2:Y:S04]  /*49db0*/  LDL.LU.64 R24, [R1+0x14a0] ;  /* 0x0014a00001187983 */ /* 0x001ea80000300a00 */
[----:B------:R-:W2:Y:S04]  /*49dc0*/  LDL.LU.64 R26, [R1+0x14a8] ;  /* 0x0014a800011a7983 */ /* 0x000ea80000300a00 */
[----:B------:R-:W3:Y:S04]  /*49dd0*/  LDL.LU.64 R16, [R1+0x1480] ;  /* 0x0014800001107983 */ /* 0x000ee80000300a00 */
[----:B------:R-:W3:Y:S04]  /*49de0*/  LDL.LU.64 R18, [R1+0x1488] ;  /* 0x0014880001127983 */ /* 0x000ee80000300a00 */
[----:B------:R-:W4:Y:S04]  /*49df0*/  LDL.LU.64 R20, [R1+0x1470] ;  /* 0x0014700001147983 */ /* 0x000f280000300a00 */
[----:B------:R-:W4:Y:S04]  /*49e00*/  LDL.LU.64 R22, [R1+0x1478] ;  /* 0x0014780001167983 */ /* 0x000f280000300a00 */
[----:B------:R-:W2:Y:S04]  /*49e10*/  LDL.LU.64 R10, [R1+0x4038] ;  /* 0x00403800010a7983 */ /* 0x000ea80000300a00 */
[----:B------:R-:W2:Y:S04]  /*49e20*/  LDL.LU.64 R8, [R1+0x4030] ;  /* 0x0040300001087983 */ /* 0x000ea80000300a00 */
[----:B------:R-:W-:Y:S04]  /*49e30*/  STL.64 [R1+0x3c0], R12 ;  /* 0x0003c00c01007387 */ /* 0x000fe80000100a00 */
[----:B------:R0:W-:Y:S04]  /*49e40*/  STL.64 [R1+0x3c8], R14 ;  /* 0x0003c80e01007387 */ /* 0x0001e80000100a00 */
[----:B0-----:R-:W3:Y:S04]  /*49e50*/  LDL.LU.64 R14, [R1+0x4028] ;  /* 0x00402800010e7983 */ /* 0x001ee80000300a00 */
[----:B------:R-:W2:Y:S02]  /*49e60*/  LDL.LU.64 R12, [R1+0x4020] ;  /* 0x00402000010c7983 */ /* 0x000ea40000300a00 */
[C---:B--2---:R-:W-:Y:S06]  /*49e70*/  HMMA.16816.F32 R8, R4.reuse, R12, R8 ;  /* 0x0000000c0408723c */ /* 0x044fec0000001808 */
[----:B---3--:R-:W-:-:S15]  /*49e80*/  HMMA.16816.F32 R12, R4, R14, R24 ;  /* 0x0000000e040c723c */ /* 0x008fde0000001818 */
[----:B------:R-:W-:-:S02]  /*49e90*/  NOP ;  /* 0x0000000000007918 */ /* 0x000fc40000000000 */
[----:B------:R0:W-:Y:S04]  /*49ea0*/  STL.64 [R1+0x3b0], R8 ;  /* 0x0003b00801007387 */ /* 0x0001e80000100a00 */
[----:B------:R1:W-:Y:S04]  /*49eb0*/  STL.64 [R1+0x3b8], R10 ;  /* 0x0003b80a01007387 */ /* 0x0003e80000100a00 */
[----:B0-----:R-:W2:Y:S04]  /*49ec0*/  LDL.LU.64 R8, [R1+0x1450] ;  /* 0x0014500001087983 */ /* 0x001ea80000300a00 */
[----:B-1----:R-:W2:Y:S04]  /*49ed0*/  LDL.LU.64 R10, [R1+0x1458] ;  /* 0x00145800010a7983 */ /* 0x002ea80000300a00 */
[----:B------:R-:W3:Y:S04]  /*49ee0*/  LDL.LU.64 R26, [R1+0x4018] ;  /* 0x00401800011a7983 */ /* 0x000ee80000300a00 */
[----:B------:R-:W3:Y:S04]  /*49ef0*/  LDL.LU.64 R24, [R1+0x4010] ;  /* 0x0040100001187983 */ /* 0x000ee80000300a00 */
        /* <DEDUP_REMOVED lines=8> */
[----:B0-----:R-:W3:Y:S04]  /*49f80*/  LDL.LU.64 R26, [R1+0x3ff8] ;  /* 0x003ff800011a7983 */ /* 0x001ee80000300a00 */
[----:B------:R-:W4:Y:S04]  /*49f90*/  LDL.LU.64 R24, [R1+0x3ff0] ;  /* 0x003ff00001187983 */ /* 0x000f280000300a00 */
[----:B------:R-:W-:Y:S01]  /*49fa0*/  STL.64 [R1+0x3f58], R28 ;  /* 0x003f581c01007387 */ /* 0x000fe20000100a00 */
[C---:B---3--:R-:W-:Y:S06]  /*49fb0*/  HMMA.16816.F32 R16, R4.reuse, R26, R16 ;  /* 0x0000001a0410723c */ /* 0x048fec0000001810 */
[----:B----4-:R-:W-:-:S15]  /*49fc0*/  HMMA.16816.F32 R20, R4, R24, R20 ;  /* 0x000000180414723c */ /* 0x010fde0000001814 */
[----:B------:R-:W-:-:S02]  /*49fd0*/  NOP ;  /* 0x0000000000007918 */ /* 0x000fc40000000000 */
[----:B------:R-:W-:Y:S04]  /*49fe0*/  STL.64 [R1+0x380], R16 ;  /* 0x0003801001007387 */ /* 0x000fe80000100a00 */
[----:B------:R0:W-:Y:S04]  /*49ff0*/  STL.64 [R1+0x388], R18 ;  /* 0x0003881201007387 */ /* 0x0001e80000100a00 */
[----:B0-----:R-:W3:Y:S04]  /*4a000*/  LDL.LU.64 R18, [R1+0x3fe8] ;  /* 0x003fe80001127983 */ /* 0x001ee80000300a00 */
[----:B------:R-:W4:Y:S04]  /*4a010*/  LDL.LU.64 R16, [R1+0x3fe0] ;  /* 0x003fe00001107983 */ /* 0x000f280000300a00 */
[----:B------:R-:W4:Y:S04]  /*4a020*/  LDL.LU R0, [R1+0x20d0] ;  /* 0x0020d00001007983 */ /* 0x000f280000300800 */
[----:B------:R-:W-:Y:S04]  /*4a030*/  STL.64 [R1+0x370], R20 ;  /* 0x0003701401007387 */ /* 0x000fe80000100a00 */
[----:B------:R0:W-:Y:S04]  /*4a040*/  STL.64 [R1+0x378], R22 ;  /* 0x0003781601007387 */ /* 0x0001e80000100a00 */
[----:B0-----:R-:W3:Y:S04]  /*4a050*/  LDL.LU.64 R22, [R1+0x3fd8] ;  /* 0x003fd80001167983 */ /* 0x001ee80000300a00 */
[----:B------:R-:W2:Y:S04]  /*4a060*/  LDL.LU.64 R20, [R1+0x3fd0] ;  /* 0x003fd00001147983 */ /* 0x000ea80000300a00 */
[----:B------:R0:W-:Y:S04]  /*4a070*/  STL.64 [R1+0x3f50], R26 ;  /* 0x003f501a01007387 */ /* 0x0001e80000100a00 */
[----:B0-----:R-:W4:Y:S04]  /*4a080*/  LDL.LU.64 R26, [R1+0x10] ;  /* 0x00001000011a7983 */ /* 0x001f280000300a00 */
[----:B------:R0:W-:Y:S04]  /*4a090*/  STL.64 [R1+0x3f48], R24 ;  /* 0x003f481801007387 */ /* 0x0001e80000100a00 */
[----:B0-----:R-:W3:Y:S04]  /*4a0a0*/  LDL.LU R24, [R1+0x20c8] ;  /* 0x0020c80001187983 */ /* 0x001ee80000300800 */
[----:B------:R-:W3:Y:S04]  /*4a0b0*/  LDL.LU R25, [R1+0x20d4] ;  /* 0x0020d40001197983 */ /* 0x000ee80000300800 */
[----:B----4-:R-:W-:Y:S04]  /*4a0c0*/  STL.64 [R1+0x3f88], R26 ;  /* 0x003f881a01007387 */ /* 0x010fe80000100a00 */
[----:B---3--:R0:W-:Y:S04]  /*4a0d0*/  STL.64 [R1+0x3f80], R24 ;  /* 0x003f801801007387 */ /* 0x0081e80000100a00 */
[----:B0-----:R-:W3:Y:S04]  /*4a0e0*/  LDL.LU.64 R24, [R1+0x1460] ;  /* 0x0014600001187983 */ /* 0x001ee80000300a00 */
[----:B------:R-:W3:Y:S01]  /*4a0f0*/  LDL.LU.64 R26, [R1+0x1468] ;  /* 0x00146800011a7983 */ /* 0x000ee20000300a00 */
[C---:B--2---:R-:W-:Y:S06]  /*4a100*/  HMMA.16816.F32 R8, R4.reuse, R20, R8 ;  /* 0x000000140408723c */ /* 0x044fec0000001808 */
[----:B---3--:R-:W-:-:S15]  /*4a110*/  HMMA.16816.F32 R24, R4, R22, R24 ;  /* 0x000000160418723c */ /* 0x008fde0000001818 */
[----:B------:R-:W-:-:S08]  /*4a120*/  NOP ;  /* 0x0000000000007918 */ /* 0x000fd00000000000 */
[----:B------:R0:W-:Y:S04]  /*4a130*/  STL.64 [R1+0x360], R24 ;  /* 0x0003601801007387 */ /* 0x0001e80000100a00 */
[----:B------:R1:W-:Y:S04]  /*4a140*/  STL.64 [R1+0x368], R26 ;  /* 0x0003681a01007387 */ /* 0x0003e80000100a00 */
[----:B0-----:R-:W2:Y:S04]  /*4a150*/  LDL.LU.64 R24, [R1+0x1430] ;  /* 0x0014300001187983 */ /* 0x001ea80000300a00 */
[----:B-1----:R-:W2:Y:S04]  /*4a160*/  LDL.LU.64 R26, [R1+0x1438] ;  /* 0x00143800011a7983 */ /* 0x002ea80000300a00 */
[----:B------:R0:W-:Y:S04]  /*4a170*/  STL.64 [R1+0x350], R8 ;  /* 0x0003500801007387 */ /* 0x0001e80000100a00 */
[----:B------:R1:W-:Y:S04]  /*4a180*/  STL.64 [R1+0x358], R10 ;  /* 0x0003580a01007387 */ /* 0x0003e80000100a00 */
[----:B0-----:R-:W3:Y:S04]  /*4a190*/  LDL.LU.64 R8, [R1+0x1410] ;  /* 0x0014100001087983 */ /* 0x001ee80000300a00 */
[----:B-1----:R-:W4:Y:S04]  /*4a1a0*/  LDL.LU.64 R10, [R1+0x1418] ;  /* 0x00141800010a7983 */ /* 0x002f280000300a00 */
[----:B----4-:R-:W-:Y:S04]  /*4a1b0*/  STL.64 [R1+0x3fc8], R10 ;  /* 0x003fc80a01007387 */ /* 0x010fe80000100a00 */
[----:B---3--:R0:W-:Y:S04]  /*4a1c0*/  STL.64 [R1+0x3fc0], R8 ;  /* 0x003fc00801007387 */ /* 0x0081e80000100a00 */
[----:B0-----:R-:W3:Y:S04]  /*4a1d0*/  LDL.LU.64 R8, [R1+0x1420] ;  /* 0x0014200001087983 */ /* 0x001ee80000300a00 */
[----:B------:R-:W3:Y:S04]  /*4a1e0*/  LDL.LU.64 R10, [R1+0x1428] ;  /* 0x00142800010a7983 */ /* 0x000ee80000300a00 */
        /* <DEDUP_REMOVED lines=9> */
[----:B------:R-:W2:Y:S02]  /*4a280*/  LDL.LU.64 R22, [R1+0x1448] ;  /* 0x0014480001167983 */ /* 0x000ea40000300a00 */
[----:B--2---:R-:W-:-:S15]  /*4a290*/  HMMA.16816.F32 R20, R4, R18, R20 ;  /* 0x000000120414723c */ /* 0x004fde0000001814 */
[----:B------:R-:W-:-:S08]  /*4a2a0*/  NOP ;  /* 0x0000000000007918 */ /* 0x000fd00000000000 */
[----:B------:R0:W-:Y:S04]  /*4a2b0*/  STL.64 [R1+0x340], R20 ;  /* 0x0003401401007387 */ /* 0x0001e80000100a00 */
[----:B------:R1:W-:Y:S04]  /*4a2c0*/  STL.64 [R1+0x348], R22 ;  /* 0x0003481601007387 */ /* 0x0003e80000100a00 */
[----:B0-----:R-:W2:Y:S04]  /*4a2d0*/  LDL.LU.64 R20, [R1+0x13e0] ;  /* 0x0013e00001147983 */ /* 0x001ea80000300a00 */
[----:B-1----:R-:W4:Y:S01]  /*4a2e0*/  LDL.LU.64 R22, [R1+0x13e8] ;  /* 0x0013e80001167983 */ /* 0x002f220000300a00 */
[C---:B------:R-:W-:Y:S06]  /*4a2f0*/  HMMA.16816.F32 R24, R4.reuse, R16, R24 ;  /* 0x000000100418723c */ /* 0x040fec0000001818 */
[----:B---3--:R-:W-:-:S15]  /*4a300*/  HMMA.16816.F32 R8, R4, R14, R8 ;  /* 0x0000000e0408723c */ /* 0x008fde0000001808 */
[----:B------:R-:W-:-:S02]  /*4a310*/  NOP ;  /* 0x0000000000007918 */ /* 0x000fc40000000000 */
        /* <DEDUP_REMOVED lines=8> */
[----:B------:R0:W-:Y:S04]  /*4a3a0*/  STL.64 [R1+0x3f10], R18 ;  /* 0x003f101201007387 */ /* 0x0001e80000100a00 */
[----:B0-----:R-:W4:Y:S04]  /*4a3b0*/  LDL.LU R19, [R1+0x20bc] ;  /* 0x0020bc0001137983 */ /* 0x001f280000300800 */
[----:B------:R0:W-:Y:S04]  /*4a3c0*/  STL.64 [R1+0x3f08], R16 ;  /* 0x003f081001007387 */ /* 0x0001e80000100a00 */
[----:B0-----:R-:W3:Y:S04]  /*4a3d0*/  LDL R16, [R1+0x18] ;  /* 0x0000180001107983 */ /* 0x001ee80000100800 */
[----:B------:R-:W3:Y:S04]  /*4a3e0*/  LDL R17, [R1+0x1c] ;  /* 0x00001c0001117983 */ /* 0x000ee80000100800 */
        /* <DEDUP_REMOVED lines=9> */
[----:B------:R-:W4:Y:S04]  /*4a480*/  LDL.LU.64 R8, [R1+0x3fb0] ;  /* 0x003fb00001087983 */ /* 0x000f280000300a00 */
[----:B------:R-:W-:Y:S04]  /*4a490*/  STL.64 [R1+0x3f20], R14 ;  /* 0x003f200e01007387 */ /* 0x000fe80000100a00 */
[----:B------:R0:W-:Y:S04]  /*4a4a0*/  STL.64 [R1+0x3f18], R12 ;  /* 0x003f180c01007387 */ /* 0x0001e80000100a00 */
[----:B0-----:R-:W2:Y:S04]  /*4a4b0*/  LDL.LU.64 R12, [R1+0x1400] ;  /* 0x00140000010c7983 */ /* 0x001ea80000300a00 */
[----:B------:R-:W2:Y:S01]  /*4a4c0*/  LDL.LU.64 R14, [R1+0x1408] ;  /* 0x00140800010e7983 */ /* 0x000ea20000300a00 */
[C---:B----4-:R-:W-:Y:S06]  /*4a4d0*/  HMMA.16816.F32 R20, R4.reuse, R8, R20 ;  /* 0x000000080414723c */ /* 0x050fec0000001814 */
[----:B--2---:R-:W-:-:S15]  /*4a4e0*/  HMMA.16816.F32 R12, R4, R10, R12 ;  /* 0x0000000a040c723c */ /* 0x004fde000000180c */
[----:B------:R-:W-:-:S08]  /*4a4f0*/  NOP ;  /* 0x0000000000007918 */ /* 0x000fd00000000000 */
        /* <DEDUP_REMOVED lines=8> */
[----:B------:R-:W2:Y:S04]  /*4a580*/  LDL.LU.64 R28, [R1] ;  /* 0x00000000011c7983 */ /* 0x000ea80000300a00 */
[----:B------:R0:W-:Y:S04]  /*4a590*/  STL.64 [R1+0x3ef8], R10 ;  /* 0x003ef80a01007387 */ /* 0x0001e80000100a00 */
[----:B0-----:R-:W2:Y:S04]  /*4a5a0*/  LDL.LU.64 R10, [R1+0x8] ;  /* 0x00000800010a7983 */ /* 0x001ea80000300a00 */
[----:B------:R-:W-:Y:S01]  /*4a5b0*/  STL.64 [R1+0x3ef0], R8 ;  /* 0x003ef00801007387 */ /* 0x000fe20000100a00 */
[C---:B----4-:R-:W-:Y:S06]  /*4a5c0*/  HMMA.16816.F32 R20, R4.reuse, R2, R20 ;  /* 0x000000020414723c */ /* 0x050fec0000001814 */
[----:B---3--:R-:W-:-:S15]  /*4a5d0*/  HMMA.16816.F32 R4, R4, R16, R24 ;  /* 0x000000100404723c */ /* 0x008fde0000001818 */
[----:B------:R-:W-:-:S02]  /*4a5e0*/  NOP ;  /* 0x0000000000007918 */ /* 0x000fc40000000000 */
[----:B------:R-:W-:Y:S04]  /*4a5f0*/  STL.64 [R1+0xe90], R20 ;  /* 0x000e901401007387 */ /* 0x000fe80000100a00 */
[----:B------:R0:W-:Y:S04]  /*4a600*/  STL.64 [R1+0xe98], R22 ;  /* 0x000e981601007387 */ /* 0x0001e80000100a00 */
[----:B0-----:R-:W3:Y:S04]  /*4a610*/  LDL.LU.64 R22, [R1+0x3f98] ;  /* 0x003f980001167983 */ /* 0x001ee80000300a00 */
[----:B------:R-:W4:Y:S04]  /*4a620*/  LDL.LU.64 R20, [R1+0x3f90] ;  /* 0x003f900001147983 */ /* 0x000f280000300a00 */
[----:B------:R-:W-:Y:S04]  /*4a630*/  STL [R1+0x3f00], R3 ;  /* 0x003f000301007387 */ /* 0x000fe80000100800 */
        /* <DEDUP_REMOVED lines=58> */
[----:B------:R-:W3:Y:S04]  /*4a9e0*/  LDL.LU.64 R24, [R1+0x3f48] ;  /* 0x003f480001187983 */ /* 0x000ee80000300a00 */
[----:B------:R-:W-:Y:S04]  /*4a9f0*/  STL [R1+0x3ed4], R28 ;  /* 0x003ed41c01007387 */ /* 0x000fe80000100800 */
        /* <DEDUP_REMOVED lines=29> */
[----:B0-----:R-:W4:Y:S04]  /*4abd0*/  LDL.64 R22, [R1+0x18] ;  /* 0x0000180001167983 */ /* 0x001f280000100a00 */
[----:B------:R0:W-:Y:S04]  /*4abe0*/  STL.64 [R1+0x3e90], R20 ;  /* 0x003e901401007387 */ /* 0x0001e80000100a00 */
[----:B----4-:R1:W-:Y:S04]  /*4abf0*/  STL.64 [R1+0x3ed8], R22 ;  /* 0x003ed81601007387 */ /* 0x0103e80000100a00 */
[----:B0-----:R-:W2:Y:S04]  /*4ac00*/  LDL.LU.64 R20, [R1+0x1f90] ;  /* 0x001f900001147983 */ /* 0x001ea80000300a00 */
[----:B-1----:R-:W2:Y:S01]  /*4ac10*/  LDL.LU.64 R22, [R1+0x1f98] ;  /* 0x001f980001167983 */ /* 0x002ea20000300a00 */
[----:B---3--:R-:W-:-:S15]  /*4ac20*/  HMMA.16816.F32 R24, R4, R18, R24 ;  /* 0x000000120418723c */ /* 0x008fde0000001818 */
[----:B------:R-:W-:-:S08]  /*4ac30*/  NOP ;  /* 0x0000000000007918 */ /* 0x000fd00000000000 */
[----:B------:R-:W-:Y:S04]  /*4ac40*/  STL.64 [R1+0x260], R24 ;  /* 0x0002601801007387 */ /* 0x000fe80000100a00 */
[----:B------:R0:W-:Y:S02]  /*4ac50*/  STL.64 [R1+0x268], R26 ;  /* 0x0002681a01007387 */ /* 0x0001e40000100a00 */
[----:B0-----:R-:W-:Y:S02]  /*4ac60*/  IMAD.MOV.U32 R26, RZ, RZ, R11 ;  /* 0x000000ffff1a7224 */ /* 0x001fe400078e000b */
[----:B------:R-:W-:Y:S02]  /*4ac70*/  IMAD.MOV.U32 R27, RZ, RZ, R10 ;  /* 0x000000ffff1b7224 */ /* 0x000fe400078e000a */
[----:B------:R-:W-:-:S02]  /*4ac80*/  IMAD.MOV.U32 R24, RZ, RZ, R9 ;  /* 0x000000ffff187224 */ /* 0x000fc400078e0009 */
[----:B------:R-:W-:Y:S01]  /*4ac90*/  IMAD.MOV.U32 R25, RZ, RZ, R8 ;  /* 0x000000ffff197224 */ /* 0x000fe200078e0008 */
[----:B------:R-:W-:Y:S01]  /*4aca0*/  STL.64 [R1+0x3ea0], R26 ;  /* 0x003ea01a01007387 */ /* 0x000fe20000100a00 */
[----:B--2---:R-:W-:-:S15]  /*4acb0*/  HMMA.16816.F32 R20, R4, R16, R20 ;  /* 0x000000100414723c */ /* 0x004fde0000001814 */
[----:B------:R-:W-:-:S08]  /*4acc0*/  NOP ;  /* 0x0000000000007918 */ /* 0x000fd00000000000 */
[----:B------:R0:W-:Y:S04]  /*4acd0*/  STL.64 [R1+0x250], R20 ;  /* 0x0002501401007387 */ /* 0x0001e80000100a00 */
[----:B------:R1:W-:Y:S04]  /*4ace0*/  STL.64 [R1+0x258], R22 ;  /* 0x0002581601007387 */ /* 0x0003e80000100a00 */
[----:B------:R-:W2:Y:S04]  /*4acf0*/  LDL.LU.64 R8, [R1+0x2020] ;  /* 0x0020200001087983 */ /* 0x000ea80000300a00 */
[----:B------:R-:W2:Y:S04]  /*4ad00*/  LDL.LU.64 R10, [R1+0x2028] ;  /* 0x00202800010a7983 */ /* 0x000ea80000300a00 */
[----:B0-----:R-:W3:Y:S04]  /*4ad10*/  LDL.LU.64 R20, [R1+0x2000] ;  /* 0x0020000001147983 */ /* 0x001ee80000300a00 */
[----:B-1----:R-:W4:Y:S04]  /*4ad20*/  LDL.LU.64 R22, [R1+0x2008] ;  /* 0x0020080001167983 */ /* 0x002f280000300a00 */
[----:B----4-:R-:W-:Y:S04]  /*4ad30*/  STL.64 [R1+0x3ee8], R22 ;  /* 0x003ee81601007387 */ /* 0x010fe80000100a00 */
[----:B---3--:R0:W-:Y:S04]  /*4ad40*/  STL.64 [R1+0x3ee0], R20 ;  /* 0x003ee01401007387 */ /* 0x0081e80000100a00 */
[----:B0-----:R-:W3:Y:S04]  /*4ad50*/  LDL.LU.64 R20, [R1+0x2010] ;  /* 0x0020100001147983 */ /* 0x001ee80000300a00 */
[----:B------:R-:W3:Y:S04]  /*4ad60*/  LDL.LU.64 R22, [R1+0x2018] ;  /* 0x0020180001167983 */ /* 0x000ee80000300a00 */
[----:B------:R0:W-:Y:S04]  /*4ad70*/  STL.64 [R1+0x3eb8], R24 ;  /* 0x003eb81801007387 */ /* 0x0001e80000100a00 */
[----:B0-----:R-:W4:Y:S04]  /*4ad80*/  LDL.LU.64 R24, [R1+0x1f80] ;  /* 0x001f800001187983 */ /* 0x001f280000300a00 */
[----:B------:R-:W4:Y:S01]  /*4ad90*/  LDL.LU.64 R26, [R1+0x1f88] ;  /* 0x001f8800011a7983 */ /* 0x000f220000300a00 */
[C---:B--2---:R-:W-:Y:S03]  /*4ada0*/  HMMA.16816.F32 R8, R4.reuse, R12, R8 ;  /* 0x0000000c0408723c */ /* 0x044fe60000001808 */
[----:B------:R-:W-:Y:S04]  /*4adb0*/  STL.64 [R1+0x3e68], R18 ;  /* 0x003e681201007387 */ /* 0x000fe80000100a00 */
[----:B------:R0:W-:Y:S04]  /*4adc0*/  STL.64 [R1+0x3e60], R16 ;  /* 0x003e601001007387 */ /* 0x0001e80000100a00 */
[----:B0-----:R-:W2:Y:S04]  /*4add0*/  LDL.LU.64 R16, [R1+0x1f70] ;  /* 0x001f700001107983 */ /* 0x001ea80000300a00 */
[----:B------:R-:W2:Y:S01]  /*4ade0*/  LDL.LU.64 R18, [R1+0x1f78] ;  /* 0x001f780001127983 */ /* 0x000ea20000300a00 */
[----:B----4-:R-:W-:-:S15]  /*4adf0*/  HMMA.16816.F32 R24, R4, R14, R24 ;  /* 0x0000000e0418723c */ /* 0x010fde0000001818 */
[----:B------:R-:W-:-:S08]  /*4ae00*/  NOP ;  /* 0x0000000000007918 */ /* 0x000fd00000000000 */
[----:B------:R0:W-:Y:S04]  /*4ae10*/  STL.64 [R1+0x240], R24 ;  /* 0x0002401801007387 */ /* 0x0001e80000100a00 */
[----:B------:R1:W-:Y:S04]  /*4ae20*/  STL.64 [R1+0x248], R26 ;  /* 0x0002481a01007387 */ /* 0x0003e80000100a00 */
[----:B0-----:R-:W4:Y:S04]  /*4ae30*/  LDL.LU R24, [R1+0x20f4] ;  /* 0x0020f40001187983 */ /* 0x001f280000300800 */
[----:B------:R-:W4:Y:S01]  /*4ae40*/  LDL.LU R25, [R1+0x20f0] ;  /* 0x0020f00001197983 */ /* 0x000f220000300800 */
[----:B-1----:R-:W-:-:S03]  /*4ae50*/  IMAD.MOV.U32 R26, RZ, RZ, R3 ;  /* 0x000000ffff1a7224 */ /* 0x002fc600078e0003 */
[----:B------:R-:W2:Y:S04]  /*4ae60*/  LDL.LU R3, [R1+0x3f00] ;  /* 0x003f000001037983 */ /* 0x000ea80000300800 */
[----:B------:R-:W4:Y:S04]  /*4ae70*/  LDL.LU R28, [R1+0x20dc] ;  /* 0x0020dc00011c7983 */ /* 0x000f280000300800 */
[----:B------:R-:W4:Y:S04]  /*4ae80*/  LDL.LU R29, [R1+0x20e4] ;  /* 0x0020e400011d7983 */ /* 0x000f280000300800 */
[----:B------:R-:W-:Y:S04]  /*4ae90*/  STL.64 [R1+0x230], R8 ;  /* 0x0002300801007387 */ /* 0x000fe80000100a00 */
[----:B------:R0:W-:Y:S04]  /*4aea0*/  STL.64 [R1+0x238], R10 ;  /* 0x0002380a01007387 */ /* 0x0001e80000100a00 */
[----:B0-----:R-:W3:Y:S04]  /*4aeb0*/  LDL.LU.64 R10, [R1+0x3ef8] ;  /* 0x003ef800010a7983 */ /* 0x001ee80000300a00 */
[----:B------:R-:W2:Y:S04]  /*4aec0*/  LDL.LU.64 R8, [R1+0x3ef0] ;  /* 0x003ef00001087983 */ /* 0x000ea80000300a00 */
[----:B------:R-:W-:Y:S04]  /*4aed0*/  STL.64 [R1+0x3e48], R14 ;  /* 0x003e480e01007387 */ /* 0x000fe80000100a00 */
[----:B------:R0:W-:Y:S04]  /*4aee0*/  STL.64 [R1+0x3e40], R12 ;  /* 0x003e400c01007387 */ /* 0x0001e80000100a00 */
[----:B0-----:R-:W4:Y:S04]  /*4aef0*/  LDL.LU.64 R12, [R1+0x1ff0] ;  /* 0x001ff000010c7983 */ /* 0x001f280000300a00 */
[----:B------:R-:W4:Y:S01]  /*4af00*/  LDL.LU.64 R14, [R1+0x1ff8] ;  /* 0x001ff800010e7983 */ /* 0x000f220000300a00 */
[----:B---3--:R-:W-:-:S15]  /*4af10*/  HMMA.16816.F32 R20, R4, R10, R20 ;  /* 0x0000000a0414723c */ /* 0x008fde0000001814 */
[----:B------:R-:W-:-:S08]  /*4af20*/  NOP ;  /* 0x0000000000007918 */ /* 0x000fd00000000000 */
        /* <DEDUP_REMOVED lines=9> */
[----:B----4-:R-:W-:Y:S03]  /*4afc0*/  HMMA.16816.F32 R12, R4, R2, R12 ;  /* 0x00000002040c723c */ /* 0x010fe6000000180c */
[----:B------:R-:W-:Y:S04]  /*4afd0*/  STL.64 [R1+0x3e28], R10 ;  /* 0x003e280a01007387 */ /* 0x000fe80000100a00 */
[----:B------:R2:W-:Y:S01]  /*4afe0*/  STL.64 [R1+0x3e20], R8 ;  /* 0x003e200801007387 */ /* 0x0005e20000100a00 */
[----:B------:R-:W-:-:S15]  /*4aff0*/  IMAD.MOV.U32 R27, RZ, RZ, R0 ;  /* 0x000000ffff1b7224 */ /* 0x000fde00078e0000 */
[----:B------:R-:W-:Y:S04]  /*4b000*/  STL.64 [R1+0xe70], R12 ;  /* 0x000e700c01007387 */ /* 0x000fe80000100a00 */
[----:B------:R-:W-:Y:S01]  /*4b010*/  STL.64 [R1+0xe78], R14 ;  /* 0x000e780e01007387 */ /* 0x000fe20000100a00 */
[----:B--2---:R-:W-:Y:S03]  /*4b020*/  HMMA.16816.F32 R8, R4, R22, R16 ;  /* 0x000000160408723c */ /* 0x004fe60000001810 */
[----:B------:R-:W2:Y:S03]  /*4b030*/  LDL.LU R4, [R1+0x20d8] ;  /* 0x0020d80001047983 */ /* 0x000ea60000300800 */
[----:B------:R-:W-:-:S15]  /*4b040*/  IMAD.MOV.U32 R0, RZ, RZ, R23 ;  /* 0x000000ffff007224 */ /* 0x000fde00078e0017 */
[----:B------:R-:W-:-:S02]  /*4b050*/  NOP ;  /* 0x0000000000007918 */ /* 0x000fc40000000000 */
[----:B------:R-:W-:Y:S04]  /*4b060*/  STL.64 [R1+0x210], R8 ;  /* 0x0002100801007387 */ /* 0x000fe80000100a00 */
[----:B------:R-:W-:Y:S04]  /*4b070*/  STL.64 [R1+0x218], R10 ;  /* 0x0002180a01007387 */ /* 0x000fe80000100a00 */
[----:B------:R-:W3:Y:S04]  /*4b080*/  LDL.LU R5, [R1+0x20e0] ;  /* 0x0020e00001057983 */ /* 0x000ee80000300800 */
[----:B------:R-:W4:Y:S04]  /*4b090*/  LDL.LU R6, [R1+0x20ec] ;  /* 0x0020ec0001067983 */ /* 0x000f280000300800 */
[----:B------:R-:W4:Y:S04]  /*4b0a0*/  LDL.LU R7, [R1+0x20e8] ;  /* 0x0020e80001077983 */ /* 0x000f280000300800 */
[----:B------:R-:W2:Y:S04]  /*4b0b0*/  LDL.LU.64 R20, [R1+0x12b0] ;  /* 0x0012b00001147983 */ /* 0x000ea80000300a00 */
[----:B------:R-:W3:Y:S04]  /*4b0c0*/  LDL.LU.64 R22, [R1+0x12b8] ;  /* 0x0012b80001167983 */ /* 0x000ee80000300a00 */
[----:B---3--:R-:W-:Y:S04]  /*4b0d0*/  STL.64 [R1+0x3eb0], R22 ;  /* 0x003eb01601007387 */ /* 0x008fe80000100a00 */
[----:B--2---:R0:W-:Y:S04]  /*4b0e0*/  STL.64 [R1+0x3ea8], R20 ;  /* 0x003ea81401007387 */ /* 0x0041e80000100a00 */
[----:B0-----:R-:W2:Y:S04]  /*4b0f0*/  LDL.LU.64 R20, [R1+0x1390] ;  /* 0x0013900001147983 */ /* 0x001ea80000300a00 */
[----:B------:R-:W3:Y:S01]  /*4b100*/  LDL.LU.64 R22, [R1+0x1398] ;  /* 0x0013980001167983 */ /* 0x000ee20000300a00 */
[----:B----4-:R-:W-:-:S02]  /*4b110*/  IMAD R6, R7, 0x100, R6 ;  /* 0x0000010007067824 */ /* 0x010fc400078e0206 */
[----:B------:R-:W-:Y:S02]  /*4b120*/  IMAD R4, R4, 0x100, R28 ;  /* 0x0000010004047824 */ /* 0x000fe400078e021c */
        /* <DEDUP_REMOVED lines=17> */
[----:B------:R-:W3:Y:S01]  /*4b240*/  LDL.LU R29, [R1+0x3ed0] ;  /* 0x003ed000011d7983 */ /* 0x000ee20000300800 */
        /* <DEDUP_REMOVED lines=20> */
[----:B0-----:R-:W4:Y:S01]  /*4b390*/  LDL.LU.64 R26, [R1+0x3e88] ;  /* 0x003e8800011a7983 */ /* 0x001f220000300a00 */
[----:B---3--:R-:W-:Y:S03]  /*4b3a0*/  HMMA.16816.F32 R16, R4, R28, R16 ;  /* 0x0000001c0410723c */ /* 0x008fe60000001810 */
[----:B------:R-:W3:Y:S04]  /*4b3b0*/  LDL.LU.64 R24, [R1+0x3e80] ;  /* 0x003e800001187983 */ /* 0x000ee80000300a00 */
[----:B------:R-:W2:Y:S04]  /*4b3c0*/  LDL.LU R28, [R1+0x2114] ;  /* 0x00211400011c7983 */ /* 0x000ea80000300800 */
[----:B------:R-:W2:-:S12]  /*4b3d0*/  LDL.LU R29, [R1+0x2110] ;  /* 0x00211000011d7983 */ /* 0x000e980000300800 */
[----:B------:R0:W-:Y:S04]  /*4b3e0*/  STL.64 [R1+0x190], R16 ;  /* 0x0001901001007387 */ /* 0x0001e80000100a00 */
[----:B------:R1:W-:Y:S04]  /*4b3f0*/  STL.64 [R1+0x198], R18 ;  /* 0x0001981201007387 */ /* 0x0003e80000100a00 */
[----:B0-----:R-:W2:Y:S01]  /*4b400*/  LDL.LU.64 R16, [R1+0x1260] ;  /* 0x0012600001107983 */ /* 0x001ea20000300a00 */
[----:B----4-:R-:W-:-:S15]  /*4b410*/  HMMA.16816.F32 R12, R4, R26, R12 ;  /* 0x0000001a040c723c */ /* 0x010fde000000180c */
[----:B------:R-:W-:-:S08]  /*4b420*/  NOP ;  /* 0x0000000000007918 */ /* 0x000fd00000000000 */
[----:B------:R-:W-:Y:S04]  /*4b430*/  STL.64 [R1+0x170], R12 ;  /* 0x0001700c01007387 */ /* 0x000fe80000100a00 */
[----:B------:R-:W-:Y:S04]  /*4b440*/  STL.64 [R1+0x178], R14 ;  /* 0x0001780e01007387 */ /* 0x000fe80000100a00 */
        /* <DEDUP_REMOVED lines=14> */
[----:B------:R-:W3:Y:S04]  /*4b530*/  LDL.LU.64 R14, [R1+0x1258] ;  /* 0x00125800010e7983 */ /* 0x000ee80000300a00 */
[----:B------:R-:W4:Y:S04]  /*4b540*/  LDL.LU.64 R8, [R1+0x1220] ;  /* 0x0012200001087983 */ /* 0x000f280000300a00 */
[----:B------:R-:W3:Y:S01]  /*4b550*/  LDL.LU.64 R10, [R1+0x1228] ;  /* 0x00122800010a7983 */ /* 0x000ee20000300a00 */
[C---:B--2---:R-:W-:Y:S03]  /*4b560*/  HMMA.16816.F32 R16, R4.reuse, R22, R16 ;  /* 0x000000160410723c */ /* 0x044fe60000001810 */
[----:B---3--:R-:W-:Y:S04]  /*4b570*/  STL.64 [R1+0x3e38], R10 ;  /* 0x003e380a01007387 */ /* 0x008fe80000100a00 */
[----:B----4-:R0:W-:Y:S04]  /*4b580*/  STL.64 [R1+0x3e30], R8 ;  /* 0x003e300801007387 */ /* 0x0101e80000100a00 */
        /* <DEDUP_REMOVED lines=8> */
[----:B------:R-:W-:Y:S04]  /*4b610*/  STL.64 [R1+0x130], R16 ;  /* 0x0001301001007387 */ /* 0x000fe80000100a00 */
[----:B------:R0:W-:Y:S04]  /*4b620*/  STL.64 [R1+0x138], R18 ;  /* 0x0001381201007387 */ /* 0x0001e80000100a00 */
[----:B0-----:R-:W4:Y:S04]  /*4b630*/  LDL.LU.64 R18, [R1+0x3e78] ;  /* 0x003e780001127983 */ /* 0x001f280000300a00 */
[----:B------:R-:W4:Y:S04]  /*4b640*/  LDL.LU.64 R16, [R1+0x3e70] ;  /* 0x003e700001107983 */ /* 0x000f280000300a00 */
[----:B------:R-:W3:Y:S04]  /*4b650*/  LDL.LU R22, [R1+0x210c] ;  /* 0x00210c0001167983 */ /* 0x000ee80000300800 */
[----:B------:R-:W3:Y:S01]  /*4b660*/  LDL.LU R23, [R1+0x2108] ;  /* 0x0021080001177983 */ /* 0x000ee20000300800 */
[----:B----4-:R-:W-:-:S15]  /*4b670*/  HMMA.16816.F32 R16, R4, R20, R16 ;  /* 0x000000140410723c */ /* 0x010fde0000001810 */
[----:B------:R-:W-:-:S08]  /*4b680*/  NOP ;  /* 0x0000000000007918 */ /* 0x000fd00000000000 */
[----:B------:R-:W-:Y:S04]  /*4b690*/  STL.64 [R1+0x110], R16 ;  /* 0x0001101001007387 */ /* 0x000fe80000100a00 */
[----:B------:R0:W-:Y:S04]  /*4b6a0*/  STL.64 [R1+0x118], R18 ;  /* 0x0001181201007387 */ /* 0x0001e80000100a00 */
[----:B0-----:R-:W4:Y:S04]  /*4b6b0*/  LDL.LU.64 R18, [R1+0x3e68] ;  /* 0x003e680001127983 */ /* 0x001f280000300a00 */
[----:B------:R-:W2:Y:S04]  /*4b6c0*/  LDL.LU.64 R16, [R1+0x3e60] ;  /* 0x003e600001107983 */ /* 0x000ea80000300a00 */
[----:B------:R-:W3:Y:S04]  /*4b6d0*/  LDL.LU R20, [R1+0x2104] ;  /* 0x0021040001147983 */ /* 0x000ee80000300800 */
[----:B------:R-:W3:Y:S01]  /*4b6e0*/  LDL.LU R21, [R1+0x2100] ;  /* 0x0021000001157983 */ /* 0x000ee20000300800 */
[----:B----4-:R-:W-:-:S15]  /*4b6f0*/  HMMA.16816.F32 R12, R4, R18, R12 ;  /* 0x00000012040c723c */ /* 0x010fde000000180c */
[----:B------:R-:W-:-:S08]  /*4b700*/  NOP ;  /* 0x0000000000007918 */ /* 0x000fd00000000000 */
[----:B------:R-:W-:Y:S04]  /*4b710*/  STL.64 [R1+0xf0], R12 ;  /* 0x0000f00c01007387 */ /* 0x000fe80000100a00 */
[----:B------:R0:W-:Y:S04]  /*4b720*/  STL.64 [R1+0xf8], R14 ;  /* 0x0000f80e01007387 */ /* 0x0001e80000100a00 */
[----:B0-----:R-:W2:Y:S04]  /*4b730*/  LDL.LU.64 R14, [R1+0x3e58] ;  /* 0x003e5800010e7983 */ /* 0x001ea80000300a00 */
[----:B------:R-:W2:Y:S04]  /*4b740*/  LDL.LU.64 R12, [R1+0x3e50] ;  /* 0x003e5000010c7983 */ /* 0x000ea80000300a00 */
[----:B------:R-:W4:Y:S04]  /*4b750*/  LDL.LU R18, [R1+0x20fc] ;  /* 0x0020fc0001127983 */ /* 0x000f280000300800 */
[----:B------:R-:W4:Y:S01]  /*4b760*/  LDL.LU R19, [R1+0x20f8] ;  /* 0x0020f80001137983 */ /* 0x000f220000300800 */
        /* <DEDUP_REMOVED lines=12> */
[----:B---3--:R-:W-:Y:S02]  /*4b830*/  HMMA.16816.F32 R12, R4, R12, R8 ;  /* 0x0000000c040c723c */ /* 0x008fe40000001808 */
[----:B------:R-:W2:Y:S04]  /*4b840*/  LDL.LU.64 R10, [R1+0x3e28] ;  /* 0x003e2800010a7983 */ /* 0x000ea80000300a00 */
[----:B------:R-:W3:-:S15]  /*4b850*/  LDL.LU.64 R8, [R1+0x3e20] ;  /* 0x003e200001087983 */ /* 0x000ede0000300a00 */
[----:B------:R-:W-:-:S02]  /*4b860*/  NOP ;  /* 0x0000000000007918 */ /* 0x000fc40000000000 */
[----:B------:R0:W-:Y:S04]  /*4b870*/  STL.64 [R1+0x70], R12 ;  /* 0x0000700c01007387 */ /* 0x0001e80000100a00 */
[----:B------:R1:W-:Y:S04]  /*4b880*/  STL.64 [R1+0x78], R14 ;  /* 0x0000780e01007387 */ /* 0x0003e80000100a00 */
[----:B0-----:R-:W3:Y:S04]  /*4b890*/  LDL.LU.64 R12, [R1+0x1100] ;  /* 0x00110000010c7983 */ /* 0x001ee80000300a00 */
[----:B-1----:R-:W3:Y:S01]  /*4b8a0*/  LDL.LU.64 R14, [R1+0x1108] ;  /* 0x00110800010e7983 */ /* 0x002ee20000300a00 */
[----:B--2---:R-:W-:-:S15]  /*4b8b0*/  HMMA.16816.F32 R24, R4, R10, R24 ;  /* 0x0000000a0418723c */ /* 0x004fde0000001818 */
[----:B------:R-:W-:-:S08]  /*4b8c0*/  NOP ;  /* 0x0000000000007918 */ /* 0x000fd00000000000 */
        /* <DEDUP_REMOVED lines=8> */
[----:B------:R-:W3:Y:S01]  /*4b950*/  LDL.LU R16, [R1+0x140] ;  /* 0x0001400001107983 */ /* 0x000ee20000300800 */
[----:B----4-:R-:W-:Y:S01]  /*4b960*/  IMAD R12, R19, 0x100, R18 ;  /* 0x00000100130c7824 */ /* 0x010fe200078e0212 */
[----:B--2---:R-:W-:-:S15]  /*4b970*/  HMMA.16816.F32 R8, R4, R2, R24 ;  /* 0x000000020408723c */ /* 0x004fde0000001818 */
[----:B------:R-:W-:-:S08]  /*4b980*/  NOP ;  /* 0x0000000000007918 */ /* 0x000fd00000000000 */
[----:B------:R0:W-:Y:S04]  /*4b990*/  STL.64 [R1+0x40], R8 ;  /* 0x0000400801007387 */ /* 0x0001e80000100a00 */
[----:B------:R1:W-:Y:S04]  /*4b9a0*/  STL.64 [R1+0x48], R10 ;  /* 0x0000480a01007387 */ /* 0x0003e80000100a00 */
[----:B------:R-:W3:Y:S04]  /*4b9b0*/  LDL.LU R17, [R1+0x144] ;  /* 0x0001440001117983 */ /* 0x000ee80000300800 */
[----:B------:R-:W2:Y:S04]  /*4b9c0*/  LDL.LU R18, [R1+0x148] ;  /* 0x0001480001127983 */ /* 0x000ea80000300800 */
[----:B------:R-:W2:Y:S04]  /*4b9d0*/  LDL.LU R19, [R1+0x14c] ;  /* 0x00014c0001137983 */ /* 0x000ea80000300800 */
[----:B--2---:R-:W-:Y:S04]  /*4b9e0*/  STL.64 [R1+0x3d98], R18 ;  /* 0x003d981201007387 */ /* 0x004fe80000100a00 */
[----:B---3--:R2:W-:Y:S04]  /*4b9f0*/  STL.64 [R1+0x3d90], R16 ;  /* 0x003d901001007387 */ /* 0x0085e80000100a00 */
[----:B0-----:R-:W3:Y:S04]  /*4ba00*/  LDL.LU R8, [R1+0x120] ;  /* 0x0001200001087983 */ /* 0x001ee80000300800 */
[----:B------:R-:W3:Y:S04]  /*4ba10*/  LDL.LU R9, [R1+0x124] ;  /* 0x0001240001097983 */ /* 0x000ee80000300800 */
[----:B-1----:R-:W4:Y:S04]  /*4ba20*/  LDL.LU R10, [R1+0x128] ;  /* 0x00012800010a7983 */ /* 0x002f280000300800 */
[----:B------:R-:W4:Y:S04]  /*4ba30*/  LDL.LU R11, [R1+0x12c] ;  /* 0x00012c00010b7983 */ /* 0x000f280000300800 */
[----:B----4-:R-:W-:Y:S04]  /*4ba40*/  STL.64 [R1+0x3da8], R10 ;  /* 0x003da80a01007387 */ /* 0x010fe80000100a00 */
[----:B---3--:R-:W-:Y:S04]  /*4ba50*/  STL.64 [R1+0x3da0], R8 ;  /* 0x003da00801007387 */ /* 0x008fe80000100a00 */
[----:B--2---:R-:W2:Y:S04]  /*4ba60*/  LDL.LU R16, [R1+0xa0] ;  /* 0x0000a00001107983 */ /* 0x004ea80000300800 */
[----:B------:R-:W2:Y:S04]  /*4ba70*/  LDL.LU R17, [R1+0xa4] ;  /* 0x0000a40001117983 */ /* 0x000ea80000300800 */
[----:B------:R-:W3:Y:S04]  /*4ba80*/  LDL.LU R18, [R1+0xa8] ;  /* 0x0000a80001127983 */ /* 0x000ee80000300800 */
[----:B------:R-:W3:Y:S04]  /*4ba90*/  LDL.LU R19, [R1+0xac] ;  /* 0x0000ac0001137983 */ /* 0x000ee80000300800 */
[----:B---3--:R-:W-:Y:S04]  /*4baa0*/  STL.64 [R1+0x3db8], R18 ;  /* 0x003db81201007387 */ /* 0x008fe80000100a00 */
[----:B--2---:R0:W-:Y:S04]  /*4bab0*/  STL.64 [R1+0x3db0], R16 ;  /* 0x003db01001007387 */ /* 0x0041e80000100a00 */
[----:B0-----:R-:W2:Y:S04]  /*4bac0*/  LDL.LU R16, [R1+0xb0] ;  /* 0x0000b00001107983 */ /* 0x001ea80000300800 */
[----:B------:R-:W2:Y:S04]  /*4bad0*/  LDL.LU R17, [R1+0xb4] ;  /* 0x0000b40001117983 */ /* 0x000ea80000300800 */
[----:B------:R-:W3:Y:S04]  /*4bae0*/  LDL.LU R18, [R1+0xb8] ;  /* 0x0000b80001127983 */ /* 0x000ee80000300800 */
[----:B------:R-:W3:Y:S04]  /*4baf0*/  LDL.LU R19, [R1+0xbc] ;  /* 0x0000bc0001137983 */ /* 0x000ee80000300800 */
[----:B------:R-:W4:Y:S04]  /*4bb00*/  LDL.LU R10, [R1+0x1140] ;  /* 0x00114000010a7983 */ /* 0x000f280000300800 */
[----:B---3--:R-:W-:Y:S04]  /*4bb10*/  STL.64 [R1+0x3dc8], R18 ;  /* 0x003dc81201007387 */ /* 0x008fe80000100a00 */
[----:B--2---:R0:W-:Y:S04]  /*4bb20*/  STL.64 [R1+0x3dc0], R16 ;  /* 0x003dc01001007387 */ /* 0x0041e80000100a00 */
[----:B0-----:R-:W2:Y:S04]  /*4bb30*/  LDL.LU R16, [R1+0xc0] ;  /* 0x0000c00001107983 */ /* 0x001ea80000300800 */
[----:B------:R-:W2:Y:S04]  /*4bb40*/  LDL.LU R17, [R1+0xc4] ;  /* 0x0000c40001117983 */ /* 0x000ea80000300800 */
[----:B------:R-:W3:Y:S04]  /*4bb50*/  LDL.LU R18, [R1+0xc8] ;  /* 0x0000c80001127983 */ /* 0x000ee80000300800 */
[----:B------:R-:W3:Y:S04]  /*4bb60*/  LDL.LU R19, [R1+0xcc] ;  /* 0x0000cc0001137983 */ /* 0x000ee80000300800 */
[----:B------:R-:W4:Y:S04]  /*4bb70*/  LDL.LU R2, [R1+0x1130] ;  /* 0x0011300001027983 */ /* 0x000f280000300800 */
[----:B------:R-:W4:Y:S04]  /*4bb80*/  LDL.LU R3, [R1+0x1134] ;  /* 0x0011340001037983 */ /* 0x000f280000300800 */
[----:B----4-:R-:W-:Y:S04]  /*4bb90*/  STL.64 [R1+0x3de0], R2 ;  /* 0x003de00201007387 */ /* 0x010fe80000100a00 */
        /* <DEDUP_REMOVED lines=8> */
[----:B------:R-:W2:Y:S04]  /*4bc20*/  LDL.LU R9, [R1+0x1120] ;  /* 0x0011200001097983 */ /* 0x000ea80000300800 */
[----:B--2---:R0:W-:Y:S04]  /*4bc30*/  STL [R1+0x3df8], R9 ;  /* 0x003df80901007387 */ /* 0x0041e80000100800 */
[----:B------:R-:W2:Y:S01]  /*4bc40*/  LDL.LU R8, [R1+0x18] ;  /* 0x0000180001087983 */ /* 0x000ea20000300800 */
[----:B0-----:R-:W-:-:S03]  /*4bc50*/  IMAD.MOV.U32 R9, RZ, RZ, R0 ;  /* 0x000000ffff097224 */ /* 0x001fc600078e0000 */
[----:B------:R-:W4:Y:S04]  /*4bc60*/  LDL.LU R0, [R1+0x1124] ;  /* 0x0011240001007983 */ /* 0x000f280000300800 */
[----:B---3--:R-:W-:Y:S04]  /*4bc70*/  STL.64 [R1+0x3df0], R18 ;  /* 0x003df01201007387 */ /* 0x008fe80000100a00 */
[----:B------:R0:W-:Y:S04]  /*4bc80*/  STL.64 [R1+0x3de8], R16 ;  /* 0x003de81001007387 */ /* 0x0001e80000100a00 */
[----:B0-----:R-:W3:Y:S04]  /*4bc90*/  LDL.LU R16, [R1+0xe0] ;  /* 0x0000e00001107983 */ /* 0x001ee80000300800 */
[----:B------:R-:W3:Y:S04]  /*4bca0*/  LDL.LU R17, [R1+0xe4] ;  /* 0x0000e40001117983 */ /* 0x000ee80000300800 */
[----:B------:R-:W2:Y:S04]  /*4bcb0*/  LDL.LU R18, [R1+0xe8] ;  /* 0x0000e80001127983 */ /* 0x000ea80000300800 */
[----:B------:R-:W2:Y:S01]  /*4bcc0*/  LDL.LU R19, [R1+0xec] ;  /* 0x0000ec0001137983 */ /* 0x000ea20000300800 */
[----:B------:R-:W-:-:S02]  /*4bcd0*/  IMAD R13, R21, 0x100, R20 ;  /* 0x00000100150d7824 */ /* 0x000fc400078e0214 */
[----:B------:R-:W-:Y:S01]  /*4bce0*/  IMAD R15, R29, 0x100, R28 ;  /* 0x000001001d0f7824 */ /* 0x000fe200078e021c */
[----:B--2---:R-:W-:Y:S04]  /*4bcf0*/  STL.64 [R1+0x3e08], R18 ;  /* 0x003e081201007387 */ /* 0x004fe80000100a00 */
[----:B---3--:R0:W-:Y:S04]  /*4bd00*/  STL.64 [R1+0x3e00], R16 ;  /* 0x003e001001007387 */ /* 0x0081e80000100a00 */
[----:B0-----:R-:W2:Y:S04]  /*4bd10*/  LDL.LU.64 R16, [R1+0x1b0] ;  /* 0x0001b00001107983 */ /* 0x001ea80000300a00 */
[----:B------:R-:W2:Y:S04]  /*4bd20*/  LDL.LU.64 R18, [R1+0x1b8] ;  /* 0x0001b80001127983 */ /* 0x000ea80000300a00 */
[----:B------:R-:W3:Y:S04]  /*4bd30*/  LDL.LU R11, [R1+0x1144] ;  /* 0x00114400010b7983 */ /* 0x000ee80000300800 */
[----:B------:R-:W3:Y:S04]  /*4bd40*/  LDL.LU R20, [R1+0x1150] ;  /* 0x0011500001147983 */ /* 0x000ee80000300800 */
[----:B------:R-:W3:Y:S04]  /*4bd50*/  LDL.LU R21, [R1+0x1154] ;  /* 0x0011540001157983 */ /* 0x000ee80000300800 */
[----:B------:R-:W3:Y:S04]  /*4bd60*/  LDL.LU R28, [R1+0x1160] ;  /* 0x00116000011c7983 */ /* 0x000ee80000300800 */
[----:B------:R-:W3:Y:S04]  /*4bd70*/  LDL.LU R29, [R1+0x1164] ;  /* 0x00116400011d7983 */ /* 0x000ee80000300800 */
[----:B------:R-:W3:Y:S04]  /*4bd80*/  LDL.LU R26, [R1+0x1170] ;  /* 0x00117000011a7983 */ /* 0x000ee80000300800 */
[----:B------:R-:W3:Y:S04]  /*4bd90*/  LDL.LU R27, [R1+0x1174] ;  /* 0x00117400011b7983 */ /* 0x000ee80000300800 */
[----:B------:R-:W3:Y:S01]  /*4bda0*/  LDL.LU R24, [R1+0x1180] ;  /* 0x0011800001187983 */ /* 0x000ee20000300800 */
[----:B------:R-:W-:-:S03]  /*4bdb0*/  IMAD R14, R23, 0x100, R22 ;  /* 0x00000100170e7824 */ /* 0x000fc600078e0216 */
[----:B------:R-:W3:Y:S04]  /*4bdc0*/  LDL.LU R25, [R1+0x1184] ;  /* 0x0011840001197983 */ /* 0x000ee80000300800 */
[----:B------:R-:W3:Y:S04]  /*4bdd0*/  LDL.LU R22, [R1+0x1190] ;  /* 0x0011900001167983 */ /* 0x000ee80000300800 */
[----:B------:R-:W3:Y:S01]  /*4bde0*/  LDL.LU R23, [R1+0x1194] ;  /* 0x0011940001177983 */ /* 0x000ee20000300800 */
[----:B--2---:R-:W-:Y:S03]  /*4bdf0*/  HMMA.16816.F32 R4, R4, R8, R16 ;  /* 0x000000080404723c */ /* 0x004fe60000001810 */
[----:B------:R-:W2:Y:S04]  /*4be00*/  LDL.LU.64 R18, [R1+0x3e08] ;  /* 0x003e080001127983 */ /* 0x000ea80000300a00 */
[----:B------:R-:W2:Y:S01]  /*4be10*/  LDL.LU.64 R16, [R1+0x3e00] ;  /* 0x003e000001107983 */ /* 0x000ea20000300a00 */
[----:B------:R-:W-:-:S02]  /*4be20*/  F2FP.F16.E5M2.UNPACK_B R12, R12 ;  /* 0x0000000cff0c723e */ /* 0x000fc400020004ff */
[----:B------:R-:W-:Y:S02]  /*4be30*/  F2FP.F16.E5M2.UNPACK_B R13, R13 ;  /* 0x0000000dff0d723e */ /* 0x000fe400020004ff */
[----:B------:R-:W-:Y:S02]  /*4be40*/  F2FP.F16.E5M2.UNPACK_B R14, R14 ;  /* 0x0000000eff0e723e */ /* 0x000fe400020004ff */
[----:B------:R-:W-:Y:S02]  /*4be50*/  F2FP.F16.E5M2.UNPACK_B R15, R15 ;  /* 0x0000000fff0f723e */ /* 0x000fe400020004ff */
[----:B----4-:R-:W-:Y:S02]  /*4be60*/  F2FP.F16.E5M2.UNPACK_B R2, R2.H1 ;  /* 0x00000002ff02723e */ /* 0x010fe400030004ff */
[----:B------:R-:W-:Y:S01]  /*4be70*/  F2FP.F16.E5M2.UNPACK_B R3, R3.H1 ;  /* 0x00000003ff03723e */ /* 0x000fe200030004ff */
[----:B------:R-:W4:Y:S04]  /*4be80*/  LDL.LU R9, [R1+0x3df8] ;  /* 0x003df80001097983 */ /* 0x000f280000300800 */
[----:B------:R0:W-:Y:S04]  /*4be90*/  STL.64 [R1+0x30], R4 ;  /* 0x0000300401007387 */ /* 0x0001e80000100a00 */
[----:B------:R1:W-:Y:S04]  /*4bea0*/  STL.64 [R1+0x38], R6 ;  /* 0x0000380601007387 */ /* 0x0003e80000100a00 */
[----:B0-----:R-:W3:Y:S04]  /*4beb0*/  LDL.LU R4, [R1+0x100] ;  /* 0x0001000001047983 */ /* 0x001ee80000300800 */
[----:B------:R-:W-:Y:S04]  /*4bec0*/  STL [R1+0x28], R2 ;  /* 0x0000280201007387 */ /* 0x000fe80000100800 */
[----:B------:R-:W3:Y:S04]  /*4bed0*/  LDL.LU R5, [R1+0x104] ;  /* 0x0001040001057983 */ /* 0x000ee80000300800 */
[----:B------:R-:W-:Y:S04]  /*4bee0*/  STL [R1+0x2c], R3 ;  /* 0x00002c0301007387 */ /* 0x000fe80000100800 */
[----:B-1----:R-:W3:Y:S04]  /*4bef0*/  LDL.LU R6, [R1+0x108] ;  /* 0x0001080001067983 */ /* 0x002ee80000300800 */
[----:B------:R-:W3:Y:S01]  /*4bf00*/  LDL.LU R7, [R1+0x10c] ;  /* 0x00010c0001077983 */ /* 0x000ee20000300800 */
[----:B--2---:R-:W-:-:S15]  /*4bf10*/  HMMA.16816.F32 R16, R12, R2, R16 ;  /* 0x000000020c10723c */ /* 0x004fde0000001810 */
[----:B------:R-:W-:-:S08]  /*4bf20*/  NOP ;  /* 0x0000000000007918 */ /* 0x000fd00000000000 */
[----:B------:R-:W-:Y:S04]  /*4bf30*/  STL.64 [R1+0xe0], R16 ;  /* 0x0000e01001007387 */ /* 0x000fe80000100a00 */
[----:B------:R0:W-:Y:S04]  /*4bf40*/  STL.64 [R1+0xe8], R18 ;  /* 0x0000e81201007387 */ /* 0x0001e80000100a00 */
[----:B0-----:R-:W2:Y:S04]  /*4bf50*/  LDL.LU.64 R18, [R1+0x3df0] ;  /* 0x003df00001127983 */ /* 0x001ea80000300a00 */
[----:B------:R-:W2:Y:S01]  /*4bf60*/  LDL.LU.64 R16, [R1+0x3de8] ;  /* 0x003de80001107983 */ /* 0x000ea20000300a00 */
[----:B----4-:R-:W-:-:S02]  /*4bf70*/  F2FP.F16.E5M2.UNPACK_B R8, R9.H1 ;  /* 0x00000009ff08723e */ /* 0x010fc400030004ff */
[----:B------:R-:W-:Y:S01]  /*4bf80*/  F2FP.F16.E5M2.UNPACK_B R9, R0.H1 ;  /* 0x00000000ff09723e */ /* 0x000fe200030004ff */
[----:B------:R-:W-:Y:S02]  /*4bf90*/  IMAD.MOV.U32 R0, RZ, RZ, R3 ;  /* 0x000000ffff007224 */ /* 0x000fe400078e0003 */
[----:B------:R-:W4:Y:S04]  /*4bfa0*/  LDL.LU.64 R2, [R1+0x3de0] ;  /* 0x003de00001027983 */ /* 0x000f280000300a00 */
[----:B------:R-:W-:Y:S04]  /*4bfb0*/  STL [R1+0x18], R8 ;  /* 0x0000180801007387 */ /* 0x000fe80000100800 */
[----:B------:R-:W-:Y:S01]  /*4bfc0*/  STL [R1+0x1c], R9 ;  /* 0x00001c0901007387 */ /* 0x000fe20000100800 */
[----:B--2---:R-:W-:-:S15]  /*4bfd0*/  HMMA.16816.F32 R16, R12, R8, R16 ;  /* 0x000000080c10723c */ /* 0x004fde0000001810 */
[----:B------:R-:W-:-:S08]  /*4bfe0*/  NOP ;  /* 0x0000000000007918 */ /* 0x000fd00000000000 */
[----:B------:R-:W-:Y:S04]  /*4bff0*/  STL.64 [R1+0x1b0], R16 ;  /* 0x0001b01001007387 */ /* 0x000fe80000100a00 */
[----:B------:R0:W-:Y:S04]  /*4c000*/  STL.64 [R1+0x1b8], R18 ;  /* 0x0001b81201007387 */ /* 0x0001e80000100a00 */
[----:B0-----:R-:W2:Y:S04]  /*4c010*/  LDL.LU.64 R18, [R1+0x3dd8] ;  /* 0x003dd80001127983 */ /* 0x001ea80000300a00 */
[----:B------:R-:W2:Y:S01]  /*4c020*/  LDL.LU.64 R16, [R1+0x3dd0] ;  /* 0x003dd00001107983 */ /* 0x000ea20000300a00 */
[----:B----4-:R-:W-:-:S02]  /*4c030*/  F2FP.F16.E5M2.UNPACK_B R2, R2.H1 ;  /* 0x00000002ff02723e */ /* 0x010fc400030004ff */
[----:B------:R-:W-:-:S03]  /*4c040*/  F2FP.F16.E5M2.UNPACK_B R3, R3.H1 ;  /* 0x00000003ff03723e */ /* 0x000fc600030004ff */
        /* <DEDUP_REMOVED lines=8> */
[----:B------:R-:W-:-:S02]  /*4c0d0*/  F2FP.F16.E5M2.UNPACK_B R8, R10.H1 ;  /* 0x0000000aff08723e */ /* 0x000fc400030004ff */
[----:B---3--:R-:W-:-:S03]  /*4c0e0*/  F2FP.F16.E5M2.UNPACK_B R9, R11.H1 ;  /* 0x0000000bff09723e */ /* 0x008fc600030004ff */
[----:B------:R-:W-:Y:S04]  /*4c0f0*/  STL [R1+0x8], R8 ;  /* 0x0000080801007387 */ /* 0x000fe80000100800 */
[----:B------:R2:W-:Y:S02]  /*4c100*/  STL [R1+0xc], R9 ;  /* 0x00000c0901007387 */ /* 0x0005e40000100800 */
[----:B--2---:R-:W-:Y:S02]  /*4c110*/  HMMA.16816.F32 R8, R12, R8, R16 ;  /* 0x000000080c08723c */ /* 0x004fe40000001810 */
[----:B------:R-:W2:Y:S04]  /*4c120*/  LDL.LU.64 R18, [R1+0x3db8] ;  /* 0x003db80001127983 */ /* 0x000ea80000300a00 */
[----:B------:R-:W2:Y:S01]  /*4c130*/  LDL.LU.64 R16, [R1+0x3db0] ;  /* 0x003db00001107983 */ /* 0x000ea20000300a00 */
[----:B------:R-:W-:-:S02]  /*4c140*/  F2FP.F16.E5M2.UNPACK_B R2, R20.H1 ;  /* 0x00000014ff02723e */ /* 0x000fc400030004ff */
[----:B------:R-:W-:-:S14]  /*4c150*/  F2FP.F16.E5M2.UNPACK_B R3, R21.H1 ;  /* 0x00000015ff03723e */ /* 0x000fdc00030004ff */
[----:B------:R-:W-:Y:S04]  /*4c160*/  STL.64 [R1+0xe60], R8 ;  /* 0x000e600801007387 */ /* 0x000fe80000100a00 */
[----:B------:R0:W-:Y:S04]  /*4c170*/  STL.64 [R1+0xe68], R10 ;  /* 0x000e680a01007387 */ /* 0x0001e80000100a00 */
[----:B0-----:R-:W3:Y:S04]  /*4c180*/  LDL.LU.64 R10, [R1+0x3da8] ;  /* 0x003da800010a7983 */ /* 0x001ee80000300a00 */
[----:B------:R-:W3:Y:S04]  /*4c190*/  LDL.LU.64 R8, [R1+0x3da0] ;  /* 0x003da00001087983 */ /* 0x000ee80000300a00 */
[----:B------:R-:W-:Y:S04]  /*4c1a0*/  STL [R1], R2 ;  /* 0x0000000201007387 */ /* 0x000fe80000100800 */
        /* <DEDUP_REMOVED lines=8> */
[----:B------:R-:W-:-:S07]  /*4c230*/  F2FP.F16.E5M2.UNPACK_B R29, R29.H1 ;  /* 0x0000001dff1d723e */ /* 0x000fce00030004ff */
[----:B------:R-:W-:Y:S01]  /*4c240*/  HMMA.16816.F32 R4, R12, R28, R4 ;  /* 0x0000001c0c04723c */ /* 0x000fe20000001804 */
[----:B------:R-:W-:Y:S02]  /*4c250*/  F2FP.F16.E5M2.UNPACK_B R26, R26.H1 ;  /* 0x0000001aff1a723e */ /* 0x000fe400030004ff */
[----:B------:R-:W-:-:S03]  /*4c260*/  F2FP.F16.E5M2.UNPACK_B R27, R27.H1 ;  /* 0x0000001bff1b723e */ /* 0x000fc600030004ff */
[----:B------:R-:W-:-:S15]  /*4c270*/  STL.64 [R1+0x3cd0], R28 ;  /* 0x003cd01c01007387 */ /* 0x000fde0000100a00 */
[----:B------:R-:W-:-:S02]  /*4c280*/  NOP ;  /* 0x0000000000007918 */ /* 0x000fc40000000000 */
[----:B------:R-:W-:Y:S04]  /*4c290*/  STL.64 [R1+0x1060], R4 ;  /* 0x0010600401007387 */ /* 0x000fe80000100a00 */
[----:B------:R3:W-:Y:S02]  /*4c2a0*/  STL.64 [R1+0x1068], R6 ;  /* 0x0010680601007387 */ /* 0x0007e40000100a00 */
[----:B---3--:R-:W-:Y:S01]  /*4c2b0*/  HMMA.16816.F32 R4, R12, R26, R8 ;  /* 0x0000001a0c04723c */ /* 0x008fe20000001808 */
[----:B------:R-:W-:Y:S02]  /*4c2c0*/  F2FP.F16.E5M2.UNPACK_B R24, R24.H1 ;  /* 0x00000018ff18723e */ /* 0x000fe400030004ff */
[----:B------:R-:W-:-:S15]  /*4c2d0*/  F2FP.F16.E5M2.UNPACK_B R25, R25.H1 ;  /* 0x00000019ff19723e */ /* 0x000fde00030004ff */
[----:B------:R-:W-:-:S05]  /*4c2e0*/  NOP ;  /* 0x0000000000007918 */ /* 0x000fca0000000000 */
[----:B------:R-:W-:Y:S04]  /*4c2f0*/  STL.64 [R1+0x1070], R4 ;  /* 0x0010700401007387 */ /* 0x000fe80000100a00 */
[----:B------:R2:W-:Y:S02]  /*4c300*/  STL.64 [R1+0x1078], R6 ;  /* 0x0010780601007387 */ /* 0x0005e40000100a00 */
[----:B--2---:R-:W-:Y:S02]  /*4c310*/  HMMA.16816.F32 R4, R12, R24, R16 ;  /* 0x000000180c04723c */ /* 0x004fe40000001810 */
[----:B------:R-:W2:Y:S04]  /*4c320*/  LDL.LU R18, [R1+0x11b0] ;  /* 0x0011b00001127983 */ /* 0x000ea80000300800 */
[----:B------:R-:W2:-:S15]  /*4c330*/  LDL.LU R19, [R1+0x11b4] ;  /* 0x0011b40001137983 */ /* 0x000e9e0000300800 */
[----:B------:R-:W-:-:S02]  /*4c340*/  NOP ;  /* 0x0000000000007918 */ /* 0x000fc40000000000 */
[----:B------:R-:W-:Y:S04]  /*4c350*/  STL.64 [R1+0x1080], R4 ;  /* 0x0010800401007387 */ /* 0x000fe80000100a00 */
[----:B------:R-:W-:Y:S04]  /*4c360*/  STL.64 [R1+0x1088], R6 ;  /* 0x0010880601007387 */ /* 0x000fe80000100a00 */
[----:B------:R-:W3:Y:S04]  /*4c370*/  LDL.LU R16, [R1+0x11c0] ;  /* 0x0011c00001107983 */ /* 0x000ee80000300800 */
[----:B------:R-:W3:Y:S04]  /*4c380*/  LDL.LU R17, [R1+0x11c4] ;  /* 0x0011c40001117983 */ /* 0x000ee80000300800 */
[----:B--2---:R-:W-:Y:S04]  /*4c390*/  STL.64 [R1+0x3d88], R18 ;  /* 0x003d881201007387 */ /* 0x004fe80000100a00 */
[----:B---3--:R0:W-:Y:S04]  /*4c3a0*/  STL.64 [R1+0x3d80], R16 ;  /* 0x003d801001007387 */ /* 0x0081e80000100a00 */
[----:B0-----:R-:W2:Y:S04]  /*4c3b0*/  LDL.LU R16, [R1+0x160] ;  /* 0x0001600001107983 */ /* 0x001ea80000300800 */
[----:B------:R-:W2:Y:S04]  /*4c3c0*/  LDL.LU R17, [R1+0x164] ;  /* 0x0001640001117983 */ /* 0x000ea80000300800 */
[----:B------:R-:W2:Y:S04]  /*4c3d0*/  LDL.LU R18, [R1+0x168] ;  /* 0x0001680001127983 */ /* 0x000ea80000300800 */
[----:B------:R-:W2:Y:S04]  /*4c3e0*/  LDL.LU R19, [R1+0x16c] ;  /* 0x00016c0001137983 */ /* 0x000ea80000300800 */
[----:B------:R-:W3:Y:S04]  /*4c3f0*/  LDL.LU R20, [R1+0x11a0] ;  /* 0x0011a00001147983 */ /* 0x000ee80000300800 */
[----:B------:R-:W4:Y:S04]  /*4c400*/  LDL.LU R21, [R1+0x11a4] ;  /* 0x0011a40001157983 */ /* 0x000f280000300800 */
[----:B------:R-:W2:Y:S04]  /*4c410*/  LDL.LU R4, [R1+0x2118] ;  /* 0x0021180001047983 */ /* 0x000ea80000300800 */
[----:B------:R-:W2:Y:S04]  /*4c420*/  LDL.LU R5, [R1+0x2120] ;  /* 0x0021200001057983 */ /* 0x000ea80000300800 */
[----:B------:R-:W4:Y:S04]  /*4c430*/  LDL.LU R28, [R1+0x212c] ;  /* 0x00212c00011c7983 */ /* 0x000f280000300800 */
[----:B------:R-:W3:Y:S04]  /*4c440*/  LDL.LU R6, [R1+0x2128] ;  /* 0x0021280001067983 */ /* 0x000ee80000300800 */
[----:B------:R-:W4:Y:S04]  /*4c450*/  LDL.LU R10, [R1+0x11d0] ;  /* 0x0011d000010a7983 */ /* 0x000f280000300800 */
[----:B------:R-:W4:Y:S04]  /*4c460*/  LDL.LU R11, [R1+0x11d4] ;  /* 0x0011d400010b7983 */ /* 0x000f280000300800 */
[----:B------:R-:W4:Y:S04]  /*4c470*/  LDL.LU R29, [R1+0x2134] ;  /* 0x00213400011d7983 */ /* 0x000f280000300800 */
[----:B------:R-:W3:Y:S04]  /*4c480*/  LDL.LU R7, [R1+0x2130] ;  /* 0x0021300001077983 */ /* 0x000ee80000300800 */
[----:B---3--:R-:W-:Y:S04]  /*4c490*/  STL.64 [R1+0x3d68], R6 ;  /* 0x003d680601007387 */ /* 0x008fe80000100a00 */
[----:B--2---:R0:W-:Y:S04]  /*4c4a0*/  STL.64 [R1+0x3d60], R4 ;  /* 0x003d600401007387 */ /* 0x0041e80000100a00 */
[----:B0-----:R-:W2:Y:S04]  /*4c4b0*/  LDL.LU R4, [R1+0x1a0] ;  /* 0x0001a00001047983 */ /* 0x001ea80000300800 */
[----:B------:R-:W2:Y:S04]  /*4c4c0*/  LDL.LU R5, [R1+0x1a4] ;  /* 0x0001a40001057983 */ /* 0x000ea80000300800 */
[----:B------:R-:W3:Y:S04]  /*4c4d0*/  LDL.LU R6, [R1+0x1a8] ;  /* 0x0001a80001067983 */ /* 0x000ee80000300800 */
[----:B------:R-:W3:Y:S01]  /*4c4e0*/  LDL.LU R7, [R1+0x1ac] ;  /* 0x0001ac0001077983 */ /* 0x000ee20000300800 */
[----:B------:R-:W-:-:S02]  /*4c4f0*/  F2FP.F16.E5M2.UNPACK_B R22, R22.H1 ;  /* 0x00000016ff16723e */ /* 0x000fc400030004ff */
[----:B------:R-:W-:Y:S01]  /*4c500*/  F2FP.F16.E5M2.UNPACK_B R23, R23.H1 ;  /* 0x00000017ff17723e */ /* 0x000fe200030004ff */
[----:B---3--:R-:W-:Y:S04]  /*4c510*/  STL.64 [R1+0x3d78], R6 ;  /* 0x003d780601007387 */ /* 0x008fe80000100a00 */
[----:B--2---:R0:W-:Y:S04]  /*4c520*/  STL.64 [R1+0x3d70], R4 ;  /* 0x003d700401007387 */ /* 0x0041e80000100a00 */
[----:B0-----:R-:W2:Y:S04]  /*4c530*/  LDL.LU R4, [R1+0x180] ;  /* 0x0001800001047983 */ /* 0x001ea80000300800 */
[----:B------:R-:W2:Y:S04]  /*4c540*/  LDL.LU R5, [R1+0x184] ;  /* 0x0001840001057983 */ /* 0x000ea80000300800 */
[----:B------:R-:W2:Y:S04]  /*4c550*/  LDL.LU R6, [R1+0x188] ;  /* 0x0001880001067983 */ /* 0x000ea80000300800 */
[----:B------:R-:W2:Y:S01]  /*4c560*/  LDL.LU R7, [R1+0x18c] ;  /* 0x00018c0001077983 */ /* 0x000ea20000300800 */
[----:B------:R-:W-:-:S02]  /*4c570*/  F2FP.F16.E5M2.UNPACK_B R20, R20.H1 ;  /* 0x00000014ff14723e */ /* 0x000fc400030004ff */
[----:B----4-:R-:W-:Y:S01]  /*4c580*/  F2FP.F16.E5M2.UNPACK_B R21, R21.H1 ;  /* 0x00000015ff15723e */ /* 0x010fe200030004ff */
[C---:B------:R-:W-:Y:S01]  /*4c590*/  HMMA.16816.F32 R16, R12.reuse, R22, R16 ;  /* 0x000000160c10723c */ /* 0x040fe20000001810 */
[----:B------:R-:W3:Y:S04]  /*4c5a0*/  LDL.LU R8, [R1+0x11e0] ;  /* 0x0011e00001087983 */ /* 0x000ee80000300800 */
[----:B------:R-:W4:Y:S04]  /*4c5b0*/  LDL.LU R9, [R1+0x11e4] ;  /* 0x0011e40001097983 */ /* 0x000f280000300800 */
[----:B------:R-:W4:Y:S04]  /*4c5c0*/  LDL.LU R2, [R1+0x11f0] ;  /* 0x0011f00001027983 */ /* 0x000f280000300800 */
[----:B------:R-:W4:Y:S04]  /*4c5d0*/  LDL.LU R3, [R1+0x11f4] ;  /* 0x0011f40001037983 */ /* 0x000f280000300800 */
[----:B------:R-:W-:Y:S04]  /*4c5e0*/  STL.64 [R1+0x3cc8], R26 ;  /* 0x003cc81a01007387 */ /* 0x000fe80000100a00 */
[----:B------:R0:W-:Y:S04]  /*4c5f0*/  STL.64 [R1+0x3cc0], R24 ;  /* 0x003cc01801007387 */ /* 0x0001e80000100a00 */
[----:B0-----:R-:W3:Y:S04]  /*4c600*/  LDL.LU R24, [R1+0x200] ;  /* 0x0002000001187983 */ /* 0x001ee80000300800 */
[----:B------:R-:W3:Y:S04]  /*4c610*/  LDL.LU R25, [R1+0x204] ;  /* 0x0002040001197983 */ /* 0x000ee80000300800 */
[----:B------:R-:W3:Y:S04]  /*4c620*/  LDL.LU R26, [R1+0x208] ;  /* 0x00020800011a7983 */ /* 0x000ee80000300800 */
[----:B------:R-:W3:Y:S04]  /*4c630*/  LDL.LU R27, [R1+0x20c] ;  /* 0x00020c00011b7983 */ /* 0x000ee80000300800 */
[----:B------:R-:W-:Y:S04]  /*4c640*/  STL.64 [R1+0x1090], R16 ;  /* 0x0010901001007387 */ /* 0x000fe80000100a00 */
[----:B------:R0:W-:Y:S04]  /*4c650*/  STL.64 [R1+0x1098], R18 ;  /* 0x0010981201007387 */ /* 0x0001e80000100a00 */
[----:B0-----:R-:W4:Y:S04]  /*4c660*/  LDL.LU.64 R18, [R1+0x3d88] ;  /* 0x003d880001127983 */ /* 0x001f280000300a00 */
[----:B------:R-:W3:Y:S01]  /*4c670*/  LDL.LU.64 R16, [R1+0x3d80] ;  /* 0x003d800001107983 */ /* 0x000ee20000300a00 */
        /* <DEDUP_REMOVED lines=8> */
[----:B------:R-:W-:Y:S04]  /*4c700*/  STL.64 [R1+0x3ca8], R22 ;  /* 0x003ca81601007387 */ /* 0x000fe80000100a00 */
[----:B------:R0:W-:Y:S04]  /*4c710*/  STL.64 [R1+0x3ca0], R20 ;  /* 0x003ca01401007387 */ /* 0x0001e80000100a00 */
[----:B0-----:R-:W4:Y:S04]  /*4c720*/  LDL.LU R20, [R1+0x1d0] ;  /* 0x0001d00001147983 */ /* 0x001f280000300800 */
[----:B------:R-:W4:Y:S04]  /*4c730*/  LDL.LU R21, [R1+0x1d4] ;  /* 0x0001d40001157983 */ /* 0x000f280000300800 */
[----:B------:R-:W4:Y:S04]  /*4c740*/  LDL.LU R22, [R1+0x1d8] ;  /* 0x0001d80001167983 */ /* 0x000f280000300800 */
[----:B------:R-:W4:Y:S01]  /*4c750*/  LDL.LU R23, [R1+0x1dc] ;  /* 0x0001dc0001177983 */ /* 0x000f220000300800 */
[----:B--2---:R-:W-:-:S15]  /*4c760*/  HMMA.16816.F32 R4, R12, R18, R4 ;  /* 0x000000120c04723c */ /* 0x004fde0000001804 */
[----:B------:R-:W-:-:S08]  /*4c770*/  NOP ;  /* 0x0000000000007918 */ /* 0x000fd00000000000 */
[----:B------:R-:W-:Y:S04]  /*4c780*/  STL.64 [R1+0x10b0], R4 ;  /* 0x0010b00401007387 */ /* 0x000fe80000100a00 */
[----:B------:R0:W-:Y:S04]  /*4c790*/  STL.64 [R1+0x10b8], R6 ;  /* 0x0010b80601007387 */ /* 0x0001e80000100a00 */
[----:B0-----:R-:W2:Y:S04]  /*4c7a0*/  LDL.LU.64 R6, [R1+0x3d68] ;  /* 0x003d680001067983 */ /* 0x001ea80000300a00 */
[----:B------:R-:W2:Y:S04]  /*4c7b0*/  LDL.LU.64 R4, [R1+0x3d60] ;  /* 0x003d600001047983 */ /* 0x000ea80000300a00 */
[----:B------:R0:W-:Y:S04]  /*4c7c0*/  STL [R1+0x3c8c], R18 ;  /* 0x003c8c1201007387 */ /* 0x0001e80000100800 */
[----:B0-----:R-:W2:Y:S04]  /*4c7d0*/  LDL.LU R18, [R1+0x2124] ;  /* 0x0021240001127983 */ /* 0x001ea80000300800 */
[----:B------:R0:W-:Y:S04]  /*4c7e0*/  STL [R1+0x3c88], R19 ;  /* 0x003c881301007387 */ /* 0x0001e80000100800 */
[----:B0-----:R-:W2:Y:S01]  /*4c7f0*/  LDL.LU R19, [R1+0x211c] ;  /* 0x00211c0001137983 */ /* 0x001ea20000300800 */
[----:B---3--:R-:W-:-:S02]  /*4c800*/  F2FP.F16.E5M2.UNPACK_B R16, R16.H1 ;  /* 0x00000010ff10723e */ /* 0x008fc400030004ff */
[----:B------:R-:W-:Y:S02]  /*4c810*/  F2FP.F16.E5M2.UNPACK_B R17, R17.H1 ;  /* 0x00000011ff11723e */ /* 0x000fe400030004ff */
[----:B------:R-:W-:Y:S02]  /*4c820*/  F2FP.F16.E5M2.UNPACK_B R10, R10.H1 ;  /* 0x0000000aff0a723e */ /* 0x000fe400030004ff */
[----:B------:R-:W-:-:S03]  /*4c830*/  F2FP.F16.E5M2.UNPACK_B R11, R11.H1 ;  /* 0x0000000bff0b723e */ /* 0x000fc600030004ff */
[----:B----4-:R-:W-:Y:S06]  /*4c840*/  HMMA.16816.F32 R20, R12, R16, R20 ;  /* 0x000000100c14723c */ /* 0x010fec0000001814 */
[----:B------:R0:W-:-:S15]  /*4c850*/  STL.64 [R1+0x3cd8], R16 ;  /* 0x003cd81001007387 */ /* 0x0001de0000100a00 */
[----:B------:R-:W-:-:S02]  /*4c860*/  NOP ;  /* 0x0000000000007918 */ /* 0x000fc40000000000 */
[----:B------:R1:W-:Y:S04]  /*4c870*/  STL.64 [R1+0x10c0], R20 ;  /* 0x0010c01401007387 */ /* 0x0003e80000100a00 */
[----:B------:R3:W-:Y:S01]  /*4c880*/  STL.64 [R1+0x10c8], R22 ;  /* 0x0010c81601007387 */ /* 0x0007e20000100a00 */
[----:B--2---:R-:W-:Y:S02]  /*4c890*/  IMAD R5, R5, 0x100, R18 ;  /* 0x0000010005057824 */ /* 0x004fe400078e0212 */
[----:B------:R-:W-:Y:S02]  /*4c8a0*/  IMAD R4, R4, 0x100, R19 ;  /* 0x0000010004047824 */ /* 0x000fe400078e0213 */
[----:B0-----:R-:W-:Y:S01]  /*4c8b0*/  HMMA.16816.F32 R16, R12, R10, R24 ;  /* 0x0000000a0c10723c */ /* 0x001fe20000001818 */
[----:B------:R-:W-:-:S02]  /*4c8c0*/  F2FP.F16.E5M2.UNPACK_B R5, R5 ;  /* 0x00000005ff05723e */ /* 0x000fc400020004ff */
[----:B------:R-:W-:-:S05]  /*4c8d0*/  F2FP.F16.E5M2.UNPACK_B R4, R4 ;  /* 0x00000004ff04723e */ /* 0x000fca00020004ff */
[----:B------:R-:W-:Y:S04]  /*4c8e0*/  STL.64 [R1+0x3d28], R4 ;  /* 0x003d280401007387 */ /* 0x000fe80000100a00 */
[----:B------:R-:W-:Y:S04]  /*4c8f0*/  STL [R1+0x3c64], R10 ;  /* 0x003c640a01007387 */ /* 0x000fe80000100800 */
[----:B------:R-:W-:Y:S07]  /*4c900*/  STL [R1+0x3c60], R11 ;  /* 0x003c600b01007387 */ /* 0x000fee0000100800 */
[----:B------:R-:W-:Y:S04]  /*4c910*/  STL.64 [R1+0x10d0], R16 ;  /* 0x0010d01001007387 */ /* 0x000fe80000100a00 */
[----:B------:R-:W-:Y:S04]  /*4c920*/  STL.64 [R1+0x10d8], R18 ;  /* 0x0010d81201007387 */ /* 0x000fe80000100a00 */
[----:B-1----:R-:W2:Y:S04]  /*4c930*/  LDL.LU R20, [R1+0xdd0] ;  /* 0x000dd00001147983 */ /* 0x002ea80000300800 */
[----:B------:R-:W2:Y:S04]  /*4c940*/  LDL.LU R21, [R1+0xdd4] ;  /* 0x000dd40001157983 */ /* 0x000ea80000300800 */
[----:B---3--:R-:W3:Y:S04]  /*4c950*/  LDL.LU R22, [R1+0xdd8] ;  /* 0x000dd80001167983 */ /* 0x008ee80000300800 */
[----:B------:R-:W3:Y:S04]  /*4c960*/  LDL.LU R23, [R1+0xddc] ;  /* 0x000ddc0001177983 */ /* 0x000ee80000300800 */
[----:B------:R-:W4:Y:S04]  /*4c970*/  LDL.LU R24, [R1+0xdf0] ;  /* 0x000df00001187983 */ /* 0x000f280000300800 */
[----:B------:R-:W4:Y:S04]  /*4c980*/  LDL.LU R25, [R1+0xdf4] ;  /* 0x000df40001197983 */ /* 0x000f280000300800 */
[----:B----4-:R0:W-:Y:S04]  /*4c990*/  STL.64 [R1+0x3ce0], R24 ;  /* 0x003ce01801007387 */ /* 0x0101e80000100a00 */
[----:B------:R-:W4:Y:S04]  /*4c9a0*/  LDL.LU R26, [R1+0xdf8] ;  /* 0x000df800011a7983 */ /* 0x000f280000300800 */
[----:B------:R-:W4:Y:S04]  /*4c9b0*/  LDL.LU R27, [R1+0xdfc] ;  /* 0x000dfc00011b7983 */ /* 0x000f280000300800 */
[----:B0-----:R-:W2:Y:S04]  /*4c9c0*/  LDL.64 R24, [R1+0x8] ;  /* 0x0000080001187983 */ /* 0x001ea80000100a00 */
[----:B----4-:R-:W-:Y:S04]  /*4c9d0*/  STL.64 [R1+0x3d00], R26 ;  /* 0x003d001a01007387 */ /* 0x010fe80000100a00 */
[----:B--2---:R0:W-:Y:S04]  /*4c9e0*/  STL.64 [R1+0x3cf8], R24 ;  /* 0x003cf81801007387 */ /* 0x0041e80000100a00 */
[----:B------:R-:W2:Y:S04]  /*4c9f0*/  LDL.LU R16, [R1+0xe00] ;  /* 0x000e000001107983 */ /* 0x000ea80000300800 */
[----:B------:R-:W2:Y:S04]  /*4ca00*/  LDL.LU R17, [R1+0xe04] ;  /* 0x000e040001117983 */ /* 0x000ea80000300800 */
[----:B------:R-:W4:Y:S04]  /*4ca10*/  LDL.LU R18, [R1+0xe08] ;  /* 0x000e080001127983 */ /* 0x000f280000300800 */
[----:B------:R-:W4:Y:S04]  /*4ca20*/  LDL.LU R19, [R1+0xe0c] ;  /* 0x000e0c0001137983 */ /* 0x000f280000300800 */
[----:B0-----:R-:W3:Y:S04]  /*4ca30*/  LDL.LU R24, [R1+0xe20] ;  /* 0x000e200001187983 */ /* 0x001ee80000300800 */
[----:B------:R-:W3:Y:S04]  /*4ca40*/  LDL.LU R25, [R1+0xe24] ;  /* 0x000e240001197983 */ /* 0x000ee80000300800 */
[----:B------:R-:W2:Y:S04]  /*4ca50*/  LDL.LU R26, [R1+0xe28] ;  /* 0x000e2800011a7983 */ /* 0x000ea80000300800 */
[----:B------:R-:W2:Y:S04]  /*4ca60*/  LDL.LU R27, [R1+0xe2c] ;  /* 0x000e2c00011b7983 */ /* 0x000ea80000300800 */
[----:B------:R-:W4:Y:S04]  /*4ca70*/  LDL R10, [R1+0x28] ;  /* 0x00002800010a7983 */ /* 0x000f280000100800 */
[----:B--2---:R-:W-:Y:S04]  /*4ca80*/  STL.64 [R1+0x3d10], R26 ;  /* 0x003d101a01007387 */ /* 0x004fe80000100a00 */
[----:B---3--:R0:W-:Y:S04]  /*4ca90*/  STL.64 [R1+0x3d08], R24 ;  /* 0x003d081801007387 */ /* 0x0081e80000100a00 */
[----:B0-----:R-:W2:Y:S04]  /*4caa0*/  LDL.LU R24, [R1+0xe30] ;  /* 0x000e300001187983 */ /* 0x001ea80000300800 */
        /* <DEDUP_REMOVED lines=8> */
[----:B------:R-:W3:Y:S01]  /*4cb30*/  LDL.LU R27, [R1+0xe4c] ;  /* 0x000e4c00011b7983 */ /* 0x000ee20000300800 */
[----:B------:R-:W-:-:S03]  /*4cb40*/  IMAD.MOV.U32 R11, RZ, RZ, R0 ;  /* 0x000000ffff0b7224 */ /* 0x000fc600078e0000 */
[----:B------:R-:W4:Y:S04]  /*4cb50*/  LDL.LU R5, [R1+0x1200] ;  /* 0x0012000001057983 */ /* 0x000f280000300800 */
[----:B------:R-:W4:Y:S04]  /*4cb60*/  LDL.LU R0, [R1+0x1204] ;  /* 0x0012040001007983 */ /* 0x000f280000300800 */
[----:B---3--:R-:W-:Y:S04]  /*4cb70*/  STL.64 [R1+0x3d38], R26 ;  /* 0x003d381a01007387 */ /* 0x008fe80000100a00 */
[----:B--2---:R0:W-:Y:S04]  /*4cb80*/  STL.64 [R1+0x3d30], R24 ;  /* 0x003d301801007387 */ /* 0x0041e80000100a00 */
        /* <DEDUP_REMOVED lines=17> */
[----:B------:R-:W2:Y:S04]  /*4cca0*/  LDL.LU R27, [R1+0x104c] ;  /* 0x00104c00011b7983 */ /* 0x000ea80000300800 */
[----:B----4-:R-:W-:Y:S04]  /*4ccb0*/  STL.64 [R1+0x3cf0], R18 ;  /* 0x003cf01201007387 */ /* 0x010fe80000100a00 */
[----:B------:R0:W-:Y:S01]  /*4ccc0*/  STL.64 [R1+0x3ce8], R16 ;  /* 0x003ce81001007387 */ /* 0x0001e20000100a00 */
[----:B------:R-:W-:-:S02]  /*4ccd0*/  IMAD R6, R6, 0x100, R28 ;  /* 0x0000010006067824 */ /* 0x000fc400078e021c */
[----:B------:R-:W-:Y:S01]  /*4cce0*/  IMAD R7, R7, 0x100, R29 ;  /* 0x0000010007077824 */ /* 0x000fe200078e021d */
[----:B0-----:R-:W3:Y:S04]  /*4ccf0*/  LDL.LU R16, [R1+0xe10] ;  /* 0x000e100001107983 */ /* 0x001ee80000300800 */
[----:B------:R-:W3:Y:S04]  /*4cd00*/  LDL.LU R17, [R1+0xe14] ;  /* 0x000e140001117983 */ /* 0x000ee80000300800 */
[----:B------:R-:W3:Y:S04]  /*4cd10*/  LDL.LU R18, [R1+0xe18] ;  /* 0x000e180001127983 */ /* 0x000ee80000300800 */
[----:B------:R-:W3:Y:S04]  /*4cd20*/  LDL.LU R19, [R1+0xe1c] ;  /* 0x000e1c0001137983 */ /* 0x000ee80000300800 */
[----:B------:R-:W4:Y:S04]  /*4cd30*/  LDL.64 R28, [R1] ;  /* 0x00000000011c7983 */ /* 0x000f280000100a00 */
        /* <DEDUP_REMOVED lines=11> */
[----:B------:R-:W2:Y:S01]  /*4cdf0*/  LDL.LU.64 R24, [R1+0x3d50] ;  /* 0x003d500001187983 */ /* 0x000ea20000300a00 */
[----:B------:R-:W-:-:S02]  /*4ce00*/  F2FP.F16.E5M2.UNPACK_B R2, R2.H1 ;  /* 0x00000002ff02723e */ /* 0x000fc400030004ff */
[----:B------:R-:W-:Y:S02]  /*4ce10*/  F2FP.F16.E5M2.UNPACK_B R3, R3.H1 ;  /* 0x00000003ff03723e */ /* 0x000fe400030004ff */
[----:B------:R-:W-:Y:S02]  /*4ce20*/  F2FP.F16.E5M2.UNPACK_B R4, R5.H1 ;  /* 0x00000005ff04723e */ /* 0x000fe400030004ff */
[----:B------:R-:W-:Y:S01]  /*4ce30*/  F2FP.F16.E5M2.UNPACK_B R5, R0.H1 ;  /* 0x00000000ff05723e */ /* 0x000fe200030004ff */
[----:B------:R-:W-:Y:S04]  /*4ce40*/  STL [R1+0x3c4c], R9 ;  /* 0x003c4c0901007387 */ /* 0x000fe80000100800 */
        /* <DEDUP_REMOVED lines=8> */
[----:B------:R-:W-:-:S02]  /*4ced0*/  IMAD.MOV.U32 R9, RZ, RZ, R4 ;  /* 0x000000ffff097224 */ /* 0x000fc400078e0004 */
[----:B------:R-:W-:Y:S01]  /*4cee0*/  IMAD.MOV.U32 R0, RZ, RZ, R5 ;  /* 0x000000ffff007224 */ /* 0x000fe200078e0005 */
[----:B--2---:R-:W-:Y:S01]  /*4cef0*/  HMMA.16816.F32 R12, R12, R4, R24 ;  /* 0x000000040c0c723c */ /* 0x004fe20000001818 */
[----:B------:R-:W2:Y:S04]  /*4cf00*/  LDL.LU.64 R26, [R1+0x3d38] ;  /* 0x003d3800011a7983 */ /* 0x000ea80000300a00 */
[----:B------:R-:W2:-:S15]  /*4cf10*/  LDL.LU.64 R24, [R1+0x3d30] ;  /* 0x003d300001187983 */ /* 0x000e9e0000300a00 */
[----:B------:R-:W-:-:S03]  /*4cf20*/  NOP ;  /* 0x0000000000007918 */ /* 0x000fc60000000000 */
[----:B------:R0:W-:Y:S04]  /*4cf30*/  STL.64 [R1+0x10e0], R12 ;  /* 0x0010e00c01007387 */ /* 0x0001e80000100a00 */
[----:B------:R1:W-:Y:S04]  /*4cf40*/  STL.64 [R1+0x10e8], R14 ;  /* 0x0010e80e01007387 */ /* 0x0003e80000100a00 */
[----:B------:R-:W2:Y:S01]  /*4cf50*/  LDL.LU.64 R4, [R1+0x3d28] ;  /* 0x003d280001047983 */ /* 0x000ea20000300a00 */
[----:B------:R-:W-:Y:S02]  /*4cf60*/  F2FP.F16.E5M2.UNPACK_B R6, R6 ;  /* 0x00000006ff06723e */ /* 0x000fe400020004ff */
[----:B------:R-:W-:Y:S01]  /*4cf70*/  F2FP.F16.E5M2.UNPACK_B R7, R7 ;  /* 0x00000007ff07723e */ /* 0x000fe200020004ff */
[----:B0-----:R-:W3:Y:S04]  /*4cf80*/  LDL.64 R12, [R1+0x18] ;  /* 0x00001800010c7983 */ /* 0x001ee80000100a00 */
[----:B-1----:R-:W4:Y:S02]  /*4cf90*/  LDL.64 R14, [R1+0x10] ;  /* 0x00001000010e7983 */ /* 0x002f240000100a00 */
        /* <DEDUP_REMOVED lines=10> */
[----:B0-----:R-:W4:Y:S04]  /*4d040*/  LDL.LU.64 R26, [R1+0x3d10] ;  /* 0x003d1000011a7983 */ /* 0x001f280000300a00 */
[----:B------:R-:W4:Y:S01]  /*4d050*/  LDL.LU.64 R24, [R1+0x3d08] ;  /* 0x003d080001187983 */ /* 0x000f220000300a00 */
[----:B------:R-:W-:-:S02]  /*4d060*/  IMAD.MOV.U32 R11, RZ, RZ, R12 ;  /* 0x000000ffff0b7224 */ /* 0x000fc400078e000c */
[----:B------:R-:W-:-:S05]  /*4d070*/  IMAD.MOV.U32 R10, RZ, RZ, R13 ;  /* 0x000000ffff0a7224 */ /* 0x000fca00078e000d */
[----:B------:R-:W-:Y:S04]  /*4d080*/  STL.64 [R1+0x3c98], R10 ;  /* 0x003c980a01007387 */ /* 0x000fe80000100a00 */
[----:B------:R0:W-:Y:S04]  /*4d090*/  STL.64 [R1+0x3c90], R8 ;  /* 0x003c900801007387 */ /* 0x0001e80000100a00 */
[----:B0-----:R-:W2:Y:S04]  /*4d0a0*/  LDL.LU R8, [R1+0xdc0] ;  /* 0x000dc00001087983 */ /* 0x001ea80000300800 */
[----:B------:R-:W2:Y:S04]  /*4d0b0*/  LDL.LU R9, [R1+0xdc4] ;  /* 0x000dc40001097983 */ /* 0x000ea80000300800 */
[----:B------:R-:W2:Y:S04]  /*4d0c0*/  LDL.LU R10, [R1+0xdc8] ;  /* 0x000dc800010a7983 */ /* 0x000ea80000300800 */
[----:B------:R-:W2:Y:S01]  /*4d0d0*/  LDL.LU R11, [R1+0xdcc] ;  /* 0x000dcc00010b7983 */ /* 0x000ea20000300800 */
[----:B----4-:R-:W-:-:S15]  /*4d0e0*/  HMMA.16816.F32 R24, R4, R14, R24 ;  /* 0x0000000e0418723c */ /* 0x010fde0000001818 */
[----:B------:R-:W-:-:S08]  /*4d0f0*/  NOP ;  /* 0x0000000000007918 */ /* 0x000fd00000000000 */
[----:B------:R-:W-:Y:S04]  /*4d100*/  STL.64 [R1+0xe40], R24 ;  /* 0x000e401801007387 */ /* 0x000fe80000100a00 */
[----:B------:R0:W-:Y:S04]  /*4d110*/  STL.64 [R1+0xe48], R26 ;  /* 0x000e481a01007387 */ /* 0x0001e80000100a00 */
[----:B0-----:R-:W3:Y:S04]  /*4d120*/  LDL.LU.64 R26, [R1+0x3d00] ;  /* 0x003d0000011a7983 */ /* 0x001ee80000300a00 */
[----:B------:R-:W4:Y:S02]  /*4d130*/  LDL.LU.64 R24, [R1+0x3cf8] ;  /* 0x003cf80001187983 */ /* 0x000f240000300a00 */
[----:B----4-:R-:W-:-:S15]  /*4d140*/  HMMA.16816.F32 R16, R4, R24, R16 ;  /* 0x000000180410723c */ /* 0x010fde0000001810 */
[----:B------:R-:W-:-:S08]  /*4d150*/  NOP ;  /* 0x0000000000007918 */ /* 0x000fd00000000000 */
[----:B------:R-:W-:Y:S04]  /*4d160*/  STL.64 [R1+0xe30], R16 ;  /* 0x000e301001007387 */ /* 0x000fe80000100a00 */
[----:B------:R0:W-:Y:S04]  /*4d170*/  STL.64 [R1+0xe38], R18 ;  /* 0x000e381201007387 */ /* 0x0001e80000100a00 */
[----:B0-----:R-:W4:Y:S04]  /*4d180*/  LDL.LU.64 R18, [R1+0x3cf0] ;  /* 0x003cf00001127983 */ /* 0x001f280000300a00 */
[----:B------:R-:W4:Y:S01]  /*4d190*/  LDL.LU.64 R16, [R1+0x3ce8] ;  /* 0x003ce80001107983 */ /* 0x000f220000300a00 */
[----:B------:R-:W-:-:S02]  /*4d1a0*/  IMAD.MOV.U32 R13, RZ, RZ, R14 ;  /* 0x000000ffff0d7224 */ /* 0x000fc400078e000e */
[----:B------:R-:W-:Y:S02]  /*4d1b0*/  IMAD.MOV.U32 R12, RZ, RZ, R15 ;  /* 0x000000ffff0c7224 */ /* 0x000fe400078e000f */
[----:B------:R-:W-:Y:S02]  /*4d1c0*/  IMAD.MOV.U32 R15, RZ, RZ, R24 ;  /* 0x000000ffff0f7224 */ /* 0x000fe400078e0018 */
[----:B------:R-:W-:Y:S02]  /*4d1d0*/  IMAD.MOV.U32 R14, RZ, RZ, R25 ;  /* 0x000000ffff0e7224 */ /* 0x000fe400078e0019 */
[----:B------:R-:W3:Y:S01]  /*4d1e0*/  LDL.LU.64 R24, [R1+0x3ce0] ;  /* 0x003ce00001187983 */ /* 0x000ee20000300a00 */
[----:B----4-:R-:W-:-:S15]  /*4d1f0*/  HMMA.16816.F32 R16, R4, R28, R16 ;  /* 0x0000001c0410723c */ /* 0x010fde0000001810 */
[----:B------:R-:W-:-:S08]  /*4d200*/  NOP ;  /* 0x0000000000007918 */ /* 0x000fd00000000000 */
[----:B------:R0:W-:Y:S04]  /*4d210*/  STL.64 [R1+0xe20], R16 ;  /* 0x000e201001007387 */ /* 0x0001e80000100a00 */
[----:B------:R1:W-:Y:S04]  /*4d220*/  STL.64 [R1+0xe28], R18 ;  /* 0x000e281201007387 */ /* 0x0003e80000100a00 */
[----:B0-----:R-:W4:Y:S01]  /*4d230*/  LDL.LU.64 R16, [R1+0x3cd8] ;  /* 0x003cd80001107983 */ /* 0x001f220000300a00 */
[----:B-1----:R-:W-:Y:S02]  /*4d240*/  IMAD.MOV.U32 R18, RZ, RZ, R28 ;  /* 0x000000ffff127224 */ /* 0x002fe400078e001c */
[----:B------:R-:W-:-:S02]  /*4d250*/  IMAD.MOV.U32 R19, RZ, RZ, R29 ;  /* 0x000000ffff137224 */ /* 0x000fc400078e001d */
[----:B------:R-:W3:Y:S02]  /*4d260*/  LDL.LU.64 R28, [R1+0x3cd0] ;  /* 0x003cd000011c7983 */ /* 0x000ee40000300a00 */
[----:B---3--:R-:W-:-:S15]  /*4d270*/  HMMA.16816.F32 R24, R4, R28, R24 ;  /* 0x0000001c0418723c */ /* 0x008fde0000001818 */
[----:B------:R-:W-:-:S08]  /*4d280*/  NOP ;  /* 0x0000000000007918 */ /* 0x000fd00000000000 */
[----:B------:R-:W-:Y:S04]  /*4d290*/  STL.64 [R1+0xe10], R24 ;  /* 0x000e101801007387 */ /* 0x000fe80000100a00 */
[----:B------:R0:W-:Y:S04]  /*4d2a0*/  STL.64 [R1+0xe18], R26 ;  /* 0x000e181a01007387 */ /* 0x0001e80000100a00 */
[----:B0-----:R-:W3:Y:S04]  /*4d2b0*/  LDL.LU.64 R26, [R1+0x3cc8] ;  /* 0x003cc800011a7983 */ /* 0x001ee80000300a00 */
[----:B------:R-:W2:Y:S04]  /*4d2c0*/  LDL.LU.64 R24, [R1+0x3cc0] ;  /* 0x003cc00001187983 */ /* 0x000ea80000300a00 */
[----:B------:R-:W-:Y:S01]  /*4d2d0*/  STL.64 [R1+0x3c10], R28 ;  /* 0x003c101c01007387 */ /* 0x000fe20000100a00 */
        /* <DEDUP_REMOVED lines=14> */
[----:B0-----:R-:W3:Y:S04]  /*4d3c0*/  LDL.LU R24, [R1+0xdb0] ;  /* 0x000db00001187983 */ /* 0x001ee80000300800 */
[----:B------:R-:W3:Y:S04]  /*4d3d0*/  LDL.LU R25, [R1+0xdb4] ;  /* 0x000db40001197983 */ /* 0x000ee80000300800 */
[----:B------:R-:W3:Y:S04]  /*4d3e0*/  LDL.LU R26, [R1+0xdb8] ;  /* 0x000db800011a7983 */ /* 0x000ee80000300800 */
[----:B------:R-:W3:Y:S01]  /*4d3f0*/  LDL.LU R27, [R1+0xdbc] ;  /* 0x000dbc00011b7983 */ /* 0x000ee20000300800 */
[C---:B--2---:R-:W-:Y:S06]  /*4d400*/  HMMA.16816.F32 R8, R4.reuse, R22, R8 ;  /* 0x000000160408723c */ /* 0x044fec0000001808 */
[----:B---3--:R-:W-:-:S15]  /*4d410*/  HMMA.16816.F32 R24, R4, R20, R24 ;  /* 0x000000140418723c */ /* 0x008fde0000001818 */
[----:B------:R-:W-:-:S02]  /*4d420*/  NOP ;  /* 0x0000000000007918 */ /* 0x000fc40000000000 */
[----:B------:R-:W-:Y:S04]  /*4d430*/  STL.64 [R1+0xde0], R8 ;  /* 0x000de00801007387 */ /* 0x000fe80000100a00 */
[----:B------:R0:W-:Y:S04]  /*4d440*/  STL.64 [R1+0xde8], R10 ;  /* 0x000de80a01007387 */ /* 0x0001e80000100a00 */
[----:B0-----:R-:W2:Y:S04]  /*4d450*/  LDL.LU.64 R10, [R1+0x3c98] ;  /* 0x003c9800010a7983 */ /* 0x001ea80000300a00 */
[----:B------:R-:W3:Y:S04]  /*4d460*/  LDL.LU.64 R8, [R1+0x3c90] ;  /* 0x003c900001087983 */ /* 0x000ee80000300a00 */
[----:B------:R0:W-:Y:S04]  /*4d470*/  STL.64 [R1+0xdd0], R24 ;  /* 0x000dd01801007387 */ /* 0x0001e80000100a00 */
[----:B------:R1:W-:Y:S04]  /*4d480*/  STL.64 [R1+0xdd8], R26 ;  /* 0x000dd81a01007387 */ /* 0x0003e80000100a00 */
[----:B0-----:R-:W4:Y:S04]  /*4d490*/  LDL.LU R24, [R1+0xd10] ;  /* 0x000d100001187983 */ /* 0x001f280000300800 */
[----:B------:R-:W4:Y:S04]  /*4d4a0*/  LDL.LU R25, [R1+0xd14] ;  /* 0x000d140001197983 */ /* 0x000f280000300800 */
[----:B-1----:R-:W2:Y:S04]  /*4d4b0*/  LDL.LU R26, [R1+0xd18] ;  /* 0x000d1800011a7983 */ /* 0x002ea80000300800 */
[----:B------:R-:W2:Y:S04]  /*4d4c0*/  LDL.LU R27, [R1+0xd1c] ;  /* 0x000d1c00011b7983 */ /* 0x000ea80000300800 */
[----:B--2---:R0:W-:Y:S02]  /*4d4d0*/  STL.64 [R1+0x3ba8], R26 ;  /* 0x003ba81a01007387 */ /* 0x0041e40000100a00 */
[----:B0-----:R-:W-:-:S02]  /*4d4e0*/  IMAD.MOV.U32 R26, RZ, RZ, R18 ;  /* 0x000000ffff1a7224 */ /* 0x001fc400078e0012 */
[----:B------:R-:W-:Y:S01]  /*4d4f0*/  IMAD.MOV.U32 R27, RZ, RZ, R19 ;  /* 0x000000ffff1b7224 */ /* 0x000fe200078e0013 */
[----:B------:R-:W2:Y:S04]  /*4d500*/  LDL.LU R18, [R1+0x3c8c] ;  /* 0x003c8c0001127983 */ /* 0x000ea80000300800 */
[----:B------:R-:W2:Y:S04]  /*4d510*/  LDL.LU R19, [R1+0x3c88] ;  /* 0x003c880001137983 */ /* 0x000ea80000300800 */
[----:B----4-:R-:W-:Y:S04]  /*4d520*/  STL.64 [R1+0x3ba0], R24 ;  /* 0x003ba01801007387 */ /* 0x010fe80000100a00 */
[----:B------:R-:W-:Y:S04]  /*4d530*/  STL.64 [R1+0x3bc0], R26 ;  /* 0x003bc01a01007387 */ /* 0x000fe80000100a00 */
[----:B------:R-:W-:Y:S04]  /*4d540*/  STL.64 [R1+0x3b78], R22 ;  /* 0x003b781601007387 */ /* 0x000fe80000100a00 */
[----:B------:R0:W-:Y:S04]  /*4d550*/  STL.64 [R1+0x3b70], R20 ;  /* 0x003b701401007387 */ /* 0x0001e80000100a00 */
[----:B0-----:R-:W4:Y:S04]  /*4d560*/  LDL.LU R20, [R1+0xcf0] ;  /* 0x000cf00001147983 */ /* 0x001f280000300800 */
[----:B------:R-:W4:Y:S04]  /*4d570*/  LDL.LU R21, [R1+0xcf4] ;  /* 0x000cf40001157983 */ /* 0x000f280000300800 */
[----:B------:R-:W3:Y:S04]  /*4d580*/  LDL.LU R22, [R1+0xcf8] ;  /* 0x000cf80001167983 */ /* 0x000ee80000300800 */
[----:B------:R-:W3:Y:S01]  /*4d590*/  LDL.LU R23, [R1+0xcfc] ;  /* 0x000cfc0001177983 */ /* 0x000ee20000300800 */
[----:B------:R-:W-:-:S02]  /*4d5a0*/  IMAD.MOV.U32 R24, RZ, RZ, R15 ;  /* 0x000000ffff187224 */ /* 0x000fc400078e000f */
[----:B------:R-:W-:-:S05]  /*4d5b0*/  IMAD.MOV.U32 R25, RZ, RZ, R14 ;  /* 0x000000ffff197224 */ /* 0x000fca00078e000e */
[----:B------:R-:W-:Y:S04]  /*4d5c0*/  STL.64 [R1+0x3bd8], R24 ;  /* 0x003bd81801007387 */ /* 0x000fe80000100a00 */
[----:B---3--:R-:W-:Y:S04]  /*4d5d0*/  STL.64 [R1+0x3b88], R22 ;  /* 0x003b881601007387 */ /* 0x008fe80000100a00 */
[----:B----4-:R0:W-:Y:S04]  /*4d5e0*/  STL.64 [R1+0x3b80], R20 ;  /* 0x003b801401007387 */ /* 0x0101e80000100a00 */
[----:B0-----:R-:W3:Y:S04]  /*4d5f0*/  LDL.LU R20, [R1+0xd00] ;  /* 0x000d000001147983 */ /* 0x001ee80000300800 */
[----:B------:R-:W3:Y:S04]  /*4d600*/  LDL.LU R21, [R1+0xd04] ;  /* 0x000d040001157983 */ /* 0x000ee80000300800 */
[----:B------:R-:W4:Y:S04]  /*4d610*/  LDL.LU R22, [R1+0xd08] ;  /* 0x000d080001167983 */ /* 0x000f280000300800 */
[----:B------:R-:W4:Y:S01]  /*4d620*/  LDL.LU R23, [R1+0xd0c] ;  /* 0x000d0c0001177983 */ /* 0x000f220000300800 */
[----:B------:R-:W-:-:S02]  /*4d630*/  IMAD.MOV.U32 R26, RZ, RZ, R13 ;  /* 0x000000ffff1a7224 */ /* 0x000fc400078e000d */
[----:B------:R-:W-:-:S05]  /*4d640*/  IMAD.MOV.U32 R27, RZ, RZ, R12 ;  /* 0x000000ffff1b7224 */ /* 0x000fca00078e000c */
[----:B------:R-:W-:Y:S04]  /*4d650*/  STL.64 [R1+0x3bf0], R26 ;  /* 0x003bf01a01007387 */ /* 0x000fe80000100a00 */
[----:B----4-:R-:W-:Y:S04]  /*4d660*/  STL.64 [R1+0x3bb8], R22 ;  /* 0x003bb81601007387 */ /* 0x010fe80000100a00 */
[----:B---3--:R0:W-:Y:S04]  /*4d670*/  STL.64 [R1+0x3bb0], R20 ;  /* 0x003bb01401007387 */ /* 0x0081e80000100a00 */
[----:B0-----:R-:W3:Y:S04]  /*4d680*/  LDL.LU R20, [R1+0xd20] ;  /* 0x000d200001147983 */ /* 0x001ee80000300800 */
[----:B------:R-:W3:Y:S04]  /*4d690*/  LDL.LU R21, [R1+0xd24] ;  /* 0x000d240001157983 */ /* 0x000ee80000300800 */
[----:B------:R-:W4:Y:S04]  /*4d6a0*/  LDL.LU R22, [R1+0xd28] ;  /* 0x000d280001167983 */ /* 0x000f280000300800 */
[----:B------:R-:W4:Y:S04]  /*4d6b0*/  LDL.LU R23, [R1+0xd2c] ;  /* 0x000d2c0001177983 */ /* 0x000f280000300800 */
[----:B------:R-:W2:Y:S01]  /*4d6c0*/  LDL.64 R26, [R1+0x28] ;  /* 0x00002800011a7983 */ /* 0x000ea20000100a00 */
[----:B------:R-:W-:-:S02]  /*4d6d0*/  IMAD.MOV.U32 R24, RZ, RZ, R11 ;  /* 0x000000ffff187224 */ /* 0x000fc400078e000b */
[----:B------:R-:W-:Y:S01]  /*4d6e0*/  IMAD.MOV.U32 R25, RZ, RZ, R10 ;  /* 0x000000ffff197224 */ /* 0x000fe200078e000a */
[----:B--2---:R-:W-:Y:S04]  /*4d6f0*/  STL.64 [R1+0x3c20], R26 ;  /* 0x003c201a01007387 */ /* 0x004fe80000100a00 */
[----:B------:R0:W-:Y:S04]  /*4d700*/  STL.64 [R1+0x3c18], R24 ;  /* 0x003c181801007387 */ /* 0x0001e80000100a00 */
[----:B0-----:R-:W2:Y:S04]  /*4d710*/  LDL.LU R24, [R1+0xd70] ;  /* 0x000d700001187983 */ /* 0x001ea80000300800 */
[----:B------:R-:W2:Y:S04]  /*4d720*/  LDL.LU R25, [R1+0xd74] ;  /* 0x000d740001197983 */ /* 0x000ea80000300800 */
[----:B------:R-:W3:Y:S04]  /*4d730*/  LDL.LU R26, [R1+0xd78] ;  /* 0x000d7800011a7983 */ /* 0x000ee80000300800 */
[----:B------:R-:W3:Y:S01]  /*4d740*/  LDL.LU R27, [R1+0xd7c] ;  /* 0x000d7c00011b7983 */ /* 0x000ee20000300800 */
[----:B------:R-:W-:-:S03]  /*4d750*/  IMAD.MOV.U32 R28, RZ, RZ, R9 ;  /* 0x000000ffff1c7224 */ /* 0x000fc600078e0009 */
[----:B---3--:R-:W-:Y:S04]  /*4d760*/  STL.64 [R1+0x3c30], R26 ;  /* 0x003c301a01007387 */ /* 0x008fe80000100a00 */
[----:B--2---:R0:W-:Y:S04]  /*4d770*/  STL.64 [R1+0x3c28], R24 ;  /* 0x003c281801007387 */ /* 0x0041e80000100a00 */
[----:B0-----:R-:W2:Y:S04]  /*4d780*/  LDL.LU R24, [R1+0x1010] ;  /* 0x0010100001187983 */ /* 0x001ea80000300800 */
[----:B------:R-:W2:Y:S04]  /*4d790*/  LDL.LU R25, [R1+0x1014] ;  /* 0x0010140001197983 */ /* 0x000ea80000300800 */
[----:B------:R-:W3:Y:S04]  /*4d7a0*/  LDL.LU R26, [R1+0x1018] ;  /* 0x00101800011a7983 */ /* 0x000ee80000300800 */
[----:B------:R-:W3:Y:S04]  /*4d7b0*/  LDL.LU R27, [R1+0x101c] ;  /* 0x00101c00011b7983 */ /* 0x000ee80000300800 */
[----:B------:R-:W4:Y:S04]  /*4d7c0*/  LDL.LU R10, [R1+0x213c] ;  /* 0x00213c00010a7983 */ /* 0x000f280000300800 */
[----:B------:R-:W2:Y:S04]  /*4d7d0*/  LDL.LU R12, [R1+0x2138] ;  /* 0x00213800010c7983 */ /* 0x000ea80000300800 */
[----:B------:R-:W4:Y:S04]  /*4d7e0*/  LDL.LU R11, [R1+0x2144] ;  /* 0x00214400010b7983 */ /* 0x000f280000300800 */
[----:B------:R-:W2:Y:S04]  /*4d7f0*/  LDL.LU R13, [R1+0x2140] ;  /* 0x00214000010d7983 */ /* 0x000ea80000300800 */
[----:B------:R-:W3:Y:S04]  /*4d800*/  LDL.LU R9, [R1+0x214c] ;  /* 0x00214c0001097983 */ /* 0x000ee80000300800 */
[----:B----4-:R-:W-:Y:S04]  /*4d810*/  STL.64 [R1+0x3c70], R10 ;  /* 0x003c700a01007387 */ /* 0x010fe80000100a00 */
[----:B---3--:R0:W-:Y:S04]  /*4d820*/  STL.64 [R1+0x3c68], R8 ;  /* 0x003c680801007387 */ /* 0x0081e80000100a00 */
[----:B0-----:R-:W3:Y:S04]  /*4d830*/  LDL.LU R8, [R1+0xd90] ;  /* 0x000d900001087983 */ /* 0x001ee80000300800 */
[----:B------:R-:W3:Y:S04]  /*4d840*/  LDL.LU R9, [R1+0xd94] ;  /* 0x000d940001097983 */ /* 0x000ee80000300800 */
[----:B------:R-:W4:Y:S04]  /*4d850*/  LDL.LU R10, [R1+0xd98] ;  /* 0x000d9800010a7983 */ /* 0x000f280000300800 */
[----:B------:R-:W4:Y:S01]  /*4d860*/  LDL.LU R11, [R1+0xd9c] ;  /* 0x000d9c00010b7983 */ /* 0x000f220000300800 */
[----:B------:R-:W-:-:S03]  /*4d870*/  IMAD.MOV.U32 R29, RZ, RZ, R0 ;  /* 0x000000ffff1d7224 */ /* 0x000fc600078e0000 */
[----:B----4-:R-:W-:Y:S04]  /*4d880*/  STL.64 [R1+0x3c80], R10 ;  /* 0x003c800a01007387 */ /* 0x010fe80000100a00 */
[----:B---3--:R0:W-:Y:S04]  /*4d890*/  STL.64 [R1+0x3c78], R8 ;  /* 0x003c780801007387 */ /* 0x0081e80000100a00 */
[----:B0-----:R-:W3:Y:S04]  /*4d8a0*/  LDL.LU R8, [R1+0xda0] ;  /* 0x000da00001087983 */ /* 0x001ee80000300800 */
[----:B------:R-:W3:Y:S04]  /*4d8b0*/  LDL.LU R9, [R1+0xda4] ;  /* 0x000da40001097983 */ /* 0x000ee80000300800 */
[----:B------:R-:W3:Y:S04]  /*4d8c0*/  LDL.LU R10, [R1+0xda8] ;  /* 0x000da800010a7983 */ /* 0x000ee80000300800 */
[----:B------:R-:W3:Y:S04]  /*4d8d0*/  LDL.LU R11, [R1+0xdac] ;  /* 0x000dac00010b7983 */ /* 0x000ee80000300800 */
[----:B------:R-:W4:Y:S04]  /*4d8e0*/  LDL.LU R14, [R1+0x2148] ;  /* 0x00214800010e7983 */ /* 0x000f280000300800 */
[----:B------:R-:W4:Y:S04]  /*4d8f0*/  LDL.LU R0, [R1+0x2154] ;  /* 0x0021540001007983 */ /* 0x000f280000300800 */
[----:B------:R-:W4:Y:S04]  /*4d900*/  LDL.LU R15, [R1+0x2150] ;  /* 0x00215000010f7983 */ /* 0x000f280000300800 */
[----:B------:R-:W-:Y:S04]  /*4d910*/  STL.64 [R1+0x3c40], R26 ;  /* 0x003c401a01007387 */ /* 0x000fe80000100a00 */
        /* <DEDUP_REMOVED lines=9> */
[----:B------:R-:W2:Y:S04]  /*4d9b0*/  LDL.LU R26, [R1+0xd88] ;  /* 0x000d8800011a7983 */ /* 0x000ea80000300800 */
[----:B------:R-:W2:Y:S04]  /*4d9c0*/  LDL.LU R27, [R1+0xd8c] ;  /* 0x000d8c00011b7983 */ /* 0x000ea80000300800 */
[----:B------:R-:W-:Y:S04]  /*4d9d0*/  STL.64 [R1+0x3bd0], R22 ;  /* 0x003bd01601007387 */ /* 0x000fe80000100a00 */
[----:B------:R0:W-:Y:S04]  /*4d9e0*/  STL.64 [R1+0x3bc8], R20 ;  /* 0x003bc81401007387 */ /* 0x0001e80000100a00 */
[----:B0-----:R-:W3:Y:S04]  /*4d9f0*/  LDL.LU R20, [R1+0xd30] ;  /* 0x000d300001147983 */ /* 0x001ee80000300800 */
[----:B------:R-:W3:Y:S04]  /*4da00*/  LDL.LU R21, [R1+0xd34] ;  /* 0x000d340001157983 */ /* 0x000ee80000300800 */
[----:B------:R-:W4:Y:S04]  /*4da10*/  LDL.LU R22, [R1+0xd38] ;  /* 0x000d380001167983 */ /* 0x000f280000300800 */
[----:B------:R-:W4:Y:S01]  /*4da20*/  LDL.LU R23, [R1+0xd3c] ;  /* 0x000d3c0001177983 */ /* 0x000f220000300800 */
[C---:B------:R-:W-:Y:S03]  /*4da30*/  HMMA.16816.F32 R8, R4.reuse, R18, R8 ;  /* 0x000000120408723c */ /* 0x040fe60000001808 */
[----:B----4-:R-:W-:Y:S04]  /*4da40*/  STL.64 [R1+0x3be8], R22 ;  /* 0x003be81601007387 */ /* 0x010fe80000100a00 */
[----:B---3--:R0:W-:Y:S04]  /*4da50*/  STL.64 [R1+0x3be0], R20 ;  /* 0x003be01401007387 */ /* 0x0081e80000100a00 */
[----:B0-----:R-:W3:Y:S04]  /*4da60*/  LDL.LU R20, [R1+0xd40] ;  /* 0x000d400001147983 */ /* 0x001ee80000300800 */
[----:B------:R-:W3:Y:S04]  /*4da70*/  LDL.LU R21, [R1+0xd44] ;  /* 0x000d440001157983 */ /* 0x000ee80000300800 */
[----:B------:R-:W4:Y:S04]  /*4da80*/  LDL.LU R22, [R1+0xd48] ;  /* 0x000d480001167983 */ /* 0x000f280000300800 */
[----:B------:R-:W4:Y:S04]  /*4da90*/  LDL.LU R23, [R1+0xd4c] ;  /* 0x000d4c0001177983 */ /* 0x000f280000300800 */
[----:B----4-:R-:W-:Y:S04]  /*4daa0*/  STL.64 [R1+0x3c00], R22 ;  /* 0x003c001601007387 */ /* 0x010fe80000100a00 */
[----:B---3--:R0:W-:Y:S04]  /*4dab0*/  STL.64 [R1+0x3bf8], R20 ;  /* 0x003bf81401007387 */ /* 0x0081e80000100a00 */
[----:B0-----:R-:W3:Y:S04]  /*4dac0*/  LDL.LU R20, [R1+0xd50] ;  /* 0x000d500001147983 */ /* 0x001ee80000300800 */
[----:B------:R-:W3:Y:S04]  /*4dad0*/  LDL.LU R21, [R1+0xd54] ;  /* 0x000d540001157983 */ /* 0x000ee80000300800 */
[----:B------:R-:W3:Y:S04]  /*4dae0*/  LDL.LU R22, [R1+0xd58] ;  /* 0x000d580001167983 */ /* 0x000ee80000300800 */
        /* <DEDUP_REMOVED lines=10> */
[----:B------:R-:W2:Y:S01]  /*4db90*/  LDL.LU.64 R8, [R1+0x3c68] ;  /* 0x003c680001087983 */ /* 0x000ea20000300a00 */
[----:B----4-:R-:W-:-:S02]  /*4dba0*/  IMAD R12, R12, 0x100, R10 ;  /* 0x000001000c0c7824 */ /* 0x010fc400078e020a */
[----:B------:R-:W-:Y:S01]  /*4dbb0*/  IMAD R13, R13, 0x100, R11 ;  /* 0x000001000d0d7824 */ /* 0x000fe200078e020b */
[----:B------:R-:W4:Y:S04]  /*4dbc0*/  LDL.LU R10, [R1+0x3c64] ;  /* 0x003c6400010a7983 */ /* 0x000f280000300800 */
[----:B------:R-:W4:Y:S01]  /*4dbd0*/  LDL.LU R11, [R1+0x3c60] ;  /* 0x003c6000010b7983 */ /* 0x000f220000300800 */
[----:B--2---:R-:W-:Y:S01]  /*4dbe0*/  IMAD R14, R14, 0x100, R9 ;  /* 0x000001000e0e7824 */ /* 0x004fe200078e0209 */
[----:B----4-:R-:W-:-:S15]  /*4dbf0*/  HMMA.16816.F32 R24, R4, R10, R24 ;  /* 0x0000000a0418723c */ /* 0x010fde0000001818 */
[----:B------:R-:W-:-:S08]  /*4dc00*/  NOP ;  /* 0x0000000000007918 */ /* 0x000fd00000000000 */
[----:B------:R-:W-:Y:S04]  /*4dc10*/  STL.64 [R1+0xda0], R24 ;  /* 0x000da01801007387 */ /* 0x000fe80000100a00 */
[----:B------:R0:W-:Y:S04]  /*4dc20*/  STL.64 [R1+0xda8], R26 ;  /* 0x000da81a01007387 */ /* 0x0001e80000100a00 */
[----:B0-----:R-:W2:Y:S04]  /*4dc30*/  LDL.LU.64 R26, [R1+0x3c58] ;  /* 0x003c5800011a7983 */ /* 0x001ea80000300a00 */
[----:B------:R-:W2:Y:S04]  /*4dc40*/  LDL.LU.64 R24, [R1+0x3c50] ;  /* 0x003c500001187983 */ /* 0x000ea80000300a00 */
[----:B------:R-:W2:Y:S01]  /*4dc50*/  LDL.LU R9, [R1+0x3c4c] ;  /* 0x003c4c0001097983 */ /* 0x000ea20000300800 */
[----:B------:R-:W-:-:S03]  /*4dc60*/  IMAD R15, R15, 0x100, R0 ;  /* 0x000001000f0f7824 */ /* 0x000fc600078e0200 */
[----:B------:R-:W4:Y:S01]  /*4dc70*/  LDL.LU R0, [R1+0x3c48] ;  /* 0x003c480001007983 */ /* 0x000f220000300800 */
[----:B--2---:R-:W-:-:S15]  /*4dc80*/  HMMA.16816.F32 R24, R4, R8, R24 ;  /* 0x000000080418723c */ /* 0x004fde0000001818 */
        /* <DEDUP_REMOVED lines=10> */
[----:B------:R-:W2:Y:S02]  /*4dd30*/  LDL.LU.64 R24, [R1+0x3c28] ;  /* 0x003c280001187983 */ /* 0x000ea40000300a00 */
[----:B--2---:R-:W-:Y:S02]  /*4dd40*/  HMMA.16816.F32 R4, R4, R28, R24 ;  /* 0x0000001c0404723c */ /* 0x004fe40000001818 */
[----:B------:R-:W2:Y:S04]  /*4dd50*/  LDL.LU.64 R26, [R1+0x3c20] ;  /* 0x003c2000011a7983 */ /* 0x000ea80000300a00 */
[----:B------:R-:W3:Y:S04]  /*4dd60*/  LDL.LU.64 R24, [R1+0x3c18] ;  /* 0x003c180001187983 */ /* 0x000ee80000300a00 */
[----:B------:R-:W3:-:S13]  /*4dd70*/  LDL.LU.64 R28, [R1+0x3c10] ;  /* 0x003c1000011c7983 */ /* 0x000eda0000300a00 */
[----:B------:R0:W-:Y:S04]  /*4dd80*/  STL.64 [R1+0xd90], R4 ;  /* 0x000d900401007387 */ /* 0x0001e80000100a00 */
[----:B------:R1:W-:Y:S04]  /*4dd90*/  STL.64 [R1+0xd98], R6 ;  /* 0x000d980601007387 */ /* 0x0003e80000100a00 */
[----:B0-----:R-:W2:Y:S04]  /*4dda0*/  LDL.LU R4, [R1+0xd60] ;  /* 0x000d600001047983 */ /* 0x001ea80000300800 */
[----:B------:R-:W2:Y:S04]  /*4ddb0*/  LDL.LU R5, [R1+0xd64] ;  /* 0x000d640001057983 */ /* 0x000ea80000300800 */
[----:B-1----:R-:W2:Y:S01]  /*4ddc0*/  LDL.LU R6, [R1+0xd68] ;  /* 0x000d680001067983 */ /* 0x002ea20000300800 */
[----:B------:R-:W-:-:S02]  /*4ddd0*/  F2FP.F16.E5M2.UNPACK_B R12, R12 ;  /* 0x0000000cff0c723e */ /* 0x000fc400020004ff */
[----:B------:R-:W-:Y:S02]  /*4dde0*/  F2FP.F16.E5M2.UNPACK_B R13, R13 ;  /* 0x0000000dff0d723e */ /* 0x000fe400020004ff */
[----:B------:R-:W-:Y:S02]  /*4ddf0*/  F2FP.F16.E5M2.UNPACK_B R14, R14 ;  /* 0x0000000eff0e723e */ /* 0x000fe400020004ff */
[----:B------:R-:W-:Y:S01]  /*4de00*/  F2FP.F16.E5M2.UNPACK_B R15, R15 ;  /* 0x0000000fff0f723e */ /* 0x000fe200020004ff */
[----:B----4-:R-:W-:Y:S02]  /*4de10*/  IMAD.MOV.U32 R7, RZ, RZ, R0 ;  /* 0x000000ffff077224 */ /* 0x010fe400078e0000 */
[----:B------:R-:W4:Y:S05]  /*4de20*/  LDL.LU R0, [R1+0x3c08] ;  /* 0x003c080001007983 */ /* 0x000f2a0000300800 */
[----:B--2---:R-:W-:-:S15]  /*4de30*/  HMMA.16816.F32 R4, R12, R26, R4 ;  /* 0x0000001a0c04723c */ /* 0x004fde0000001804 */
[----:B------:R-:W-:-:S08]  /*4de40*/  NOP ;  /* 0x0000000000007918 */ /* 0x000fd00000000000 */
[----:B------:R-:W-:Y:S04]  /*4de50*/  STL.64 [R1+0xd80], R4 ;  /* 0x000d800401007387 */ /* 0x000fe80000100a00 */
[----:B------:R0:W-:Y:S02]  /*4de60*/  STL.64 [R1+0xd88], R6 ;  /* 0x000d880601007387 */ /* 0x0001e40000100a00 */
[----:B0-----:R-:W-:Y:S02]  /*4de70*/  IMAD.MOV.U32 R7, RZ, RZ, R26 ;  /* 0x000000ffff077224 */ /* 0x001fe400078e001a */
[----:B------:R-:W-:Y:S02]  /*4de80*/  IMAD.MOV.U32 R6, RZ, RZ, R27 ;  /* 0x000000ffff067224 */ /* 0x000fe400078e001b */
[----:B---3--:R-:W-:Y:S01]  /*4de90*/  HMMA.16816.F32 R24, R12, R24, R20 ;  /* 0x000000180c18723c */ /* 0x008fe20000001814 */
[----:B------:R-:W2:Y:S04]  /*4dea0*/  LDL.LU.64 R22, [R1+0x3c00] ;  /* 0x003c000001167983 */ /* 0x000ea80000300a00 */
[----:B------:R-:W2:-:S15]  /*4deb0*/  LDL.LU.64 R20, [R1+0x3bf8] ;  /* 0x003bf80001147983 */ /* 0x000e9e0000300a00 */
[----:B------:R-:W-:-:S03]  /*4dec0*/  NOP ;  /* 0x0000000000007918 */ /* 0x000fc60000000000 */
        /* <DEDUP_REMOVED lines=45> */
[----:B0-----:R-:W4:Y:S04]  /*4e1a0*/  LDL.LU R16, [R1+0xcd0] ;  /* 0x000cd00001107983 */ /* 0x001f280000300800 */
[----:B------:R-:W4:Y:S04]  /*4e1b0*/  LDL.LU R17, [R1+0xcd4] ;  /* 0x000cd40001117983 */ /* 0x000f280000300800 */
[----:B------:R-:W2:Y:S04]  /*4e1c0*/  LDL.LU R18, [R1+0xcd8] ;  /* 0x000cd80001127983 */ /* 0x000ea80000300800 */
[----:B------:R-:W2:Y:S04]  /*4e1d0*/  LDL.LU R19, [R1+0xcdc] ;  /* 0x000cdc0001137983 */ /* 0x000ea80000300800 */
[----:B--2---:R-:W-:Y:S04]  /*4e1e0*/  STL.64 [R1+0x6960], R18 ;  /* 0x0069601201007387 */ /* 0x004fe80000100a00 */
[----:B----4-:R0:W-:Y:S04]  /*4e1f0*/  STL.64 [R1+0x6958], R16 ;  /* 0x0069581001007387 */ /* 0x0101e80000100a00 */
[----:B0-----:R-:W2:Y:S04]  /*4e200*/  LDL.LU R16, [R1+0xce0] ;  /* 0x000ce00001107983 */ /* 0x001ea80000300800 */
[----:B------:R-:W2:Y:S04]  /*4e210*/  LDL.LU R17, [R1+0xce4] ;  /* 0x000ce40001117983 */ /* 0x000ea80000300800 */
[----:B------:R-:W2:Y:S04]  /*4e220*/  LDL.LU R18, [R1+0xce8] ;  /* 0x000ce80001127983 */ /* 0x000ea80000300800 */
[----:B------:R-:W2:Y:S04]  /*4e230*/  LDL.LU R19, [R1+0xcec] ;  /* 0x000cec0001137983 */ /* 0x000ea80000300800 */
[----:B------:R-:W-:Y:S04]  /*4e240*/  STL.64 [R1+0x6940], R10 ;  /* 0x0069400a01007387 */ /* 0x000fe80000100a00 */
[----:B------:R0:W-:Y:S04]  /*4e250*/  STL.64 [R1+0x6938], R8 ;  /* 0x0069380801007387 */ /* 0x0001e80000100a00 */
[----:B0-----:R-:W4:Y:S04]  /*4e260*/  LDL.LU R8, [R1+0xcc0] ;  /* 0x000cc00001087983 */ /* 0x001f280000300800 */
[----:B------:R-:W4:Y:S04]  /*4e270*/  LDL.LU R9, [R1+0xcc4] ;  /* 0x000cc40001097983 */ /* 0x000f280000300800 */
[----:B------:R-:W4:Y:S04]  /*4e280*/  LDL.LU R10, [R1+0xcc8] ;  /* 0x000cc800010a7983 */ /* 0x000f280000300800 */
[----:B------:R-:W4:Y:S04]  /*4e290*/  LDL.LU R11, [R1+0xccc] ;  /* 0x000ccc00010b7983 */ /* 0x000f280000300800 */
[----:B------:R-:W4:Y:S04]  /*4e2a0*/  LDL.LU R4, [R1+0x2158] ;  /* 0x0021580001047983 */ /* 0x000f280000300800 */
[----:B------:R-:W4:Y:S04]  /*4e2b0*/  LDL.LU R5, [R1+0x2160] ;  /* 0x0021600001057983 */ /* 0x000f280000300800 */
[----:B------:R0:W-:Y:S04]  /*4e2c0*/  STL.64 [R1+0x68a0], R24 ;  /* 0x0068a01801007387 */ /* 0x0001e80000100a00 */
[----:B0-----:R-:W4:Y:S04]  /*4e2d0*/  LDL.LU R24, [R1+0x215c] ;  /* 0x00215c0001187983 */ /* 0x001f280000300800 */
[----:B------:R-:W4:Y:S04]  /*4e2e0*/  LDL.LU R25, [R1+0x2164] ;  /* 0x0021640001197983 */ /* 0x000f280000300800 */
        /* <DEDUP_REMOVED lines=12> */
[----:B------:R-:W2:Y:S04]  /*4e3b0*/  LDL.LU.64 R16, [R1+0x6948] ;  /* 0x0069480001107983 */ /* 0x000ea80000300a00 */
        /* <DEDUP_REMOVED lines=9> */
[----:B------:R0:W-:Y:S01]  /*4e450*/  STL.64 [R1+0xce8], R10 ;  /* 0x000ce80a01007387 */ /* 0x0001e20000100a00 */
[----:B--2---:R-:W-:Y:S03]  /*4e460*/  HMMA.16816.F32 R20, R12, R16, R20 ;  /* 0x000000100c14723c */ /* 0x004fe60000001814 */
[----:B0-----:R-:W2:Y:S04]  /*4e470*/  LDL.LU.64 R10, [R1+0x6940] ;  /* 0x00694000010a7983 */ /* 0x001ea80000300a00 */
[----:B------:R-:W3:-:S15]  /*4e480*/  LDL.LU.64 R8, [R1+0x6938] ;  /* 0x0069380001087983 */ /* 0x000ede0000300a00 */
[----:B------:R-:W-:-:S01]  /*4e490*/  NOP ;  /* 0x0000000000007918 */ /* 0x000fc20000000000 */
[----:B------:R0:W-:Y:S04]  /*4e4a0*/  STL.64 [R1+0xcd0], R20 ;  /* 0x000cd01401007387 */ /* 0x0001e80000100a00 */
[----:B------:R1:W-:Y:S04]  /*4e4b0*/  STL.64 [R1+0xcd8], R22 ;  /* 0x000cd81601007387 */ /* 0x0003e80000100a00 */
[----:B0-----:R-:W4:Y:S04]  /*4e4c0*/  LDL.LU R20, [R1+0xc30] ;  /* 0x000c300001147983 */ /* 0x001f280000300800 */
[----:B------:R-:W4:Y:S04]  /*4e4d0*/  LDL.LU R21, [R1+0xc34] ;  /* 0x000c340001157983 */ /* 0x000f280000300800 */
[----:B-1----:R-:W2:Y:S04]  /*4e4e0*/  LDL.LU R22, [R1+0xc38] ;  /* 0x000c380001167983 */ /* 0x002ea80000300800 */
[----:B------:R-:W2:Y:S04]  /*4e4f0*/  LDL.LU R23, [R1+0xc3c] ;  /* 0x000c3c0001177983 */ /* 0x000ea80000300800 */
[----:B--2---:R-:W-:Y:S04]  /*4e500*/  STL.64 [R1+0x68b0], R22 ;  /* 0x0068b01601007387 */ /* 0x004fe80000100a00 */
[----:B----4-:R0:W-:Y:S04]  /*4e510*/  STL.64 [R1+0x68a8], R20 ;  /* 0x0068a81401007387 */ /* 0x0101e80000100a00 */
[----:B0-----:R-:W2:Y:S04]  /*4e520*/  LDL.LU R20, [R1+0xca0] ;  /* 0x000ca00001147983 */ /* 0x001ea80000300800 */
[----:B------:R-:W2:Y:S04]  /*4e530*/  LDL.LU R21, [R1+0xca4] ;  /* 0x000ca40001157983 */ /* 0x000ea80000300800 */
[----:B------:R-:W2:Y:S04]  /*4e540*/  LDL.LU R22, [R1+0xca8] ;  /* 0x000ca80001167983 */ /* 0x000ea80000300800 */
[----:B------:R-:W2:Y:S01]  /*4e550*/  LDL.LU R23, [R1+0xcac] ;  /* 0x000cac0001177983 */ /* 0x000ea20000300800 */
[----:B------:R-:W-:-:S02]  /*4e560*/  IMAD R4, R4, 0x100, R24 ;  /* 0x0000010004047824 */ /* 0x000fc400078e0218 */
[----:B------:R-:W-:Y:S01]  /*4e570*/  IMAD R5, R5, 0x100, R25 ;  /* 0x0000010005057824 */ /* 0x000fe200078e0219 */
[----:B------:R-:W-:Y:S04]  /*4e580*/  STL.64 [R1+0x6878], R18 ;  /* 0x0068781201007387 */ /* 0x000fe80000100a00 */
[----:B------:R2:W-:Y:S02]  /*4e590*/  STL.64 [R1+0x6870], R16 ;  /* 0x0068701001007387 */ /* 0x0005e40000100a00 */
[----:B--2---:R-:W-:Y:S02]  /*4e5a0*/  HMMA.16816.F32 R16, R12, R10, R20 ;  /* 0x0000000a0c10723c */ /* 0x004fe40000001814 */
[----:B------:R-:W2:-:S15]  /*4e5b0*/  LDL.LU R20, [R1+0xc50] ;  /* 0x000c500001147983 */ /* 0x000e9e0000300800 */
[----:B------:R-:W-:-:S06]  /*4e5c0*/  NOP ;  /* 0x0000000000007918 */ /* 0x000fcc0000000000 */
[----:B------:R-:W-:Y:S04]  /*4e5d0*/  STL.64 [R1+0xcc0], R16 ;  /* 0x000cc01001007387 */ /* 0x000fe80000100a00 */
[----:B------:R-:W-:Y:S04]  /*4e5e0*/  STL.64 [R1+0xcc8], R18 ;  /* 0x000cc81201007387 */ /* 0x000fe80000100a00 */
[----:B------:R-:W2:Y:S04]  /*4e5f0*/  LDL.LU R21, [R1+0xc54] ;  /* 0x000c540001157983 */ /* 0x000ea80000300800 */
[----:B------:R-:W4:Y:S04]  /*4e600*/  LDL.LU R22, [R1+0xc58] ;  /* 0x000c580001167983 */ /* 0x000f280000300800 */
[----:B------:R-:W4:Y:S04]  /*4e610*/  LDL.LU R23, [R1+0xc5c] ;  /* 0x000c5c0001177983 */ /* 0x000f280000300800 */
[----:B----4-:R0:W-:Y:S04]  /*4e620*/  STL.64 [R1+0x68c0], R22 ;  /* 0x0068c01601007387 */ /* 0x0101e80000100a00 */
[----:B0-----:R-:W4:Y:S04]  /*4e630*/  LDL R22, [R1+0x10] ;  /* 0x0000100001167983 */ /* 0x001f280000100800 */
[----:B------:R-:W4:Y:S04]  /*4e640*/  LDL R23, [R1+0x14] ;  /* 0x0000140001177983 */ /* 0x000f280000100800 */
[----:B--2---:R0:W-:Y:S04]  /*4e650*/  STL.64 [R1+0x68b8], R20 ;  /* 0x0068b81401007387 */ /* 0x0041e80000100a00 */
[----:B0-----:R-:W2:Y:S04]  /*4e660*/  LDL.64 R20, [R1+0x18] ;  /* 0x0000180001147983 */ /* 0x001ea80000100a00 */
[----:B----4-:R0:W-:Y:S04]  /*4e670*/  STL.64 [R1+0x68f0], R22 ;  /* 0x0068f01601007387 */ /* 0x0101e80000100a00 */
[----:B--2---:R-:W-:Y:S04]  /*4e680*/  STL.64 [R1+0x68e8], R20 ;  /* 0x0068e81401007387 */ /* 0x004fe80000100a00 */
[----:B------:R-:W2:Y:S04]  /*4e690*/  LDL.64 R24, [R1+0x8] ;  /* 0x0000080001187983 */ /* 0x000ea80000100a00 */
[----:B------:R-:W-:Y:S01]  /*4e6a0*/  STL.64 [R1+0x68d0], R26 ;  /* 0x0068d01a01007387 */ /* 0x000fe20000100a00 */
[----:B0-----:R-:W-:-:S03]  /*4e6b0*/  IMAD.MOV.U32 R23, RZ, RZ, R6 ;  /* 0x000000ffff177224 */ /* 0x001fc600078e0006 */
[----:B--2---:R0:W-:Y:S04]  /*4e6c0*/  STL.64 [R1+0x68c8], R24 ;  /* 0x0068c81801007387 */ /* 0x0041e80000100a00 */
[----:B0-----:R-:W2:Y:S04]  /*4e6d0*/  LDL.LU R24, [R1+0xc60] ;  /* 0x000c600001187983 */ /* 0x001ea80000300800 */
[----:B------:R-:W2:Y:S04]  /*4e6e0*/  LDL.LU R25, [R1+0xc64] ;  /* 0x000c640001197983 */ /* 0x000ea80000300800 */
[----:B------:R-:W4:Y:S04]  /*4e6f0*/  LDL.LU R26, [R1+0xc68] ;  /* 0x000c6800011a7983 */ /* 0x000f280000300800 */
[----:B------:R-:W4:Y:S01]  /*4e700*/  LDL.LU R27, [R1+0xc6c] ;  /* 0x000c6c00011b7983 */ /* 0x000f220000300800 */
[----:B------:R-:W-:-:S03]  /*4e710*/  IMAD.MOV.U32 R22, RZ, RZ, R7 ;  /* 0x000000ffff167224 */ /* 0x000fc600078e0007 */
[----:B------:R-:W3:Y:S04]  /*4e720*/  LDL.LU R19, [R1+0x216c] ;  /* 0x00216c0001137983 */ /* 0x000ee80000300800 */
[----:B------:R-:W3:Y:S04]  /*4e730*/  LDL.LU R6, [R1+0x2168] ;  /* 0x0021680001067983 */ /* 0x000ee80000300800 */
[----:B------:R-:W2:Y:S04]  /*4e740*/  LDL.64 R20, [R1+0x20] ;  /* 0x0000200001147983 */ /* 0x000ea80000100a00 */
[----:B------:R-:W-:Y:S04]  /*4e750*/  STL.64 [R1+0x6920], R22 ;  /* 0x0069201601007387 */ /* 0x000fe80000100a00 */
[----:B--2---:R0:W-:Y:S04]  /*4e760*/  STL.64 [R1+0x6918], R20 ;  /* 0x0069181401007387 */ /* 0x0041e80000100a00 */
[----:B0-----:R-:W2:Y:S04]  /*4e770*/  LDL.LU R20, [R1+0xff0] ;  /* 0x000ff00001147983 */ /* 0x001ea80000300800 */
[----:B------:R-:W2:Y:S04]  /*4e780*/  LDL.LU R21, [R1+0xff4] ;  /* 0x000ff40001157983 */ /* 0x000ea80000300800 */
[----:B------:R-:W4:Y:S04]  /*4e790*/  LDL.LU R22, [R1+0xff8] ;  /* 0x000ff80001167983 */ /* 0x000f280000300800 */
[----:B------:R-:W4:Y:S04]  /*4e7a0*/  LDL.LU R23, [R1+0xffc] ;  /* 0x000ffc0001177983 */ /* 0x000f280000300800 */
[----:B------:R-:W3:Y:S04]  /*4e7b0*/  LDL.LU R0, [R1+0x2174] ;  /* 0x0021740001007983 */ /* 0x000ee80000300800 */
[----:B------:R-:W3:Y:S04]  /*4e7c0*/  LDL.LU R7, [R1+0x2170] ;  /* 0x0021700001077983 */ /* 0x000ee80000300800 */
[----:B----4-:R-:W-:Y:S04]  /*4e7d0*/  STL.64 [R1+0x6930], R22 ;  /* 0x0069301601007387 */ /* 0x010fe80000100a00 */
[----:B--2---:R0:W-:Y:S04]  /*4e7e0*/  STL.64 [R1+0x6928], R20 ;  /* 0x0069281401007387 */ /* 0x0041e80000100a00 */
[----:B0-----:R-:W3:Y:S04]  /*4e7f0*/  LDL.LU R20, [R1+0x1000] ;  /* 0x0010000001147983 */ /* 0x001ee80000300800 */
[----:B------:R-:W3:Y:S04]  /*4e800*/  LDL.LU R21, [R1+0x1004] ;  /* 0x0010040001157983 */ /* 0x000ee80000300800 */
[----:B------:R-:W3:Y:S04]  /*4e810*/  LDL.LU R22, [R1+0x1008] ;  /* 0x0010080001167983 */ /* 0x000ee80000300800 */
[----:B------:R-:W3:Y:S04]  /*4e820*/  LDL.LU R23, [R1+0x100c] ;  /* 0x00100c0001177983 */ /* 0x000ee80000300800 */
[----:B------:R-:W-:Y:S04]  /*4e830*/  STL.64 [R1+0x68e0], R26 ;  /* 0x0068e01a01007387 */ /* 0x000fe80000100a00 */
[----:B------:R0:W-:Y:S04]  /*4e840*/  STL.64 [R1+0x68d8], R24 ;  /* 0x0068d81801007387 */ /* 0x0001e80000100a00 */
[----:B0-----:R-:W2:Y:S04]  /*4e850*/  LDL.LU R24, [R1+0xc70] ;  /* 0x000c700001187983 */ /* 0x001ea80000300800 */
[----:B------:R-:W2:Y:S04]  /*4e860*/  LDL.LU R25, [R1+0xc74] ;  /* 0x000c740001197983 */ /* 0x000ea80000300800 */
[----:B------:R-:W4:Y:S04]  /*4e870*/  LDL.LU R26, [R1+0xc78] ;  /* 0x000c7800011a7983 */ /* 0x000f280000300800 */
[----:B------:R-:W4:Y:S04]  /*4e880*/  LDL.LU R27, [R1+0xc7c] ;  /* 0x000c7c00011b7983 */ /* 0x000f280000300800 */
[----:B----4-:R-:W-:Y:S04]  /*4e890*/  STL.64 [R1+0x6900], R26 ;  /* 0x0069001a01007387 */ /* 0x010fe80000100a00 */
[----:B--2---:R0:W-:Y:S04]  /*4e8a0*/  STL.64 [R1+0x68f8], R24 ;  /* 0x0068f81801007387 */ /* 0x0041e80000100a00 */
[----:B0-----:R-:W2:Y:S04]  /*4e8b0*/  LDL.LU R24, [R1+0xc80] ;  /* 0x000c800001187983 */ /* 0x001ea80000300800 */
[----:B------:R-:W2:Y:S04]  /*4e8c0*/  LDL.LU R25, [R1+0xc84] ;  /* 0x000c840001197983 */ /* 0x000ea80000300800 */
[----:B------:R-:W4:Y:S04]  /*4e8d0*/  LDL.LU R26, [R1+0xc88] ;  /* 0x000c8800011a7983 */ /* 0x000f280000300800 */
[----:B------:R-:W4:Y:S01]  /*4e8e0*/  LDL.LU R27, [R1+0xc8c] ;  /* 0x000c8c00011b7983 */ /* 0x000f220000300800 */
[----:B---3--:R-:W-:Y:S01]  /*4e8f0*/  HMMA.16816.F32 R20, R12, R8, R20 ;  /* 0x000000080c14723c */ /* 0x008fe20000001814 */
[----:B------:R-:W-:-:S02]  /*4e900*/  IMAD R6, R6, 0x100, R19 ;  /* 0x0000010006067824 */ /* 0x000fc400078e0213 */
[----:B----4-:R-:W-:Y:S04]  /*4e910*/  STL.64 [R1+0x6910], R26 ;  /* 0x0069101a01007387 */ /* 0x010fe80000100a00 */
[----:B--2---:R0:W-:Y:S04]  /*4e920*/  STL.64 [R1+0x6908], R24 ;  /* 0x0069081801007387 */ /* 0x0041e80000100a00 */
[----:B0-----:R-:W2:Y:S04]  /*4e930*/  LDL.LU R24, [R1+0xc90] ;  /* 0x000c900001187983 */ /* 0x001ea80000300800 */
[----:B------:R-:W2:Y:S04]  /*4e940*/  LDL.LU R25, [R1+0xc94] ;  /* 0x000c940001197983 */ /* 0x000ea80000300800 */
[----:B------:R-:W2:Y:S04]  /*4e950*/  LDL.LU R26, [R1+0xc98] ;  /* 0x000c9800011a7983 */ /* 0x000ea80000300800 */
[----:B------:R-:W2:Y:S04]  /*4e960*/  LDL.LU R27, [R1+0xc9c] ;  /* 0x000c9c00011b7983 */ /* 0x000ea80000300800 */
[----:B------:R-:W-:Y:S04]  /*4e970*/  STL [R1+0x684c], R10 ;  /* 0x00684c0a01007387 */ /* 0x000fe80000100800 */
[----:B------:R-:W-:Y:S04]  /*4e980*/  STL [R1+0x6848], R11 ;  /* 0x0068480b01007387 */ /* 0x000fe80000100800 */
[----:B------:R-:W3:Y:S04]  /*4e990*/  LDL.LU R16, [R1+0xc20] ;  /* 0x000c200001107983 */ /* 0x000ee80000300800 */
[----:B------:R-:W3:Y:S04]  /*4e9a0*/  LDL.LU R17, [R1+0xc24] ;  /* 0x000c240001117983 */ /* 0x000ee80000300800 */
[----:B------:R-:W3:Y:S04]  /*4e9b0*/  LDL.LU R18, [R1+0xc28] ;  /* 0x000c280001127983 */ /* 0x000ee80000300800 */
[----:B------:R-:W3:Y:S01]  /*4e9c0*/  LDL.LU R19, [R1+0xc2c] ;  /* 0x000c2c0001137983 */ /* 0x000ee20000300800 */
[----:B------:R-:W-:Y:S01]  /*4e9d0*/  IMAD R7, R7, 0x100, R0 ;  /* 0x0000010007077824 */ /* 0x000fe200078e0200 */
[----:B------:R-:W-:-:S02]  /*4e9e0*/  F2FP.F16.E5M2.UNPACK_B R4, R4 ;  /* 0x00000004ff04723e */ /* 0x000fc400020004ff */
[----:B------:R-:W-:Y:S01]  /*4e9f0*/  STL.64 [R1+0x1010], R20 ;  /* 0x0010101401007387 */ /* 0x000fe20000100a00 */
[----:B------:R-:W-:Y:S02]  /*4ea00*/  F2FP.F16.E5M2.UNPACK_B R5, R5 ;  /* 0x00000005ff05723e */ /* 0x000fe400020004ff */
[----:B------:R-:W-:Y:S01]  /*4ea10*/  F2FP.F16.E5M2.UNPACK_B R6, R6 ;  /* 0x00000006ff06723e */ /* 0x000fe200020004ff */
[----:B------:R0:W-:Y:S04]  /*4ea20*/  STL.64 [R1+0x1018], R22 ;  /* 0x0010181601007387 */ /* 0x0001e80000100a00 */
[----:B0-----:R-:W4:Y:S04]  /*4ea30*/  LDL.LU.64 R22, [R1+0x6930] ;  /* 0x0069300001167983 */ /* 0x001f280000300a00 */
[----:B------:R-:W4:Y:S04]  /*4ea40*/  LDL.LU.64 R20, [R1+0x6928] ;  /* 0x0069280001147983 */ /* 0x000f280000300a00 */
[----:B------:R0:W-:Y:S04]  /*4ea50*/  STL [R1+0x6830], R8 ;  /* 0x0068300801007387 */ /* 0x0001e80000100800 */
[----:B------:R1:W-:Y:S04]  /*4ea60*/  STL [R1+0x682c], R9 ;  /* 0x00682c0901007387 */ /* 0x0003e80000100800 */
[----:B0-----:R-:W3:Y:S04]  /*4ea70*/  LDL R8, [R1] ;  /* 0x0000000001087983 */ /* 0x001ee80000100800 */
[----:B-1----:R-:W3:Y:S01]  /*4ea80*/  LDL R9, [R1+0x4] ;  /* 0x0000040001097983 */ /* 0x002ee20000100800 */
[----:B------:R-:W-:Y:S01]  /*4ea90*/  F2FP.F16.E5M2.UNPACK_B R7, R7 ;  /* 0x00000007ff07723e */ /* 0x000fe200020004ff */
[----:B----4-:R-:W-:-:S15]  /*4eaa0*/  HMMA.16816.F32 R20, R12, R2, R20 ;  /* 0x000000020c14723c */ /* 0x010fde0000001814 */
[----:B------:R-:W-:-:S08]  /*4eab0*/  NOP ;  /* 0x0000000000007918 */ /* 0x000fd00000000000 */
[----:B------:R-:W-:Y:S04]  /*4eac0*/  STL.64 [R1+0x1000], R20 ;  /* 0x0010001401007387 */ /* 0x000fe80000100a00 */
[----:B------:R0:W-:Y:S04]  /*4ead0*/  STL.64 [R1+0x1008], R22 ;  /* 0x0010081601007387 */ /* 0x0001e80000100a00 */
[----:B0-----:R-:W4:Y:S04]  /*4eae0*/  LDL.LU.64 R22, [R1+0x6920] ;  /* 0x0069200001167983 */ /* 0x001f280000300a00 */
[----:B------:R-:W2:Y:S02]  /*4eaf0*/  LDL.LU.64 R20, [R1+0x6918] ;  /* 0x0069180001147983 */ /* 0x000ea40000300a00 */
[----:B--2---:R-:W-:Y:S02]  /*4eb00*/  HMMA.16816.F32 R12, R12, R20, R24 ;  /* 0x000000140c0c723c */ /* 0x004fe40000001818 */
[----:B------:R-:W4:Y:S04]  /*4eb10*/  LDL.LU.64 R26, [R1+0x6910] ;  /* 0x00691000011a7983 */ /* 0x000f280000300a00 */
[----:B------:R-:W4:Y:S01]  /*4eb20*/  LDL.LU.64 R24, [R1+0x6908] ;  /* 0x0069080001187983 */ /* 0x000f220000300a00 */
[----:B------:R-:W-:-:S02]  /*4eb30*/  IMAD.MOV.U32 R11, RZ, RZ, R20 ;  /* 0x000000ffff0b7224 */ /* 0x000fc400078e0014 */
[----:B------:R-:W-:-:S14]  /*4eb40*/  IMAD.MOV.U32 R10, RZ, RZ, R21 ;  /* 0x000000ffff0a7224 */ /* 0x000fdc00078e0015 */
[----:B------:R0:W-:Y:S04]  /*4eb50*/  STL.64 [R1+0xcb0], R12 ;  /* 0x000cb00c01007387 */ /* 0x0001e80000100a00 */
[----:B------:R1:W-:Y:S04]  /*4eb60*/  STL.64 [R1+0xcb8], R14 ;  /* 0x000cb80e01007387 */ /* 0x0003e80000100a00 */
[----:B0-----:R-:W3:Y:S04]  /*4eb70*/  LDL.LU R12, [R1+0xc40] ;  /* 0x000c4000010c7983 */ /* 0x001ee80000300800 */
[----:B------:R-:W3:Y:S04]  /*4eb80*/  LDL.LU R13, [R1+0xc44] ;  /* 0x000c4400010d7983 */ /* 0x000ee80000300800 */
[----:B-1----:R-:W3:Y:S04]  /*4eb90*/  LDL.LU R14, [R1+0xc48] ;  /* 0x000c4800010e7983 */ /* 0x002ee80000300800 */
[----:B------:R-:W3:Y:S01]  /*4eba0*/  LDL.LU R15, [R1+0xc4c] ;  /* 0x000c4c00010f7983 */ /* 0x000ee20000300800 */
[----:B----4-:R-:W-:Y:S03]  /*4ebb0*/  HMMA.16816.F32 R20, R4, R22, R24 ;  /* 0x000000160414723c */ /* 0x010fe60000001818 */
[----:B------:R-:W2:Y:S04]  /*4ebc0*/  LDL.LU.64 R26, [R1+0x6900] ;  /* 0x00690000011a7983 */ /* 0x000ea80000300a00 */
[----:B------:R-:W2:-:S15]  /*4ebd0*/  LDL.LU.64 R24, [R1+0x68f8] ;  /* 0x0068f80001187983 */ /* 0x000e9e0000300a00 */
[----:B------:R-:W-:-:S01]  /*4ebe0*/  NOP ;  /* 0x0000000000007918 */ /* 0x000fc20000000000 */
[----:B------:R-:W-:Y:S04]  /*4ebf0*/  STL.64 [R1+0xca0], R20 ;  /* 0x000ca01401007387 */ /* 0x000fe80000100a00 */
[----:B------:R0:W-:Y:S04]  /*4ec00*/  STL.64 [R1+0xca8], R22 ;  /* 0x000ca81601007387 */ /* 0x0001e80000100a00 */
[----:B0-----:R-:W4:Y:S04]  /*4ec10*/  LDL.LU.64 R22, [R1+0x68f0] ;  /* 0x0068f00001167983 */ /* 0x001f280000300a00 */
[----:B------:R-:W2:Y:S02]  /*4ec20*/  LDL.LU.64 R20, [R1+0x68e8] ;  /* 0x0068e80001147983 */ /* 0x000ea40000300a00 */
[----:B--2---:R-:W-:-:S15]  /*4ec30*/  HMMA.16816.F32 R24, R4, R20, R24 ;  /* 0x000000140418723c */ /* 0x004fde0000001818 */
[----:B------:R-:W-:-:S08]  /*4ec40*/  NOP ;  /* 0x0000000000007918 */ /* 0x000fd00000000000 */
[----:B------:R-:W-:Y:S04]  /*4ec50*/  STL.64 [R1+0xc90], R24 ;  /* 0x000c901801007387 */ /* 0x000fe80000100a00 */
[----:B------:R0:W-:Y:S04]  /*4ec60*/  STL.64 [R1+0xc98], R26 ;  /* 0x000c981a01007387 */ /* 0x0001e80000100a00 */
[----:B0-----:R-:W4:Y:S04]  /*4ec70*/  LDL.LU.64 R26, [R1+0x68e0] ;  /* 0x0068e000011a7983 */ /* 0x001f280000300a00 */
[----:B------:R-:W4:Y:S01]  /*4ec80*/  LDL.LU.64 R24, [R1+0x68d8] ;  /* 0x0068d80001187983 */ /* 0x000f220000300a00 */
[----:B------:R-:W-:-:S05]  /*4ec90*/  IMAD.MOV.U32 R0, RZ, RZ, R21 ;  /* 0x000000ffff007224 */ /* 0x000fca00078e0015 */
[----:B------:R-:W-:Y:S01]  /*4eca0*/  STL [R1+0x6828], R0 ;  /* 0x0068280001007387 */ /* 0x000fe20000100800 */
[----:B----4-:R-:W-:Y:S03]  /*4ecb0*/  HMMA.16816.F32 R20, R4, R22, R24 ;  /* 0x000000160414723c */ /* 0x010fe60000001818 */
[----:B------:R-:W2:Y:S04]  /*4ecc0*/  LDL.LU.64 R26, [R1+0x68d0] ;  /* 0x0068d000011a7983 */ /* 0x000ea80000300a00 */
[----:B------:R-:W4:-:S15]  /*4ecd0*/  LDL.LU.64 R24, [R1+0x68c8] ;  /* 0x0068c80001187983 */ /* 0x000f1e0000300a00 */
[----:B------:R-:W-:-:S01]  /*4ece0*/  NOP ;  /* 0x0000000000007918 */ /* 0x000fc20000000000 */
        /* <DEDUP_REMOVED lines=9> */
[----:B------:R-:W4:Y:S01]  /*4ed80*/  LDL.LU.64 R20, [R1+0x68a8] ;  /* 0x0068a80001147983 */ /* 0x000f220000300a00 */
[----:B---3--:R-:W-:Y:S01]  /*4ed90*/  HMMA.16816.F32 R12, R4, R8, R12 ;  /* 0x00000008040c723c */ /* 0x008fe2000000180c */
[----:B------:R-:W-:-:S02]  /*4eda0*/  IMAD.MOV.U32 R0, RZ, RZ, R25 ;  /* 0x000000ffff007224 */ /* 0x000fc400078e0019 */
[----:B------:R-:W3:Y:S03]  /*4edb0*/  LDL.LU.64 R24, [R1+0x68a0] ;  /* 0x0068a00001187983 */ /* 0x000ee60000300a00 */
[----:B--2---:R-:W-:-:S15]  /*4edc0*/  HMMA.16816.F32 R16, R4, R26, R16 ;  /* 0x0000001a0410723c */ /* 0x004fde0000001810 */
[----:B------:R-:W-:-:S02]  /*4edd0*/  NOP ;  /* 0x0000000000007918 */ /* 0x000fc40000000000 */
[----:B------:R-:W-:Y:S04]  /*4ede0*/  STL.64 [R1+0xc60], R12 ;  /* 0x000c600c01007387 */ /* 0x000fe80000100a00 */
[----:B------:R4:W-:Y:S02]  /*4edf0*/  STL.64 [R1+0xc68], R14 ;  /* 0x000c680e01007387 */ /* 0x0009e40000100a00 */
[----:B----4-:R-:W-:Y:S02]  /*4ee00*/  HMMA.16816.F32 R12, R4, R28, R20 ;  /* 0x0000001c040c723c */ /* 0x010fe40000001814 */
[----:B------:R-:W3:-:S15]  /*4ee10*/  LDL.LU R20, [R1+0xc10] ;  /* 0x000c100001147983 */ /* 0x000ede0000300800 */
[----:B------:R-:W-:-:S06]  /*4ee20*/  NOP ;  /* 0x0000000000007918 */ /* 0x000fcc0000000000 */
[----:B------:R-:W-:Y:S04]  /*4ee30*/  STL.64 [R1+0xc50], R12 ;  /* 0x000c500c01007387 */ /* 0x000fe80000100a00 */
[----:B------:R0:W-:Y:S04]  /*4ee40*/  STL.64 [R1+0xc58], R14 ;  /* 0x000c580e01007387 */ /* 0x0001e80000100a00 */
[----:B------:R-:W3:Y:S04]  /*4ee50*/  LDL.LU R21, [R1+0xc14] ;  /* 0x000c140001157983 */ /* 0x000ee80000300800 */
[----:B------:R-:W3:Y:S04]  /*4ee60*/  LDL.LU R22, [R1+0xc18] ;  /* 0x000c180001167983 */ /* 0x000ee80000300800 */
[----:B------:R-:W3:Y:S04]  /*4ee70*/  LDL.LU R23, [R1+0xc1c] ;  /* 0x000c1c0001177983 */ /* 0x000ee80000300800 */
[----:B------:R-:W2:Y:S04]  /*4ee80*/  LDL.LU R8, [R1+0x218c] ;  /* 0x00218c0001087983 */ /* 0x000ea80000300800 */
[----:B0-----:R-:W4:Y:S04]  /*4ee90*/  LDL.LU R14, [R1+0x2188] ;  /* 0x00218800010e7983 */ /* 0x001f280000300800 */
[----:B------:R-:W2:Y:S04]  /*4eea0*/  LDL.LU R9, [R1+0x2194] ;  /* 0x0021940001097983 */ /* 0x000ea80000300800 */
[----:B------:R-:W4:Y:S04]  /*4eeb0*/  LDL.LU R15, [R1+0x2190] ;  /* 0x00219000010f7983 */ /* 0x000f280000300800 */
[----:B------:R0:W-:Y:S04]  /*4eec0*/  STL.64 [R1+0x67c8], R28 ;  /* 0x0067c81c01007387 */ /* 0x0001e80000100a00 */
[----:B------:R1:W-:Y:S04]  /*4eed0*/  STL.64 [R1+0xc40], R16 ;  /* 0x000c401001007387 */ /* 0x0003e80000100a00 */
[----:B------:R1:W-:Y:S01]  /*4eee0*/  STL.64 [R1+0xc48], R18 ;  /* 0x000c481201007387 */ /* 0x0003e20000100a00 */
[----:B0-----:R-:W-:-:S02]  /*4eef0*/  IMAD.MOV.U32 R29, RZ, RZ, R10 ;  /* 0x000000ffff1d7224 */ /* 0x001fc400078e000a */
[----:B------:R-:W-:Y:S01]  /*4ef00*/  IMAD.MOV.U32 R28, RZ, RZ, R11 ;  /* 0x000000ffff1c7224 */ /* 0x000fe200078e000b */
[----:B-1----:R-:W3:Y:S04]  /*4ef10*/  LDL.LU R16, [R1+0xbf0] ;  /* 0x000bf00001107983 */ /* 0x002ee80000300800 */
[----:B------:R-:W3:Y:S04]  /*4ef20*/  LDL.LU R17, [R1+0xbf4] ;  /* 0x000bf40001117983 */ /* 0x000ee80000300800 */
[----:B------:R-:W2:Y:S04]  /*4ef30*/  LDL.LU R18, [R1+0xbf8] ;  /* 0x000bf80001127983 */ /* 0x000ea80000300800 */
[----:B------:R-:W2:Y:S04]  /*4ef40*/  LDL.LU R19, [R1+0xbfc] ;  /* 0x000bfc0001137983 */ /* 0x000ea80000300800 */
        /* <DEDUP_REMOVED lines=8> */
[----:B------:R-:W3:Y:S01]  /*4efd0*/  LDL.LU R11, [R1+0x2184] ;  /* 0x00218400010b7983 */ /* 0x000ee20000300800 */
[C---:B------:R-:W-:Y:S03]  /*4efe0*/  HMMA.16816.F32 R20, R4.reuse, R24, R20 ;  /* 0x000000180414723c */ /* 0x040fe60000001814 */
[----:B---3--:R-:W-:Y:S04]  /*4eff0*/  STL.64 [R1+0x6858], R10 ;  /* 0x0068580a01007387 */ /* 0x008fe80000100a00 */
[----:B------:R0:W-:Y:S04]  /*4f000*/  STL.64 [R1+0x6850], R8 ;  /* 0x0068500801007387 */ /* 0x0001e80000100a00 */
[----:B0-----:R-:W3:Y:S04]  /*4f010*/  LDL.LU R8, [R1+0xbd0] ;  /* 0x000bd00001087983 */ /* 0x001ee80000300800 */
        /* <DEDUP_REMOVED lines=10> */
[----:B------:R-:W-:Y:S04]  /*4f0c0*/  STL.64 [R1+0xc30], R20 ;  /* 0x000c301401007387 */ /* 0x000fe80000100a00 */
[----:B------:R0:W-:Y:S04]  /*4f0d0*/  STL.64 [R1+0xc38], R22 ;  /* 0x000c381601007387 */ /* 0x0001e80000100a00 */
[----:B0-----:R-:W4:Y:S04]  /*4f0e0*/  LDL.LU.64 R22, [R1+0x6898] ;  /* 0x0068980001167983 */ /* 0x001f280000300a00 */
[----:B------:R-:W2:Y:S04]  /*4f0f0*/  LDL.LU.64 R20, [R1+0x6890] ;  /* 0x0068900001147983 */ /* 0x000ea80000300a00 */
[----:B------:R-:W-:Y:S04]  /*4f100*/  STL.64 [R1+0x67c0], R26 ;  /* 0x0067c01a01007387 */ /* 0x000fe80000100a00 */
[----:B------:R0:W-:Y:S04]  /*4f110*/  STL.64 [R1+0x67b8], R24 ;  /* 0x0067b81801007387 */ /* 0x0001e80000100a00 */
[----:B0-----:R-:W3:Y:S04]  /*4f120*/  LDL.LU R24, [R1+0xbb0] ;  /* 0x000bb00001187983 */ /* 0x001ee80000300800 */
[----:B------:R-:W3:Y:S04]  /*4f130*/  LDL.LU R25, [R1+0xbb4] ;  /* 0x000bb40001197983 */ /* 0x000ee80000300800 */
[----:B------:R-:W2:Y:S04]  /*4f140*/  LDL.LU R26, [R1+0xbb8] ;  /* 0x000bb800011a7983 */ /* 0x000ea80000300800 */
[----:B------:R-:W2:Y:S01]  /*4f150*/  LDL.LU R27, [R1+0xbbc] ;  /* 0x000bbc00011b7983 */ /* 0x000ea20000300800 */
[C---:B----4-:R-:W-:Y:S03]  /*4f160*/  HMMA.16816.F32 R16, R4.reuse, R22, R16 ;  /* 0x000000160410723c */ /* 0x050fe60000001810 */
[----:B--2---:R-:W-:Y:S04]  /*4f170*/  STL.64 [R1+0x6840], R26 ;  /* 0x0068401a01007387 */ /* 0x004fe80000100a00 */
[----:B---3--:R0:W-:Y:S04]  /*4f180*/  STL.64 [R1+0x6838], R24 ;  /* 0x0068381801007387 */ /* 0x0081e80000100a00 */
[----:B0-----:R-:W2:Y:S04]  /*4f190*/  LDL.LU R24, [R1+0xbc0] ;  /* 0x000bc00001187983 */ /* 0x001ea80000300800 */
[----:B------:R-:W2:Y:S04]  /*4f1a0*/  LDL.LU R25, [R1+0xbc4] ;  /* 0x000bc40001197983 */ /* 0x000ea80000300800 */
[----:B------:R-:W2:Y:S04]  /*4f1b0*/  LDL.LU R26, [R1+0xbc8] ;  /* 0x000bc800011a7983 */ /* 0x000ea80000300800 */
[----:B------:R-:W2:Y:S04]  /*4f1c0*/  LDL.LU R27, [R1+0xbcc] ;  /* 0x000bcc00011b7983 */ /* 0x000ea80000300800 */
        /* <DEDUP_REMOVED lines=12> */
[----:B0-----:R-:W2:Y:S04]  /*4f290*/  LDL.LU R20, [R1+0xfd0] ;  /* 0x000fd00001147983 */ /* 0x001ea80000300800 */
[----:B------:R-:W2:Y:S04]  /*4f2a0*/  LDL.LU R21, [R1+0xfd4] ;  /* 0x000fd40001157983 */ /* 0x000ea80000300800 */
[----:B------:R-:W2:Y:S04]  /*4f2b0*/  LDL.LU R22, [R1+0xfd8] ;  /* 0x000fd80001167983 */ /* 0x000ea80000300800 */
[----:B------:R-:W2:Y:S01]  /*4f2c0*/  LDL.LU R23, [R1+0xfdc] ;  /* 0x000fdc0001177983 */ /* 0x000ea20000300800 */
[----:B---3--:R-:W-:-:S15]  /*4f2d0*/  HMMA.16816.F32 R8, R4, R18, R8 ;  /* 0x000000120408723c */ /* 0x008fde0000001808 */
[----:B------:R-:W-:-:S08]  /*4f2e0*/  NOP ;  /* 0x0000000000007918 */ /* 0x000fd00000000000 */
        /* <DEDUP_REMOVED lines=16> */
[----:B---3--:R-:W-:-:S03]  /*4f3f0*/  IMAD R12, R12, 0x100, R10 ;  /* 0x000001000c0c7824 */ /* 0x008fc600078e020a */
[----:B------:R-:W2:Y:S01]  /*4f400*/  LDL.LU R10, [R1+0x684c] ;  /* 0x00684c00010a7983 */ /* 0x000ea20000300800 */
[----:B------:R-:W-:-:S03]  /*4f410*/  IMAD R13, R13, 0x100, R11 ;  /* 0x000001000d0d7824 */ /* 0x000fc600078e020b */
[----:B------:R-:W2:Y:S01]  /*4f420*/  LDL.LU R11, [R1+0x6848] ;  /* 0x00684800010b7983 */ /* 0x000ea20000300800 */
[----:B----4-:R-:W-:Y:S02]  /*4f430*/  IMAD R14, R14, 0x100, R8 ;  /* 0x000001000e0e7824 */ /* 0x010fe400078e0208 */
[----:B------:R-:W-:Y:S01]  /*4f440*/  IMAD R15, R15, 0x100, R9 ;  /* 0x000001000f0f7824 */ /* 0x000fe200078e0209 */
[----:B--2---:R-:W-:-:S15]  /*4f450*/  HMMA.16816.F32 R24, R4, R10, R24 ;  /* 0x0000000a0418723c */ /* 0x004fde0000001818 */
[----:B------:R-:W-:-:S08]  /*4f460*/  NOP ;  /* 0x0000000000007918 */ /* 0x000fd00000000000 */
[----:B------:R-:W-:Y:S04]  /*4f470*/  STL.64 [R1+0xbe0], R24 ;  /* 0x000be01801007387 */ /* 0x000fe80000100a00 */
[----:B------:R0:W-:Y:S04]  /*4f480*/  STL.64 [R1+0xbe8], R26 ;  /* 0x000be81a01007387 */ /* 0x0001e80000100a00 */
[----:B0-----:R-:W2:Y:S04]  /*4f490*/  LDL.LU.64 R26, [R1+0x6840] ;  /* 0x00684000011a7983 */ /* 0x001ea80000300a00 */
[----:B------:R-:W2:Y:S04]  /*4f4a0*/  LDL.LU.64 R24, [R1+0x6838] ;  /* 0x0068380001187983 */ /* 0x000ea80000300a00 */
[----:B------:R-:W3:Y:S04]  /*4f4b0*/  LDL.LU R8, [R1+0x6830] ;  /* 0x0068300001087983 */ /* 0x000ee80000300800 */
[----:B------:R-:W4:Y:S01]  /*4f4c0*/  LDL.LU R9, [R1+0x682c] ;  /* 0x00682c0001097983 */ /* 0x000f220000300800 */
[----:B------:R-:W-:-:S02]  /*4f4d0*/  F2FP.F16.E5M2.UNPACK_B R12, R12 ;  /* 0x0000000cff0c723e */ /* 0x000fc400020004ff */
[----:B------:R-:W-:Y:S02]  /*4f4e0*/  F2FP.F16.E5M2.UNPACK_B R13, R13 ;  /* 0x0000000dff0d723e */ /* 0x000fe400020004ff */
[----:B------:R-:W-:Y:S02]  /*4f4f0*/  F2FP.F16.E5M2.UNPACK_B R14, R14 ;  /* 0x0000000eff0e723e */ /* 0x000fe400020004ff */
[----:B------:R-:W-:Y:S01]  /*4f500*/  F2FP.F16.E5M2.UNPACK_B R15, R15 ;  /* 0x0000000fff0f723e */ /* 0x000fe200020004ff */
[----:B---3--:R-:W-:Y:S01]  /*4f510*/  STL [R1+0x6764], R8 ;  /* 0x0067640801007387 */ /* 0x008fe20000100800 */
[----:B----4-:R-:W-:Y:S06]  /*4f520*/  HMMA.16816.F32 R16, R4, R8, R16 ;  /* 0x000000080410723c */ /* 0x010fec0000001810 */
[----:B------:R-:W-:-:S15]  /*4f530*/  STL [R1+0x6760], R9 ;  /* 0x0067600901007387 */ /* 0x000fde0000100800 */
[----:B------:R-:W-:-:S02]  /*4f540*/  NOP ;  /* 0x0000000000007918 */ /* 0x000fc40000000000 */
[----:B------:R-:W-:Y:S04]  /*4f550*/  STL.64 [R1+0xff0], R16 ;  /* 0x000ff01001007387 */ /* 0x000fe80000100a00 */
[----:B------:R-:W-:Y:S04]  /*4f560*/  STL.64 [R1+0xff8], R18 ;  /* 0x000ff81201007387 */ /* 0x000fe80000100a00 */
[----:B------:R0:W-:Y:S04]  /*4f570*/  STL.64 [R1+0x6800], R10 ;  /* 0x0068000a01007387 */ /* 0x0001e80000100a00 */
[----:B------:R-:W-:Y:S01]  /*4f580*/  STL.64 [R1+0x6818], R2 ;  /* 0x0068180201007387 */ /* 0x000fe20000100a00 */
[C---:B0-----:R-:W-:Y:S06]  /*4f590*/  HMMA.16816.F32 R8, R4.reuse, R2, R20 ;  /* 0x000000020408723c */ /* 0x041fec0000001814 */
[----:B--2---:R-:W-:-:S15]  /*4f5a0*/  HMMA.16816.F32 R4, R4, R28, R24 ;  /* 0x0000001c0404723c */ /* 0x004fde0000001818 */
[----:B------:R-:W-:-:S02]  /*4f5b0*/  NOP ;  /* 0x0000000000007918 */ /* 0x000fc40000000000 */
[----:B------:R-:W-:Y:S04]  /*4f5c0*/  STL.64 [R1+0xfe0], R8 ;  /* 0x000fe00801007387 */ /* 0x000fe80000100a00 */
[----:B------:R-:W-:Y:S04]  /*4f5d0*/  STL.64 [R1+0xfe8], R10 ;  /* 0x000fe80a01007387 */ /* 0x000fe80000100a00 */
[----:B------:R-:W2:Y:S04]  /*4f5e0*/  LDL.LU R20, [R1+0xb30] ;  /* 0x000b300001147983 */ /* 0x000ea80000300800 */
[----:B------:R-:W-:Y:S04]  /*4f5f0*/  STL.64 [R1+0xbd0], R4 ;  /* 0x000bd00401007387 */ /* 0x000fe80000100a00 */
[----:B------:R-:W-:Y:S04]  /*4f600*/  STL.64 [R1+0xbd8], R6 ;  /* 0x000bd80601007387 */ /* 0x000fe80000100a00 */
[----:B------:R-:W2:Y:S04]  /*4f610*/  LDL.LU R21, [R1+0xb34] ;  /* 0x000b340001157983 */ /* 0x000ea80000300800 */
[----:B------:R-:W3:Y:S04]  /*4f620*/  LDL.LU R22, [R1+0xb38] ;  /* 0x000b380001167983 */ /* 0x000ee80000300800 */
[----:B------:R-:W3:Y:S04]  /*4f630*/  LDL.LU R23, [R1+0xb3c] ;  /* 0x000b3c0001177983 */ /* 0x000ee80000300800 */
[----:B------:R-:W4:Y:S04]  /*4f640*/  LDL.LU R24, [R1+0xb50] ;  /* 0x000b500001187983 */ /* 0x000f280000300800 */
[----:B------:R-:W4:Y:S04]  /*4f650*/  LDL.LU R25, [R1+0xb54] ;  /* 0x000b540001197983 */ /* 0x000f280000300800 */
[----:B------:R-:W2:Y:S04]  /*4f660*/  LDL.LU R26, [R1+0xb58] ;  /* 0x000b5800011a7983 */ /* 0x000ea80000300800 */
[----:B------:R-:W2:Y:S04]  /*4f670*/  LDL.LU R27, [R1+0xb5c] ;  /* 0x000b5c00011b7983 */ /* 0x000ea80000300800 */
[----:B--2---:R-:W-:Y:S04]  /*4f680*/  STL.64 [R1+0x67d8], R26 ;  /* 0x0067d81a01007387 */ /* 0x004fe80000100a00 */
[----:B----4-:R0:W-:Y:S04]  /*4f690*/  STL.64 [R1+0x67d0], R24 ;  /* 0x0067d01801007387 */ /* 0x0101e80000100a00 */
[----:B0-----:R-:W2:Y:S04]  /*4f6a0*/  LDL.LU R24, [R1+0xb60] ;  /* 0x000b600001187983 */ /* 0x001ea80000300800 */
[----:B------:R-:W2:Y:S04]  /*4f6b0*/  LDL.LU R25, [R1+0xb64] ;  /* 0x000b640001197983 */ /* 0x000ea80000300800 */
[----:B------:R-:W4:Y:S04]  /*4f6c0*/  LDL.LU R26, [R1+0xb68] ;  /* 0x000b6800011a7983 */ /* 0x000f280000300800 */
[----:B------:R-:W4:Y:S04]  /*4f6d0*/  LDL.LU R27, [R1+0xb6c] ;  /* 0x000b6c00011b7983 */ /* 0x000f280000300800 */
[----:B----4-:R0:W-:Y:S04]  /*4f6e0*/  STL.64 [R1+0x67e8], R26 ;  /* 0x0067e81a01007387 */ /* 0x0101e80000100a00 */
[----:B0-----:R-:W4:Y:S01]  /*4f6f0*/  LDL R26, [R1+0x8] ;  /* 0x00000800011a7983 */ /* 0x001f220000100800 */
[----:B------:R-:W-:-:S03]  /*4f700*/  IMAD.MOV.U32 R27, RZ, RZ, R0 ;  /* 0x000000ffff1b7224 */ /* 0x000fc600078e0000 */
[----:B------:R-:W3:Y:S04]  /*4f710*/  LDL.LU R0, [R1+0x6828] ;  /* 0x0068280001007983 */ /* 0x000ee80000300800 */
[----:B------:R-:W2:Y:S04]  /*4f720*/  LDL.LU R8, [R1+0xb80] ;  /* 0x000b800001087983 */ /* 0x000ea80000300800 */
[----:B------:R-:W2:Y:S04]  /*4f730*/  LDL.LU R9, [R1+0xb84] ;  /* 0x000b840001097983 */ /* 0x000ea80000300800 */
[----:B------:R-:W4:Y:S04]  /*4f740*/  LDL.LU R10, [R1+0xb88] ;  /* 0x000b8800010a7983 */ /* 0x000f280000300800 */
[----:B------:R-:W4:Y:S04]  /*4f750*/  LDL.LU R11, [R1+0xb8c] ;  /* 0x000b8c00010b7983 */ /* 0x000f280000300800 */
[----:B------:R-:W2:Y:S01]  /*4f760*/  LDL R4, [R1+0x18] ;  /* 0x0000180001047983 */ /* 0x000ea20000100800 */
[----:B---3--:R-:W-:-:S05]  /*4f770*/  IMAD.MOV.U32 R5, RZ, RZ, R0 ;  /* 0x000000ffff057224 */ /* 0x008fca00078e0000 */
[----:B--2---:R0:W-:Y:S04]  /*4f780*/  STL.64 [R1+0x6820], R4 ;  /* 0x0068200401007387 */ /* 0x0041e80000100a00 */
[----:B0-----:R-:W2:Y:S04]  /*4f790*/  LDL.LU R4, [R1+0xba0] ;  /* 0x000ba00001047983 */ /* 0x001ea80000300800 */
[----:B------:R-:W2:Y:S04]  /*4f7a0*/  LDL.LU R5, [R1+0xba4] ;  /* 0x000ba40001057983 */ /* 0x000ea80000300800 */
[----:B------:R-:W2:Y:S04]  /*4f7b0*/  LDL.LU R6, [R1+0xba8] ;  /* 0x000ba80001067983 */ /* 0x000ea80000300800 */
[----:B------:R-:W2:Y:S04]  /*4f7c0*/  LDL.LU R7, [R1+0xbac] ;  /* 0x000bac0001077983 */ /* 0x000ea80000300800 */
[----:B------:R-:W2:Y:S04]  /*4f7d0*/  LDL.64 R2, [R1+0x28] ;  /* 0x0000280001027983 */ /* 0x000ea80000100a00 */
[----:B----4-:R-:W-:Y:S04]  /*4f7e0*/  STL.64 [R1+0x6810], R10 ;  /* 0x0068100a01007387 */ /* 0x010fe80000100a00 */
[----:B------:R0:W-:Y:S04]  /*4f7f0*/  STL.64 [R1+0x6808], R8 ;  /* 0x0068080801007387 */ /* 0x0001e80000100a00 */
[----:B0-----:R-:W3:Y:S04]  /*4f800*/  LDL.LU R8, [R1+0xb90] ;  /* 0x000b900001087983 */ /* 0x001ee80000300800 */
[----:B------:R-:W3:Y:S04]  /*4f810*/  LDL.LU R9, [R1+0xb94] ;  /* 0x000b940001097983 */ /* 0x000ee80000300800 */
[----:B------:R-:W3:Y:S04]  /*4f820*/  LDL.LU R10, [R1+0xb98] ;  /* 0x000b9800010a7983 */ /* 0x000ee80000300800 */
[----:B------:R-:W3:Y:S04]  /*4f830*/  LDL.LU R11, [R1+0xb9c] ;  /* 0x000b9c00010b7983 */ /* 0x000ee80000300800 */
[----:B------:R0:W-:Y:S04]  /*4f840*/  STL.64 [R1+0x67e0], R24 ;  /* 0x0067e01801007387 */ /* 0x0001e80000100a00 */
[----:B------:R-:W4:Y:S04]  /*4f850*/  LDL.64 R28, [R1] ;  /* 0x00000000011c7983 */ /* 0x000f280000100a00 */
[----:B0-----:R-:W4:Y:S04]  /*4f860*/  LDL.64 R24, [R1+0x10] ;  /* 0x0000100001187983 */ /* 0x001f280000100a00 */
[----:B------:R-:W-:Y:S04]  /*4f870*/  STL.64 [R1+0x67b0], R22 ;  /* 0x0067b01601007387 */ /* 0x000fe80000100a00 */
[----:B------:R0:W-:Y:S04]  /*4f880*/  STL.64 [R1+0x67a8], R20 ;  /* 0x0067a81401007387 */ /* 0x0001e80000100a00 */
        /* <DEDUP_REMOVED lines=10> */
[----:B------:R-:W3:Y:S04]  /*4f930*/  LDL.LU R16, [R1+0xb10] ;  /* 0x000b100001107983 */ /* 0x000ee80000300800 */
[----:B------:R-:W3:Y:S04]  /*4f940*/  LDL.LU R17, [R1+0xb14] ;  /* 0x000b140001117983 */ /* 0x000ee80000300800 */
[----:B------:R-:W4:Y:S04]  /*4f950*/  LDL.LU R18, [R1+0xb18] ;  /* 0x000b180001127983 */ /* 0x000f280000300800 */
[----:B------:R-:W4:Y:S01]  /*4f960*/  LDL.LU R19, [R1+0xb1c] ;  /* 0x000b1c0001137983 */ /* 0x000f220000300800 */
[----:B------:R-:W-:Y:S03]  /*4f970*/  HMMA.16816.F32 R4, R12, R2, R4 ;  /* 0x000000020c04723c */ /* 0x000fe60000001804 */
[----:B----4-:R-:W-:Y:S04]  /*4f980*/  STL.64 [R1+0x6790], R18 ;  /* 0x0067901201007387 */ /* 0x010fe80000100a00 */
[----:B---3--:R0:W-:Y:S04]  /*4f990*/  STL.64 [R1+0x6788], R16 ;  /* 0x0067881001007387 */ /* 0x0081e80000100a00 */
[----:B0-----:R-:W3:Y:S04]  /*4f9a0*/  LDL.LU R16, [R1+0xb20] ;  /* 0x000b200001107983 */ /* 0x001ee80000300800 */
[----:B------:R-:W3:Y:S04]  /*4f9b0*/  LDL.LU R17, [R1+0xb24] ;  /* 0x000b240001117983 */ /* 0x000ee80000300800 */
[----:B------:R-:W3:Y:S04]  /*4f9c0*/  LDL.LU R18, [R1+0xb28] ;  /* 0x000b280001127983 */ /* 0x000ee80000300800 */
[----:B------:R-:W3:Y:S04]  /*4f9d0*/  LDL.LU R19, [R1+0xb2c] ;  /* 0x000b2c0001137983 */ /* 0x000ee80000300800 */
[----:B------:R0:W-:Y:S04]  /*4f9e0*/  STL.64 [R1+0xbc0], R4 ;  /* 0x000bc00401007387 */ /* 0x0001e80000100a00 */
[----:B------:R1:W-:Y:S04]  /*4f9f0*/  STL.64 [R1+0xbc8], R6 ;  /* 0x000bc80601007387 */ /* 0x0003e80000100a00 */
[----:B0-----:R-:W4:Y:S01]  /*4fa00*/  LDL.LU.64 R4, [R1+0x6820] ;  /* 0x0068200001047983 */ /* 0x001f220000300a00 */
[----:B-1----:R-:W-:-:S02]  /*4fa10*/  IMAD.MOV.U32 R7, RZ, RZ, R2 ;  /* 0x000000ffff077224 */ /* 0x002fc400078e0002 */
[----:B------:R-:W-:Y:S02]  /*4fa20*/  IMAD.MOV.U32 R6, RZ, RZ, R3 ;  /* 0x000000ffff067224 */ /* 0x000fe400078e0003 */
[----:B------:R-:W3:Y:S01]  /*4fa30*/  LDL.LU.64 R2, [R1+0x6818] ;  /* 0x0068180001027983 */ /* 0x000ee20000300a00 */
[----:B----4-:R-:W-:-:S15]  /*4fa40*/  HMMA.16816.F32 R8, R12, R4, R8 ;  /* 0x000000040c08723c */ /* 0x010fde0000001808 */
[----:B------:R-:W-:-:S08]  /*4fa50*/  NOP ;  /* 0x0000000000007918 */ /* 0x000fd00000000000 */
[----:B------:R-:W-:Y:S04]  /*4fa60*/  STL.64 [R1+0xbb0], R8 ;  /* 0x000bb00801007387 */ /* 0x000fe80000100a00 */
[----:B------:R0:W-:Y:S04]  /*4fa70*/  STL.64 [R1+0xbb8], R10 ;  /* 0x000bb80a01007387 */ /* 0x0001e80000100a00 */
[----:B0-----:R-:W4:Y:S04]  /*4fa80*/  LDL.LU.64 R10, [R1+0x6810] ;  /* 0x00681000010a7983 */ /* 0x001f280000300a00 */
[----:B------:R-:W4:Y:S04]  /*4fa90*/  LDL.LU.64 R8, [R1+0x6808] ;  /* 0x0068080001087983 */ /* 0x000f280000300a00 */
[----:B------:R-:W2:Y:S04]  /*4faa0*/  LDL.LU R4, [R1+0x2198] ;  /* 0x0021980001047983 */ /* 0x000ea80000300800 */
[----:B------:R-:W2:Y:S04]  /*4fab0*/  LDL.LU R5, [R1+0x21a0] ;  /* 0x0021a00001057983 */ /* 0x000ea80000300800 */
[----:B------:R-:W-:Y:S01]  /*4fac0*/  STL.64 [R1+0x6770], R6 ;  /* 0x0067700601007387 */ /* 0x000fe20000100a00 */
[----:B----4-:R-:W-:Y:S03]  /*4fad0*/  HMMA.16816.F32 R8, R12, R24, R8 ;  /* 0x000000180c08723c */ /* 0x010fe60000001808 */
[----:B--2---:R0:W-:Y:S04]  /*4fae0*/  STL.64 [R1+0x6768], R4 ;  /* 0x0067680401007387 */ /* 0x0041e80000100a00 */
[----:B0-----:R-:W2:Y:S04]  /*4faf0*/  LDL.LU R4, [R1+0xb00] ;  /* 0x000b000001047983 */ /* 0x001ea80000300800 */
[----:B------:R-:W2:Y:S04]  /*4fb00*/  LDL.LU R5, [R1+0xb04] ;  /* 0x000b040001057983 */ /* 0x000ea80000300800 */
[----:B------:R-:W2:Y:S04]  /*4fb10*/  LDL.LU R6, [R1+0xb08] ;  /* 0x000b080001067983 */ /* 0x000ea80000300800 */
[----:B------:R-:W2:Y:S04]  /*4fb20*/  LDL.LU R7, [R1+0xb0c] ;  /* 0x000b0c0001077983 */ /* 0x000ea80000300800 */
[----:B------:R0:W-:Y:S02]  /*4fb30*/  STL.64 [R1+0xba0], R8 ;  /* 0x000ba00801007387 */ /* 0x0001e40000100a00 */
[----:B0-----:R-:W-:-:S02]  /*4fb40*/  IMAD.MOV.U32 R8, RZ, RZ, R24 ;  /* 0x000000ffff087224 */ /* 0x001fc400078e0018 */
[----:B------:R-:W-:Y:S02]  /*4fb50*/  IMAD.MOV.U32 R9, RZ, RZ, R25 ;  /* 0x000000ffff097224 */ /* 0x000fe400078e0019 */
[C---:B------:R-:W-:Y:S01]  /*4fb60*/  HMMA.16816.F32 R24, R12.reuse, R26, R20 ;  /* 0x0000001a0c18723c */ /* 0x040fe20000001814 */
[----:B------:R0:W-:Y:S04]  /*4fb70*/  STL.64 [R1+0xba8], R10 ;  /* 0x000ba80a01007387 */ /* 0x0001e80000100a00 */
[----:B0-----:R-:W4:Y:S04]  /*4fb80*/  LDL.LU.64 R10, [R1+0x6800] ;  /* 0x00680000010a7983 */ /* 0x001f280000300a00 */
[----:B------:R-:W3:Y:S04]  /*4fb90*/  LDL.LU.64 R22, [R1+0x67f8] ;  /* 0x0067f80001167983 */ /* 0x000ee80000300a00 */
[----:B------:R-:W3:Y:S10]  /*4fba0*/  LDL.LU.64 R20, [R1+0x67f0] ;  /* 0x0067f00001147983 */ /* 0x000ef40000300a00 */
[----:B------:R-:W-:Y:S04]  /*4fbb0*/  STL.64 [R1+0xb90], R24 ;  /* 0x000b901801007387 */ /* 0x000fe80000100a00 */
[----:B------:R0:W-:Y:S04]  /*4fbc0*/  STL.64 [R1+0xb98], R26 ;  /* 0x000b981a01007387 */ /* 0x0001e80000100a00 */
[----:B0-----:R-:W2:Y:S04]  /*4fbd0*/  LDL.LU.64 R26, [R1+0x67e8] ;  /* 0x0067e800011a7983 */ /* 0x001ea80000300a00 */
[----:B------:R-:W2:Y:S01]  /*4fbe0*/  LDL.LU.64 R24, [R1+0x67e0] ;  /* 0x0067e00001187983 */ /* 0x000ea20000300a00 */
        /* <DEDUP_REMOVED lines=12> */
[----:B0-----:R-:W3:Y:S04]  /*4fcb0*/  LDL.LU.64 R26, [R1+0x67c0] ;  /* 0x0067c000011a7983 */ /* 0x001ee80000300a00 */
[----:B------:R-:W2:Y:S04]  /*4fcc0*/  LDL.LU.64 R24, [R1+0x67b8] ;  /* 0x0067b80001187983 */ /* 0x000ea80000300a00 */
[----:B------:R0:W-:Y:S04]  /*4fcd0*/  STL.64 [R1+0x66c8], R28 ;  /* 0x0066c81c01007387 */ /* 0x0001e80000100a00 */
[----:B0-----:R-:W4:Y:S04]  /*4fce0*/  LDL.LU R28, [R1+0x219c] ;  /* 0x00219c00011c7983 */ /* 0x001f280000300800 */
[----:B------:R-:W4:Y:S01]  /*4fcf0*/  LDL.LU R29, [R1+0x21a4] ;  /* 0x0021a400011d7983 */ /* 0x000f220000300800 */
        /* <DEDUP_REMOVED lines=49> */
[----:B--2---:R-:W-:Y:S04]  /*50010*/  STL.64 [R1+0x66e8], R22 ;  /* 0x0066e81601007387 */ /* 0x004fe80000100a00 */
[----:B----4-:R-:W-:Y:S04]  /*50020*/  STL.64 [R1+0x66e0], R20 ;  /* 0x0066e01401007387 */ /* 0x010fe80000100a00 */
[----:B------:R-:W-:Y:S04]  /*50030*/  STL.64 [R1+0x66a0], R18 ;  /* 0x0066a01201007387 */ /* 0x000fe80000100a00 */
[----:B------:R0:W-:Y:S02]  /*50040*/  STL.64 [R1+0x6698], R16 ;  /* 0x0066981001007387 */ /* 0x0001e40000100a00 */
[----:B0-----:R-:W-:Y:S02]  /*50050*/  HMMA.16816.F32 R16, R12, R10, R24 ;  /* 0x0000000a0c10723c */ /* 0x001fe40000001818 */
[----:B------:R-:W2:-:S15]  /*50060*/  LDL.LU R24, [R1+0xa90] ;  /* 0x000a900001187983 */ /* 0x000e9e0000300800 */
[----:B------:R-:W-:-:S06]  /*50070*/  NOP ;  /* 0x0000000000007918 */ /* 0x000fcc0000000000 */
[----:B------:R-:W-:Y:S04]  /*50080*/  STL.64 [R1+0xb00], R16 ;  /* 0x000b001001007387 */ /* 0x000fe80000100a00 */
[----:B------:R-:W-:Y:S04]  /*50090*/  STL.64 [R1+0xb08], R18 ;  /* 0x000b081201007387 */ /* 0x000fe80000100a00 */
[----:B------:R-:W2:Y:S04]  /*500a0*/  LDL.LU R25, [R1+0xa94] ;  /* 0x000a940001197983 */ /* 0x000ea80000300800 */
[----:B------:R-:W4:Y:S04]  /*500b0*/  LDL.LU R26, [R1+0xa98] ;  /* 0x000a9800011a7983 */ /* 0x000f280000300800 */
[----:B------:R-:W4:Y:S01]  /*500c0*/  LDL.LU R27, [R1+0xa9c] ;  /* 0x000a9c00011b7983 */ /* 0x000f220000300800 */
[----:B------:R-:W-:-:S02]  /*500d0*/  IMAD.MOV.U32 R22, RZ, RZ, R8 ;  /* 0x000000ffff167224 */ /* 0x000fc400078e0008 */
[----:B------:R-:W-:Y:S01]  /*500e0*/  IMAD.MOV.U32 R23, RZ, RZ, R9 ;  /* 0x000000ffff177224 */ /* 0x000fe200078e0009 */
[----:B----4-:R-:W-:Y:S04]  /*500f0*/  STL.64 [R1+0x66f8], R26 ;  /* 0x0066f81a01007387 */ /* 0x010fe80000100a00 */
[----:B--2---:R-:W-:Y:S04]  /*50100*/  STL.64 [R1+0x66f0], R24 ;  /* 0x0066f01801007387 */ /* 0x004fe80000100a00 */
[----:B------:R-:W2:Y:S04]  /*50110*/  LDL.LU R8, [R1+0x6764] ;  /* 0x0067640001087983 */ /* 0x000ea80000300800 */
[----:B------:R-:W2:Y:S04]  /*50120*/  LDL.LU R9, [R1+0x6760] ;  /* 0x0067600001097983 */ /* 0x000ea80000300800 */
[----:B------:R-:W4:Y:S04]  /*50130*/  LDL.64 R20, [R1+0x18] ;  /* 0x0000180001147983 */ /* 0x000f280000100a00 */
[----:B------:R0:W-:Y:S02]  /*50140*/  STL.64 [R1+0x6718], R22 ;  /* 0x0067181601007387 */ /* 0x0001e40000100a00 */
[----:B0-----:R-:W-:-:S02]  /*50150*/  IMAD.MOV.U32 R23, RZ, RZ, R6 ;  /* 0x000000ffff177224 */ /* 0x001fc400078e0006 */
[----:B----4-:R0:W-:Y:S04]  /*50160*/  STL.64 [R1+0x6710], R20 ;  /* 0x0067101401007387 */ /* 0x0101e80000100a00 */
[----:B------:R-:W4:Y:S04]  /*50170*/  LDL.LU R24, [R1+0xaa0] ;  /* 0x000aa00001187983 */ /* 0x000f280000300800 */
[----:B------:R-:W4:Y:S04]  /*50180*/  LDL.LU R25, [R1+0xaa4] ;  /* 0x000aa40001197983 */ /* 0x000f280000300800 */
[----:B------:R-:W3:Y:S04]  /*50190*/  LDL.LU R26, [R1+0xaa8] ;  /* 0x000aa800011a7983 */ /* 0x000ee80000300800 */
[----:B------:R-:W3:Y:S04]  /*501a0*/  LDL.LU R27, [R1+0xaac] ;  /* 0x000aac00011b7983 */ /* 0x000ee80000300800 */
[----:B------:R-:W2:Y:S04]  /*501b0*/  LDL.LU R19, [R1+0x21ac] ;  /* 0x0021ac0001137983 */ /* 0x000ea80000300800 */
[----:B------:R-:W2:Y:S04]  /*501c0*/  LDL.LU R6, [R1+0x21a8] ;  /* 0x0021a80001067983 */ /* 0x000ea80000300800 */
[----:B0-----:R-:W4:Y:S01]  /*501d0*/  LDL.64 R20, [R1+0x20] ;  /* 0x0000200001147983 */ /* 0x001f220000100a00 */
[----:B------:R-:W-:-:S05]  /*501e0*/  IMAD.MOV.U32 R22, RZ, RZ, R7 ;  /* 0x000000ffff167224 */ /* 0x000fca00078e0007 */
[----:B------:R-:W-:Y:S04]  /*501f0*/  STL.64 [R1+0x6748], R22 ;  /* 0x0067481601007387 */ /* 0x000fe80000100a00 */
[----:B----4-:R-:W-:Y:S04]  /*50200*/  STL.64 [R1+0x6740], R20 ;  /* 0x0067401401007387 */ /* 0x010fe80000100a00 */
[----:B---3--:R-:W-:Y:S04]  /*50210*/  STL.64 [R1+0x6708], R26 ;  /* 0x0067081a01007387 */ /* 0x008fe80000100a00 */
[----:B------:R0:W-:Y:S04]  /*50220*/  STL.64 [R1+0x6700], R24 ;  /* 0x0067001801007387 */ /* 0x0001e80000100a00 */
[----:B0-----:R-:W3:Y:S04]  /*50230*/  LDL.LU R24, [R1+0xab0] ;  /* 0x000ab00001187983 */ /* 0x001ee80000300800 */
[----:B------:R-:W3:Y:S04]  /*50240*/  LDL.LU R25, [R1+0xab4] ;  /* 0x000ab40001197983 */ /* 0x000ee80000300800 */
[----:B------:R-:W4:Y:S04]  /*50250*/  LDL.LU R26, [R1+0xab8] ;  /* 0x000ab800011a7983 */ /* 0x000f280000300800 */
[----:B------:R-:W4:Y:S04]  /*50260*/  LDL.LU R27, [R1+0xabc] ;  /* 0x000abc00011b7983 */ /* 0x000f280000300800 */
[----:B------:R-:W2:Y:S04]  /*50270*/  LDL.LU R7, [R1+0x21b0] ;  /* 0x0021b00001077983 */ /* 0x000ea80000300800 */
[----:B------:R-:W3:Y:S04]  /*50280*/  LDL.LU R20, [R1+0xfb0] ;  /* 0x000fb00001147983 */ /* 0x000ee80000300800 */
        /* <DEDUP_REMOVED lines=11> */
[----:B0-----:R-:W4:Y:S04]  /*50340*/  LDL.LU R24, [R1+0xac0] ;  /* 0x000ac00001187983 */ /* 0x001f280000300800 */
[----:B------:R-:W4:Y:S04]  /*50350*/  LDL.LU R25, [R1+0xac4] ;  /* 0x000ac40001197983 */ /* 0x000f280000300800 */
[----:B------:R-:W4:Y:S04]  /*50360*/  LDL.LU R26, [R1+0xac8] ;  /* 0x000ac800011a7983 */ /* 0x000f280000300800 */
[----:B------:R-:W4:Y:S01]  /*50370*/  LDL.LU R27, [R1+0xacc] ;  /* 0x000acc00011b7983 */ /* 0x000f220000300800 */
[----:B------:R-:W-:-:S02]  /*50380*/  IMAD R4, R4, 0x100, R28 ;  /* 0x0000010004047824 */ /* 0x000fc400078e021c */
[----:B------:R-:W-:Y:S02]  /*50390*/  IMAD R5, R5, 0x100, R29 ;  /* 0x0000010005057824 */ /* 0x000fe400078e021d */
[----:B--2---:R-:W-:Y:S01]  /*503a0*/  IMAD R6, R6, 0x100, R19 ;  /* 0x0000010006067824 */ /* 0x004fe200078e0213 */
[C---:B---3--:R-:W-:Y:S01]  /*503b0*/  HMMA.16816.F32 R20, R12.reuse, R8, R20 ;  /* 0x000000080c14723c */ /* 0x048fe20000001814 */
[----:B----4-:R-:W-:Y:S04]  /*503c0*/  STL.64 [R1+0x6738], R26 ;  /* 0x0067381a01007387 */ /* 0x010fe80000100a00 */
[----:B------:R0:W-:Y:S04]  /*503d0*/  STL.64 [R1+0x6730], R24 ;  /* 0x0067301801007387 */ /* 0x0001e80000100a00 */
[----:B0-----:R-:W2:Y:S04]  /*503e0*/  LDL.LU R24, [R1+0xad0] ;  /* 0x000ad00001187983 */ /* 0x001ea80000300800 */
[----:B------:R-:W2:Y:S04]  /*503f0*/  LDL.LU R25, [R1+0xad4] ;  /* 0x000ad40001197983 */ /* 0x000ea80000300800 */
[----:B------:R-:W2:Y:S04]  /*50400*/  LDL.LU R26, [R1+0xad8] ;  /* 0x000ad800011a7983 */ /* 0x000ea80000300800 */
[----:B------:R-:W2:Y:S04]  /*50410*/  LDL.LU R27, [R1+0xadc] ;  /* 0x000adc00011b7983 */ /* 0x000ea80000300800 */
[----:B------:R-:W3:Y:S04]  /*50420*/  LDL.64 R28, [R1+0x8] ;  /* 0x00000800011c7983 */ /* 0x000ee80000100a00 */
[----:B------:R0:W-:Y:S04]  /*50430*/  STL [R1+0x6674], R10 ;  /* 0x0066740a01007387 */ /* 0x0001e80000100800 */
[----:B0-----:R-:W4:Y:S04]  /*50440*/  LDL.LU R10, [R1+0x21b4] ;  /* 0x0021b400010a7983 */ /* 0x001f280000300800 */
[----:B------:R-:W-:Y:S04]  /*50450*/  STL [R1+0x6670], R11 ;  /* 0x0066700b01007387 */ /* 0x000fe80000100800 */
[----:B------:R-:W3:Y:S04]  /*50460*/  LDL.LU R16, [R1+0xa60] ;  /* 0x000a600001107983 */ /* 0x000ee80000300800 */
[----:B------:R-:W3:Y:S04]  /*50470*/  LDL.LU R17, [R1+0xa64] ;  /* 0x000a640001117983 */ /* 0x000ee80000300800 */
[----:B------:R-:W3:Y:S04]  /*50480*/  LDL.LU R18, [R1+0xa68] ;  /* 0x000a680001127983 */ /* 0x000ee80000300800 */
[----:B------:R-:W3:Y:S04]  /*50490*/  LDL.LU R19, [R1+0xa6c] ;  /* 0x000a6c0001137983 */ /* 0x000ee80000300800 */
[----:B------:R-:W-:Y:S04]  /*504a0*/  STL.64 [R1+0xfd0], R20 ;  /* 0x000fd01401007387 */ /* 0x000fe80000100a00 */
[----:B------:R0:W-:Y:S04]  /*504b0*/  STL.64 [R1+0xfd8], R22 ;  /* 0x000fd81601007387 */ /* 0x0001e80000100a00 */
[----:B0-----:R-:W2:Y:S04]  /*504c0*/  LDL.LU.64 R22, [R1+0x6758] ;  /* 0x0067580001167983 */ /* 0x001ea80000300a00 */
[----:B------:R-:W2:Y:S04]  /*504d0*/  LDL.LU.64 R20, [R1+0x6750] ;  /* 0x0067500001147983 */ /* 0x000ea80000300a00 */
[----:B------:R0:W-:Y:S04]  /*504e0*/  STL [R1+0x6658], R8 ;  /* 0x0066580801007387 */ /* 0x0001e80000100800 */
[----:B------:R-:W-:Y:S04]  /*504f0*/  STL [R1+0x6654], R9 ;  /* 0x0066540901007387 */ /* 0x000fe80000100800 */
[----:B0-----:R-:W3:Y:S01]  /*50500*/  LDL R8, [R1] ;  /* 0x0000000001087983 */ /* 0x001ee20000100800 */
[----:B--2---:R-:W-:-:S15]  /*50510*/  HMMA.16816.F32 R20, R12, R2, R20 ;  /* 0x000000020c14723c */ /* 0x004fde0000001814 */
[----:B------:R-:W-:-:S08]  /*50520*/  NOP ;  /* 0x0000000000007918 */ /* 0x000fd00000000000 */
[----:B------:R-:W-:Y:S04]  /*50530*/  STL.64 [R1+0xfc0], R20 ;  /* 0x000fc01401007387 */ /* 0x000fe80000100a00 */
[----:B------:R0:W-:Y:S04]  /*50540*/  STL.64 [R1+0xfc8], R22 ;  /* 0x000fc81601007387 */ /* 0x0001e80000100a00 */
[----:B0-----:R-:W2:Y:S04]  /*50550*/  LDL.LU.64 R22, [R1+0x6748] ;  /* 0x0067480001167983 */ /* 0x001ea80000300a00 */
[----:B------:R-:W3:Y:S01]  /*50560*/  LDL.LU.64 R20, [R1+0x6740] ;  /* 0x0067400001147983 */ /* 0x000ee20000300a00 */
[----:B----4-:R-:W-:Y:S01]  /*50570*/  IMAD R7, R7, 0x100, R10 ;  /* 0x0000010007077824 */ /* 0x010fe200078e020a */
[----:B------:R-:W-:-:S02]  /*50580*/  F2FP.F16.E5M2.UNPACK_B R4, R4 ;  /* 0x00000004ff04723e */ /* 0x000fc400020004ff */
[----:B------:R-:W-:Y:S01]  /*50590*/  F2FP.F16.E5M2.UNPACK_B R5, R5 ;  /* 0x00000005ff05723e */ /* 0x000fe200020004ff */
[----:B---3--:R-:W-:Y:S01]  /*505a0*/  HMMA.16816.F32 R12, R12, R20, R24 ;  /* 0x000000140c0c723c */ /* 0x008fe20000001818 */
[----:B------:R-:W2:Y:S04]  /*505b0*/  LDL.LU.64 R26, [R1+0x6738] ;  /* 0x00673800011a7983 */ /* 0x000ea80000300a00 */
[----:B------:R-:W2:Y:S01]  /*505c0*/  LDL.LU.64 R24, [R1+0x6730] ;  /* 0x0067300001187983 */ /* 0x000ea20000300a00 */
[----:B------:R-:W-:Y:S02]  /*505d0*/  F2FP.F16.E5M2.UNPACK_B R6, R6 ;  /* 0x00000006ff06723e */ /* 0x000fe400020004ff */
[----:B------:R-:W-:Y:S01]  /*505e0*/  F2FP.F16.E5M2.UNPACK_B R7, R7 ;  /* 0x00000007ff07723e */ /* 0x000fe200020004ff */
[----:B------:R-:W-:-:S02]  /*505f0*/  IMAD.MOV.U32 R11, RZ, RZ, R20 ;  /* 0x000000ffff0b7224 */ /* 0x000fc400078e0014 */
[----:B------:R-:W-:-:S12]  /*50600*/  IMAD.MOV.U32 R10, RZ, RZ, R21 ;  /* 0x000000ffff0a7224 */ /* 0x000fd800078e0015 */
[----:B------:R0:W-:Y:S04]  /*50610*/  STL.64 [R1+0xaf0], R12 ;  /* 0x000af00c01007387 */ /* 0x0001e80000100a00 */
[----:B------:R1:W-:Y:S04]  /*50620*/  STL.64 [R1+0xaf8], R14 ;  /* 0x000af80e01007387 */ /* 0x0003e80000100a00 */
[----:B0-----:R-:W3:Y:S04]  /*50630*/  LDL.LU R12, [R1+0xa80] ;  /* 0x000a8000010c7983 */ /* 0x001ee80000300800 */
[----:B------:R-:W3:Y:S04]  /*50640*/  LDL.LU R13, [R1+0xa84] ;  /* 0x000a8400010d7983 */ /* 0x000ee80000300800 */
[----:B-1----:R-:W3:Y:S04]  /*50650*/  LDL.LU R14, [R1+0xa88] ;  /* 0x000a8800010e7983 */ /* 0x002ee80000300800 */
[----:B------:R-:W3:Y:S01]  /*50660*/  LDL.LU R15, [R1+0xa8c] ;  /* 0x000a8c00010f7983 */ /* 0x000ee20000300800 */
[----:B--2---:R-:W-:Y:S03]  /*50670*/  HMMA.16816.F32 R20, R4, R22, R24 ;  /* 0x000000160414723c */ /* 0x004fe60000001818 */
        /* <DEDUP_REMOVED lines=13> */
[----:B------:R-:W-:-:S02]  /*50750*/  IMAD.MOV.U32 R9, RZ, RZ, R0 ;  /* 0x000000ffff097224 */ /* 0x000fc400078e0000 */
[----:B------:R-:W-:-:S05]  /*50760*/  IMAD.MOV.U32 R0, RZ, RZ, R21 ;  /* 0x000000ffff007224 */ /* 0x000fca00078e0015 */
[----:B------:R0:W-:Y:S01]  /*50770*/  STL [R1+0x6650], R0 ;  /* 0x0066500001007387 */ /* 0x0001e20000100800 */
[----:B----4-:R-:W-:Y:S03]  /*50780*/  HMMA.16816.F32 R20, R4, R22, R24 ;  /* 0x000000160414723c */ /* 0x010fe60000001818 */
[----:B------:R-:W2:Y:S04]  /*50790*/  LDL.LU.64 R26, [R1+0x66f8] ;  /* 0x0066f800011a7983 */ /* 0x000ea80000300a00 */
[----:B------:R-:W2:Y:S01]  /*507a0*/  LDL.LU.64 R24, [R1+0x66f0] ;  /* 0x0066f00001187983 */ /* 0x000ea20000300a00 */
[----:B0-----:R-:W-:-:S15]  /*507b0*/  IMAD.MOV.U32 R0, RZ, RZ, R29 ;  /* 0x000000ffff007224 */ /* 0x001fde00078e001d */
        /* <DEDUP_REMOVED lines=8> */
[----:B0-----:R-:W2:Y:S04]  /*50840*/  LDL.LU.64 R26, [R1+0x66d8] ;  /* 0x0066d800011a7983 */ /* 0x001ea80000300a00 */
[----:B------:R-:W2:Y:S04]  /*50850*/  LDL.LU.64 R24, [R1+0x66d0] ;  /* 0x0066d00001187983 */ /* 0x000ea80000300a00 */
[----:B------:R-:W4:Y:S01]  /*50860*/  LDL.LU.64 R28, [R1+0x66c8] ;  /* 0x0066c800011c7983 */ /* 0x000f220000300a00 */
[----:B---3--:R-:W-:-:S15]  /*50870*/  HMMA.16816.F32 R12, R4, R8, R12 ;  /* 0x00000008040c723c */ /* 0x008fde000000180c */
[----:B------:R-:W-:-:S08]  /*50880*/  NOP ;  /* 0x0000000000007918 */ /* 0x000fd00000000000 */
[----:B------:R-:W-:Y:S04]  /*50890*/  STL.64 [R1+0xaa0], R12 ;  /* 0x000aa00c01007387 */ /* 0x000fe80000100a00 */
[----:B------:R4:W-:Y:S02]  /*508a0*/  STL.64 [R1+0xaa8], R14 ;  /* 0x000aa80e01007387 */ /* 0x0009e40000100a00 */
[C---:B----4-:R-:W-:Y:S02]  /*508b0*/  HMMA.16816.F32 R12, R4.reuse, R28, R20 ;  /* 0x0000001c040c723c */ /* 0x050fe40000001814 */
[----:B------:R-:W3:Y:S04]  /*508c0*/  LDL.LU R20, [R1+0xa50] ;  /* 0x000a500001147983 */ /* 0x000ee80000300800 */
[----:B--2---:R-:W-:-:S15]  /*508d0*/  HMMA.16816.F32 R16, R4, R26, R16 ;  /* 0x0000001a0410723c */ /* 0x004fde0000001810 */
[----:B------:R-:W-:-:S02]  /*508e0*/  NOP ;  /* 0x0000000000007918 */ /* 0x000fc40000000000 */
        /* <DEDUP_REMOVED lines=9> */
[----:B------:R-:W-:Y:S04]  /*50980*/  STL.64 [R1+0x65f0], R28 ;  /* 0x0065f01c01007387 */ /* 0x000fe80000100a00 */
[----:B------:R0:W-:Y:S04]  /*50990*/  STL.64 [R1+0xa80], R16 ;  /* 0x000a801001007387 */ /* 0x0001e80000100a00 */
[----:B------:R1:W-:Y:S04]  /*509a0*/  STL.64 [R1+0xa88], R18 ;  /* 0x000a881201007387 */ /* 0x0003e80000100a00 */
[----:B0-----:R-:W3:Y:S04]  /*509b0*/  LDL.LU R16, [R1+0xa30] ;  /* 0x000a300001107983 */ /* 0x001ee80000300800 */
[----:B------:R-:W3:Y:S04]  /*509c0*/  LDL.LU R17, [R1+0xa34] ;  /* 0x000a340001117983 */ /* 0x000ee80000300800 */
[----:B-1----:R-:W2:Y:S04]  /*509d0*/  LDL.LU R18, [R1+0xa38] ;  /* 0x000a380001127983 */ /* 0x002ea80000300800 */
[----:B------:R-:W2:Y:S01]  /*509e0*/  LDL.LU R19, [R1+0xa3c] ;  /* 0x000a3c0001137983 */ /* 0x000ea20000300800 */
[----:B------:R-:W-:-:S02]  /*509f0*/  IMAD.MOV.U32 R29, RZ, RZ, R10 ;  /* 0x000000ffff1d7224 */ /* 0x000fc400078e000a */
[----:B------:R-:W-:Y:S01]  /*50a00*/  IMAD.MOV.U32 R28, RZ, RZ, R11 ;  /* 0x000000ffff1c7224 */ /* 0x000fe200078e000b */
        /* <DEDUP_REMOVED lines=87> */
[----:B------:R-:W3:Y:S02]  /*50f80*/  LDL.LU R9, [R1+0x6654] ;  /* 0x0066540001097983 */ /* 0x000ee40000300800 */
[----:B---3--:R-:W-:Y:S06]  /*50f90*/  HMMA.16816.F32 R16, R4, R8, R16 ;  /* 0x000000080410723c */ /* 0x008fec0000001810 */
[----:B------:R-:W-:Y:S04]  /*50fa0*/  STL [R1+0x658c], R8 ;  /* 0x00658c0801007387 */ /* 0x000fe80000100800 */
[----:B------:R-:W-:-:S13]  /*50fb0*/  STL [R1+0x6588], R9 ;  /* 0x0065880901007387 */ /* 0x000fda0000100800 */
[----:B------:R-:W-:Y:S04]  /*50fc0*/  STL.64 [R1+0xfb0], R16 ;  /* 0x000fb01001007387 */ /* 0x000fe80000100a00 */
[----:B------:R-:W-:Y:S04]  /*50fd0*/  STL.64 [R1+0xfb8], R18 ;  /* 0x000fb81201007387 */ /* 0x000fe80000100a00 */
[----:B------:R0:W-:Y:S02]  /*50fe0*/  STL.64 [R1+0x6628], R10 ;  /* 0x0066280a01007387 */ /* 0x0001e40000100a00 */
[C---:B0-----:R-:W-:Y:S06]  /*50ff0*/  HMMA.16816.F32 R8, R4.reuse, R2, R20 ;  /* 0x000000020408723c */ /* 0x041fec0000001814 */
[----:B--2---:R-:W-:Y:S01]  /*51000*/  HMMA.16816.F32 R4, R4, R28, R24 ;  /* 0x0000001c0404723c */ /* 0x004fe20000001818 */
[----:B------:R-:W-:-:S15]  /*51010*/  STL.64 [R1+0x6640], R2 ;  /* 0x0066400201007387 */ /* 0x000fde0000100a00 */
[----:B------:R-:W-:-:S01]  /*51020*/  NOP ;  /* 0x0000000000007918 */ /* 0x000fc20000000000 */
        /* <DEDUP_REMOVED lines=48> */
[----:B------:R-:W3:Y:S01]  /*51330*/  LDL.LU R23, [R1+0x98c] ;  /* 0x00098c0001177983 */ /* 0x000ee20000300800 */
[----:B------:R-:W-:-:S02]  /*51340*/  F2FP.F16.E5M2.UNPACK_B R12, R12 ;  /* 0x0000000cff0c723e */ /* 0x000fc400020004ff */
[----:B------:R-:W-:Y:S02]  /*51350*/  F2FP.F16.E5M2.UNPACK_B R13, R13 ;  /* 0x0000000dff0d723e */ /* 0x000fe400020004ff */
[----:B------:R-:W-:Y:S02]  /*51360*/  F2FP.F16.E5M2.UNPACK_B R14, R14 ;  /* 0x0000000eff0e723e */ /* 0x000fe400020004ff */
[----:B------:R-:W-:Y:S01]  /*51370*/  F2FP.F16.E5M2.UNPACK_B R15, R15 ;  /* 0x0000000fff0f723e */ /* 0x000fe200020004ff */
        /* <DEDUP_REMOVED lines=793> */
[----:B------:R-:W-:-:S13]  /*54510*/  STL.64 [R1+0x6238], R10 ;  /* 0x0062380a01007387 */ /* 0x000fda0000100a00 */
[----:B------:R-:W-:Y:S04]  /*54520*/  STL.64 [R1+0xf30], R16 ;  /* 0x000f301001007387 */ /* 0x000fe80000100a00 */
[----:B------:R0:W-:Y:S02]  /*54530*/  STL.64 [R1+0xf38], R18 ;  /* 0x000f381201007387 */ /* 0x0001e40000100a00 */
[C---:B0-----:R-:W-:Y:S06]  /*54540*/  HMMA.16816.F32 R16, R4.reuse, R2, R20 ;  /* 0x000000020410723c */ /* 0x041fec0000001814 */
[----:B--2---:R-:W-:Y:S01]  /*54550*/  HMMA.16816.F32 R4, R4, R28, R24 ;  /* 0x0000001c0404723c */ /* 0x004fe20000001818 */
[----:B------:R0:W-:Y:S04]  /*54560*/  STL [R1+0x6230], R8 ;  /* 0x0062300801007387 */ /* 0x0001e80000100800 */
[----:B0-----:R-:W2:-:S12]  /*54570*/  LDL.LU R8, [R1+0x620] ;  /* 0x0006200001087983 */ /* 0x001e980000300800 */
[----:B------:R-:W-:Y:S04]  /*54580*/  STL.64 [R1+0xf20], R16 ;  /* 0x000f201001007387 */ /* 0x000fe80000100a00 */
[----:B------:R-:W-:Y:S04]  /*54590*/  STL.64 [R1+0xf28], R18 ;  /* 0x000f281201007387 */ /* 0x000fe80000100a00 */
[----:B------:R-:W-:Y:S04]  /*545a0*/  STL.64 [R1+0x690], R4 ;  /* 0x0006900401007387 */ /* 0x000fe80000100a00 */
[----:B------:R-:W-:Y:S04]  /*545b0*/  STL.64 [R1+0x698], R6 ;  /* 0x0006980601007387 */ /* 0x000fe80000100a00 */
[----:B------:R-:W2:Y:S04]  /*545c0*/  LDL.LU R9, [R1+0x624] ;  /* 0x0006240001097983 */ /* 0x000ea80000300800 */
[----:B------:R-:W3:Y:S04]  /*545d0*/  LDL.LU R10, [R1+0x628] ;  /* 0x00062800010a7983 */ /* 0x000ee80000300800 */
[----:B------:R-:W3:Y:S04]  /*545e0*/  LDL.LU R11, [R1+0x62c] ;  /* 0x00062c00010b7983 */ /* 0x000ee80000300800 */
[----:B---3--:R0:W-:Y:S04]  /*545f0*/  STL.64 [R1+0x6248], R10 ;  /* 0x0062480a01007387 */ /* 0x0081e80000100a00 */
[----:B0-----:R-:W3:Y:S01]  /*54600*/  LDL R10, [R1+0x8] ;  /* 0x00000800010a7983 */ /* 0x001ee20000100800 */
[----:B------:R-:W-:-:S03]  /*54610*/  IMAD.MOV.U32 R11, RZ, RZ, R0 ;  /* 0x000000ffff0b7224 */ /* 0x000fc600078e0000 */
[----:B------:R-:W4:Y:S04]  /*54620*/  LDL.LU R0, [R1+0x62a0] ;  /* 0x0062a00001007983 */ /* 0x000f280000300800 */
[----:B--2---:R0:W-:Y:S04]  /*54630*/  STL.64 [R1+0x6240], R8 ;  /* 0x0062400801007387 */ /* 0x0041e80000100a00 */
[----:B---3--:R1:W-:Y:S04]  /*54640*/  STL.64 [R1+0x6260], R10 ;  /* 0x0062600a01007387 */ /* 0x0083e80000100a00 */
[----:B------:R-:W2:Y:S04]  /*54650*/  LDL.64 R28, [R1] ;  /* 0x00000000011c7983 */ /* 0x000ea80000100a00 */
[----:B------:R-:W3:Y:S04]  /*54660*/  LDL.LU R20, [R1+0x5f0] ;  /* 0x0005f00001147983 */ /* 0x000ee80000300800 */
[----:B------:R-:W3:Y:S04]  /*54670*/  LDL.LU R21, [R1+0x5f4] ;  /* 0x0005f40001157983 */ /* 0x000ee80000300800 */
[----:B------:R-:W4:Y:S04]  /*54680*/  LDL.LU R22, [R1+0x5f8] ;  /* 0x0005f80001167983 */ /* 0x000f280000300800 */
[----:B------:R-:W4:Y:S04]  /*54690*/  LDL.LU R23, [R1+0x5fc] ;  /* 0x0005fc0001177983 */ /* 0x000f280000300800 */
[----:B0-----:R-:W2:Y:S04]  /*546a0*/  LDL R8, [R1+0x10] ;  /* 0x0000100001087983 */ /* 0x001ea80000100800 */
[----:B------:R-:W2:Y:S04]  /*546b0*/  LDL R9, [R1+0x14] ;  /* 0x0000140001097983 */ /* 0x000ea80000100800 */
[----:B--2---:R-:W-:Y:S04]  /*546c0*/  STL.64 [R1+0x6278], R8 ;  /* 0x0062780801007387 */ /* 0x004fe80000100a00 */
[----:B------:R-:W2:Y:S04]  /*546d0*/  LDL.LU R24, [R1+0x610] ;  /* 0x0006100001187983 */ /* 0x000ea80000300800 */
[----:B------:R-:W2:Y:S04]  /*546e0*/  LDL.LU R25, [R1+0x614] ;  /* 0x0006140001197983 */ /* 0x000ea80000300800 */
[----:B------:R-:W3:Y:S04]  /*546f0*/  LDL.LU R26, [R1+0x618] ;  /* 0x00061800011a7983 */ /* 0x000ee80000300800 */
[----:B------:R-:W3:Y:S04]  /*54700*/  LDL.LU R27, [R1+0x61c] ;  /* 0x00061c00011b7983 */ /* 0x000ee80000300800 */
[----:B-1----:R-:W4:Y:S04]  /*54710*/  LDL R10, [R1+0x18] ;  /* 0x00001800010a7983 */ /* 0x002f280000100800 */
[----:B---3--:R-:W-:Y:S04]  /*54720*/  STL.64 [R1+0x6258], R26 ;  /* 0x0062581a01007387 */ /* 0x008fe80000100a00 */
[----:B--2---:R0:W-:Y:S04]  /*54730*/  STL.64 [R1+0x6250], R24 ;  /* 0x0062501801007387 */ /* 0x0041e80000100a00 */
[----:B0-----:R-:W2:Y:S04]  /*54740*/  LDL.LU R24, [R1+0x630] ;  /* 0x0006300001187983 */ /* 0x001ea80000300800 */
[----:B------:R-:W2:Y:S04]  /*54750*/  LDL.LU R25, [R1+0x634] ;  /* 0x0006340001197983 */ /* 0x000ea80000300800 */
[----:B------:R-:W3:Y:S04]  /*54760*/  LDL.LU R26, [R1+0x638] ;  /* 0x00063800011a7983 */ /* 0x000ee80000300800 */
[----:B------:R-:W3:Y:S04]  /*54770*/  LDL.LU R27, [R1+0x63c] ;  /* 0x00063c00011b7983 */ /* 0x000ee80000300800 */
[----:B------:R-:W4:Y:S04]  /*54780*/  LDL.64 R8, [R1+0x28] ;  /* 0x0000280001087983 */ /* 0x000f280000100a00 */
        /* <DEDUP_REMOVED lines=12> */
[----:B------:R-:W-:-:S03]  /*54850*/  F2FP.F16.E5M2.UNPACK_B R12, R12 ;  /* 0x0000000cff0c723e */ /* 0x000fc600020004ff */
[----:B---3--:R-:W-:Y:S04]  /*54860*/  STL.64 [R1+0x6298], R26 ;  /* 0x0062981a01007387 */ /* 0x008fe80000100a00 */
[----:B--2---:R0:W-:Y:S04]  /*54870*/  STL.64 [R1+0x6290], R24 ;  /* 0x0062901801007387 */ /* 0x0041e80000100a00 */
[----:B0-----:R-:W2:Y:S04]  /*54880*/  LDL.LU R24, [R1+0x660] ;  /* 0x0006600001187983 */ /* 0x001ea80000300800 */
[----:B------:R-:W2:Y:S04]  /*54890*/  LDL.LU R25, [R1+0x664] ;  /* 0x0006640001197983 */ /* 0x000ea80000300800 */
[----:B------:R-:W2:Y:S04]  /*548a0*/  LDL.LU R26, [R1+0x668] ;  /* 0x00066800011a7983 */ /* 0x000ea80000300800 */
[----:B------:R-:W2:Y:S04]  /*548b0*/  LDL.LU R27, [R1+0x66c] ;  /* 0x00066c00011b7983 */ /* 0x000ea80000300800 */
[----:B----4-:R-:W-:Y:S04]  /*548c0*/  STL.64 [R1+0x6210], R22 ;  /* 0x0062101601007387 */ /* 0x010fe80000100a00 */
[----:B------:R0:W-:Y:S04]  /*548d0*/  STL.64 [R1+0x6208], R20 ;  /* 0x0062081401007387 */ /* 0x0001e80000100a00 */
[----:B0-----:R-:W3:Y:S04]  /*548e0*/  LDL.LU R20, [R1+0x600] ;  /* 0x0006000001147983 */ /* 0x001ee80000300800 */
[----:B------:R-:W3:Y:S04]  /*548f0*/  LDL.LU R21, [R1+0x604] ;  /* 0x0006040001157983 */ /* 0x000ee80000300800 */
[----:B------:R-:W3:Y:S04]  /*54900*/  LDL.LU R22, [R1+0x608] ;  /* 0x0006080001167983 */ /* 0x000ee80000300800 */
[----:B------:R-:W3:Y:S04]  /*54910*/  LDL.LU R23, [R1+0x60c] ;  /* 0x00060c0001177983 */ /* 0x000ee80000300800 */
[----:B------:R-:W4:Y:S04]  /*54920*/  LDL.LU R16, [R1+0x5d0] ;  /* 0x0005d00001107983 */ /* 0x000f280000300800 */
[----:B------:R-:W4:Y:S04]  /*54930*/  LDL.LU R17, [R1+0x5d4] ;  /* 0x0005d40001117983 */ /* 0x000f280000300800 */
[----:B------:R-:W3:Y:S04]  /*54940*/  LDL.LU R18, [R1+0x5d8] ;  /* 0x0005d80001127983 */ /* 0x000ee80000300800 */
[----:B------:R-:W3:Y:S01]  /*54950*/  LDL.LU R19, [R1+0x5dc] ;  /* 0x0005dc0001137983 */ /* 0x000ee20000300800 */
[----:B------:R-:W-:-:S02]  /*54960*/  F2FP.F16.E5M2.UNPACK_B R13, R13 ;  /* 0x0000000dff0d723e */ /* 0x000fc400020004ff */
[----:B------:R-:W-:Y:S02]  /*54970*/  F2FP.F16.E5M2.UNPACK_B R14, R14 ;  /* 0x0000000eff0e723e */ /* 0x000fe400020004ff */
[----:B------:R-:W-:-:S07]  /*54980*/  F2FP.F16.E5M2.UNPACK_B R15, R15 ;  /* 0x0000000fff0f723e */ /* 0x000fce00020004ff */
[----:B--2---:R-:W-:Y:S01]  /*54990*/  HMMA.16816.F32 R24, R12, R8, R24 ;  /* 0x000000080c18723c */ /* 0x004fe20000001818 */
[----:B---3--:R-:W-:Y:S04]  /*549a0*/  STL.64 [R1+0x61f0], R18 ;  /* 0x0061f01201007387 */ /* 0x008fe80000100a00 */
[----:B----4-:R0:W-:Y:S04]  /*549b0*/  STL.64 [R1+0x61e8], R16 ;  /* 0x0061e81001007387 */ /* 0x0101e80000100a00 */
[----:B0-----:R-:W2:Y:S04]  /*549c0*/  LDL.LU R16, [R1+0x5e0] ;  /* 0x0005e00001107983 */ /* 0x001ea80000300800 */
[----:B------:R-:W2:Y:S04]  /*549d0*/  LDL.LU R17, [R1+0x5e4] ;  /* 0x0005e40001117983 */ /* 0x000ea80000300800 */
[----:B------:R-:W2:Y:S04]  /*549e0*/  LDL.LU R18, [R1+0x5e8] ;  /* 0x0005e80001127983 */ /* 0x000ea80000300800 */
[----:B------:R-:W2:Y:S04]  /*549f0*/  LDL.LU R19, [R1+0x5ec] ;  /* 0x0005ec0001137983 */ /* 0x000ea80000300800 */
[----:B------:R-:W3:Y:S04]  /*54a00*/  LDL.LU R4, [R1+0x225c] ;  /* 0x00225c0001047983 */ /* 0x000ee80000300800 */
[----:B------:R-:W4:Y:S04]  /*54a10*/  LDL.LU R5, [R1+0x2264] ;  /* 0x0022640001057983 */ /* 0x000f280000300800 */
[----:B------:R-:W-:Y:S04]  /*54a20*/  STL.64 [R1+0x680], R24 ;  /* 0x0006801801007387 */ /* 0x000fe80000100a00 */
[----:B------:R0:W-:Y:S04]  /*54a30*/  STL.64 [R1+0x688], R26 ;  /* 0x0006881a01007387 */ /* 0x0001e80000100a00 */
[----:B0-----:R-:W2:Y:S04]  /*54a40*/  LDL.LU.64 R26, [R1+0x6298] ;  /* 0x00629800011a7983 */ /* 0x001ea80000300a00 */
[----:B------:R-:W2:Y:S01]  /*54a50*/  LDL.LU.64 R24, [R1+0x6290] ;  /* 0x0062900001187983 */ /* 0x000ea20000300a00 */
[----:B------:R-:W-:-:S02]  /*54a60*/  IMAD.MOV.U32 R11, RZ, RZ, R0 ;  /* 0x000000ffff0b7224 */ /* 0x000fc400078e0000 */
[----:B------:R-:W-:Y:S02]  /*54a70*/  IMAD.MOV.U32 R6, RZ, RZ, R8 ;  /* 0x000000ffff067224 */ /* 0x000fe400078e0008 */
[----:B------:R-:W-:-:S03]  /*54a80*/  IMAD.MOV.U32 R0, RZ, RZ, R9 ;  /* 0x000000ffff007224 */ /* 0x000fc600078e0009 */
[----:B--2---:R-:W-:Y:S01]  /*54a90*/  HMMA.16816.F32 R8, R12, R10, R24 ;  /* 0x0000000a0c08723c */ /* 0x004fe20000001818 */
[----:B------:R-:W2:Y:S04]  /*54aa0*/  LDL.LU.64 R26, [R1+0x6288] ;  /* 0x00628800011a7983 */ /* 0x000ea80000300a00 */
[----:B------:R-:W2:-:S15]  /*54ab0*/  LDL.LU.64 R24, [R1+0x6280] ;  /* 0x0062800001187983 */ /* 0x000e9e0000300a00 */
[----:B------:R-:W-:-:S03]  /*54ac0*/  NOP ;  /* 0x0000000000007918 */ /* 0x000fc60000000000 */
        /* <DEDUP_REMOVED lines=17> */
[----:B------:R-:W3:Y:S01]  /*54be0*/  LDL.LU.64 R8, [R1+0x6240] ;  /* 0x0062400001087983 */ /* 0x000ee20000300a00 */
[----:B------:R-:W-:Y:S01]  /*54bf0*/  IMAD.MOV.U32 R7, RZ, RZ, R29 ;  /* 0x000000ffff077224 */ /* 0x000fe200078e001d */
[----:B---3--:R-:W-:-:S15]  /*54c00*/  HMMA.16816.F32 R8, R12, R28, R8 ;  /* 0x0000001c0c08723c */ /* 0x008fde0000001808 */
[----:B------:R-:W-:-:S08]  /*54c10*/  NOP ;  /* 0x0000000000007918 */ /* 0x000fd00000000000 */
[----:B------:R0:W-:Y:S04]  /*54c20*/  STL.64 [R1+0x640], R8 ;  /* 0x0006400801007387 */ /* 0x0001e80000100a00 */
[----:B------:R1:W-:Y:S01]  /*54c30*/  STL.64 [R1+0x648], R10 ;  /* 0x0006480a01007387 */ /* 0x0003e20000100a00 */
[----:B0-----:R-:W-:-:S03]  /*54c40*/  IMAD.MOV.U32 R9, RZ, RZ, R28 ;  /* 0x000000ffff097224 */ /* 0x001fc600078e001c */
[----:B-1----:R-:W3:Y:S04]  /*54c50*/  LDL.LU.64 R10, [R1+0x6238] ;  /* 0x00623800010a7983 */ /* 0x002ee80000300a00 */
[----:B------:R-:W4:Y:S04]  /*54c60*/  LDL.LU R8, [R1+0x6230] ;  /* 0x0062300001087983 */ /* 0x000f280000300800 */
[----:B------:R-:W2:Y:S02]  /*54c70*/  LDL.LU.64 R28, [R1+0x6228] ;  /* 0x00622800011c7983 */ /* 0x000ea40000300a00 */
[C---:B--2---:R-:W-:Y:S02]  /*54c80*/  HMMA.16816.F32 R24, R12.reuse, R28, R24 ;  /* 0x0000001c0c18723c */ /* 0x044fe40000001818 */
[----:B---3--:R-:W-:Y:S04]  /*54c90*/  STL.64 [R1+0x61d0], R10 ;  /* 0x0061d00a01007387 */ /* 0x008fe80000100a00 */
[----:B----4-:R0:W-:Y:S04]  /*54ca0*/  STL.64 [R1+0x61c8], R8 ;  /* 0x0061c80801007387 */ /* 0x0101e80000100a00 */
[----:B0-----:R-:W2:Y:S04]  /*54cb0*/  LDL.LU R8, [R1+0x5c0] ;  /* 0x0005c00001087983 */ /* 0x001ea80000300800 */
[----:B------:R-:W2:Y:S04]  /*54cc0*/  LDL.LU R9, [R1+0x5c4] ;  /* 0x0005c40001097983 */ /* 0x000ea80000300800 */
[----:B------:R-:W2:Y:S04]  /*54cd0*/  LDL.LU R10, [R1+0x5c8] ;  /* 0x0005c800010a7983 */ /* 0x000ea80000300800 */
[----:B------:R-:W2:Y:S04]  /*54ce0*/  LDL.LU R11, [R1+0x5cc] ;  /* 0x0005cc00010b7983 */ /* 0x000ea80000300800 */
[----:B------:R-:W-:Y:S04]  /*54cf0*/  STL.64 [R1+0x630], R24 ;  /* 0x0006301801007387 */ /* 0x000fe80000100a00 */
[----:B------:R0:W-:Y:S04]  /*54d00*/  STL.64 [R1+0x638], R26 ;  /* 0x0006381a01007387 */ /* 0x0001e80000100a00 */
[----:B0-----:R-:W3:Y:S04]  /*54d10*/  LDL.LU.64 R26, [R1+0x6220] ;  /* 0x00622000011a7983 */ /* 0x001ee80000300a00 */
[----:B------:R-:W4:Y:S04]  /*54d20*/  LDL.LU.64 R24, [R1+0x6218] ;  /* 0x0062180001187983 */ /* 0x000f280000300a00 */
[----:B------:R0:W-:Y:S04]  /*54d30*/  STL.64 [R1+0x6148], R28 ;  /* 0x0061481c01007387 */ /* 0x0001e80000100a00 */
[----:B0-----:R-:W2:Y:S04]  /*54d40*/  LDL.LU R28, [R1+0x2260] ;  /* 0x00226000011c7983 */ /* 0x001ea80000300800 */
        /* <DEDUP_REMOVED lines=37> */
[----:B--2---:R-:W-:-:S15]  /*54fa0*/  HMMA.16816.F32 R8, R12, R18, R8 ;  /* 0x000000120c08723c */ /* 0x004fde0000001808 */
[----:B------:R-:W-:-:S08]  /*54fb0*/  NOP ;  /* 0x0000000000007918 */ /* 0x000fd00000000000 */
[----:B------:R-:W-:Y:S04]  /*54fc0*/  STL.64 [R1+0x5e0], R8 ;  /* 0x0005e00801007387 */ /* 0x000fe80000100a00 */
[----:B------:R0:W-:Y:S04]  /*54fd0*/  STL.64 [R1+0x5e8], R10 ;  /* 0x0005e80a01007387 */ /* 0x0001e80000100a00 */
[----:B0-----:R-:W2:Y:S01]  /*54fe0*/  LDL.LU.64 R10, [R1+0x61d0] ;  /* 0x0061d000010a7983 */ /* 0x001ea20000300a00 */
[----:B---3--:R-:W-:Y:S03]  /*54ff0*/  HMMA.16816.F32 R20, R12, R16, R20 ;  /* 0x000000100c14723c */ /* 0x008fe60000001814 */
[----:B------:R-:W3:Y:S04]  /*55000*/  LDL.LU.64 R8, [R1+0x61c8] ;  /* 0x0061c80001087983 */ /* 0x000ee80000300a00 */
[----:B------:R-:W-:Y:S04]  /*55010*/  STL.64 [R1+0x60e0], R18 ;  /* 0x0060e01201007387 */ /* 0x000fe80000100a00 */
[----:B------:R-:W-:-:S12]  /*55020*/  STL.64 [R1+0x60d8], R16 ;  /* 0x0060d81001007387 */ /* 0x000fd80000100a00 */
[----:B------:R0:W-:Y:S04]  /*55030*/  STL.64 [R1+0x5d0], R20 ;  /* 0x0005d01401007387 */ /* 0x0001e80000100a00 */
[----:B------:R1:W-:Y:S04]  /*55040*/  STL.64 [R1+0x5d8], R22 ;  /* 0x0005d81601007387 */ /* 0x0003e80000100a00 */
[----:B0-----:R-:W4:Y:S01]  /*55050*/  LDL.LU R20, [R1+0x510] ;  /* 0x0005100001147983 */ /* 0x001f220000300800 */
[----:B--2---:R-:W-:-:S15]  /*55060*/  HMMA.16816.F32 R16, R12, R10, R24 ;  /* 0x0000000a0c10723c */ /* 0x004fde0000001818 */
[----:B------:R-:W-:-:S08]  /*55070*/  NOP ;  /* 0x0000000000007918 */ /* 0x000fd00000000000 */
[----:B------:R-:W-:Y:S04]  /*55080*/  STL.64 [R1+0x5c0], R16 ;  /* 0x0005c01001007387 */ /* 0x000fe80000100a00 */
[----:B------:R-:W-:Y:S04]  /*55090*/  STL.64 [R1+0x5c8], R18 ;  /* 0x0005c81201007387 */ /* 0x000fe80000100a00 */
[----:B------:R-:W4:Y:S04]  /*550a0*/  LDL.LU R21, [R1+0x514] ;  /* 0x0005140001157983 */ /* 0x000f280000300800 */
[----:B-1----:R-:W2:Y:S04]  /*550b0*/  LDL.LU R22, [R1+0x518] ;  /* 0x0005180001167983 */ /* 0x002ea80000300800 */
[----:B------:R-:W2:Y:S04]  /*550c0*/  LDL.LU R23, [R1+0x51c] ;  /* 0x00051c0001177983 */ /* 0x000ea80000300800 */
[----:B------:R-:W4:Y:S04]  /*550d0*/  LDL.LU R24, [R1+0x530] ;  /* 0x0005300001187983 */ /* 0x000f280000300800 */
[----:B------:R-:W4:Y:S04]  /*550e0*/  LDL.LU R25, [R1+0x534] ;  /* 0x0005340001197983 */ /* 0x000f280000300800 */
[----:B------:R-:W3:Y:S04]  /*550f0*/  LDL.LU R26, [R1+0x538] ;  /* 0x00053800011a7983 */ /* 0x000ee80000300800 */
[----:B------:R-:W3:Y:S04]  /*55100*/  LDL.LU R27, [R1+0x53c] ;  /* 0x00053c00011b7983 */ /* 0x000ee80000300800 */
[----:B---3--:R0:W-:Y:S02]  /*55110*/  STL.64 [R1+0x6120], R26 ;  /* 0x0061201a01007387 */ /* 0x0081e40000100a00 */
[----:B0-----:R-:W-:-:S02]  /*55120*/  IMAD.MOV.U32 R26, RZ, RZ, R9 ;  /* 0x000000ffff1a7224 */ /* 0x001fc400078e0009 */
[----:B------:R-:W3:Y:S04]  /*55130*/  LDL.LU R9, [R1+0x61c0] ;  /* 0x0061c00001097983 */ /* 0x000ee80000300800 */
[----:B----4-:R-:W-:Y:S04]  /*55140*/  STL.64 [R1+0x6118], R24 ;  /* 0x0061181801007387 */ /* 0x010fe80000100a00 */
[----:B--2---:R-:W-:Y:S04]  /*55150*/  STL.64 [R1+0x6100], R22 ;  /* 0x0061001601007387 */ /* 0x004fe80000100a00 */
[----:B------:R0:W-:Y:S04]  /*55160*/  STL.64 [R1+0x60f8], R20 ;  /* 0x0060f81401007387 */ /* 0x0001e80000100a00 */
[----:B0-----:R-:W2:Y:S04]  /*55170*/  LDL.LU R20, [R1+0x520] ;  /* 0x0005200001147983 */ /* 0x001ea80000300800 */
[----:B------:R-:W2:Y:S04]  /*55180*/  LDL.LU R21, [R1+0x524] ;  /* 0x0005240001157983 */ /* 0x000ea80000300800 */
[----:B------:R-:W4:Y:S04]  /*55190*/  LDL.LU R22, [R1+0x528] ;  /* 0x0005280001167983 */ /* 0x000f280000300800 */
[----:B------:R-:W4:Y:S04]  /*551a0*/  LDL.LU R23, [R1+0x52c] ;  /* 0x00052c0001177983 */ /* 0x000f280000300800 */
[----:B------:R-:W3:Y:S01]  /*551b0*/  LDL.64 R24, [R1+0x8] ;  /* 0x0000080001187983 */ /* 0x000ee20000100a00 */
[----:B------:R-:W-:-:S02]  /*551c0*/  IMAD.MOV.U32 R27, RZ, RZ, R7 ;  /* 0x000000ffff1b7224 */ /* 0x000fc400078e0007 */
[----:B------:R-:W-:Y:S02]  /*551d0*/  IMAD R4, R4, 0x100, R28 ;  /* 0x0000010004047824 */ /* 0x000fe400078e021c */
[----:B------:R-:W-:Y:S02]  /*551e0*/  IMAD R5, R5, 0x100, R29 ;  /* 0x0000010005057824 */ /* 0x000fe400078e021d */
[----:B------:R-:W2:Y:S04]  /*551f0*/  LDL.64 R28, [R1+0x10] ;  /* 0x00001000011c7983 */ /* 0x000ea80000100a00 */
[----:B------:R-:W-:Y:S04]  /*55200*/  STL.64 [R1+0x6158], R26 ;  /* 0x0061581a01007387 */ /* 0x000fe80000100a00 */
        /* <DEDUP_REMOVED lines=13> */
[----:B0-----:R-:W3:Y:S01]  /*552e0*/  LDL.64 R24, [R1+0x20] ;  /* 0x0000200001187983 */ /* 0x001ee20000100a00 */
[----:B------:R-:W-:-:S02]  /*552f0*/  IMAD.MOV.U32 R26, RZ, RZ, R6 ;  /* 0x000000ffff1a7224 */ /* 0x000fc400078e0006 */
[----:B------:R-:W-:-:S05]  /*55300*/  IMAD.MOV.U32 R27, RZ, RZ, R0 ;  /* 0x000000ffff1b7224 */ /* 0x000fca00078e0000 */
[----:B------:R-:W-:Y:S04]  /*55310*/  STL.64 [R1+0x61a8], R26 ;  /* 0x0061a81a01007387 */ /* 0x000fe80000100a00 */
[----:B---3--:R-:W-:Y:S04]  /*55320*/  STL.64 [R1+0x61a0], R24 ;  /* 0x0061a01801007387 */ /* 0x008fe80000100a00 */
[----:B------:R-:W-:Y:S04]  /*55330*/  STL.64 [R1+0x6130], R22 ;  /* 0x0061301601007387 */ /* 0x000fe80000100a00 */
        /* <DEDUP_REMOVED lines=8> */
[----:B------:R-:W2:Y:S04]  /*553c0*/  LDL.LU R27, [R1+0xefc] ;  /* 0x000efc00011b7983 */ /* 0x000ea80000300800 */
[----:B------:R-:W3:Y:S04]  /*553d0*/  LDL.LU R6, [R1+0x226c] ;  /* 0x00226c0001067983 */ /* 0x000ee80000300800 */
[----:B------:R-:W3:Y:S04]  /*553e0*/  LDL.LU R7, [R1+0x2278] ;  /* 0x0022780001077983 */ /* 0x000ee80000300800 */
[----:B------:R-:W3:Y:S04]  /*553f0*/  LDL.LU R0, [R1+0x2274] ;  /* 0x0022740001007983 */ /* 0x000ee80000300800 */
[----:B--2---:R-:W-:Y:S04]  /*55400*/  STL.64 [R1+0x61b8], R26 ;  /* 0x0061b81a01007387 */ /* 0x004fe80000100a00 */
[----:B----4-:R0:W-:Y:S04]  /*55410*/  STL.64 [R1+0x61b0], R24 ;  /* 0x0061b01801007387 */ /* 0x0101e80000100a00 */
[----:B0-----:R-:W2:Y:S04]  /*55420*/  LDL.LU R24, [R1+0xf00] ;  /* 0x000f000001187983 */ /* 0x001ea80000300800 */
[----:B------:R-:W2:Y:S04]  /*55430*/  LDL.LU R25, [R1+0xf04] ;  /* 0x000f040001197983 */ /* 0x000ea80000300800 */
[----:B------:R-:W2:Y:S04]  /*55440*/  LDL.LU R26, [R1+0xf08] ;  /* 0x000f0800011a7983 */ /* 0x000ea80000300800 */
[----:B------:R-:W2:Y:S04]  /*55450*/  LDL.LU R27, [R1+0xf0c] ;  /* 0x000f0c00011b7983 */ /* 0x000ea80000300800 */
[----:B---3--:R-:W-:Y:S04]  /*55460*/  STL.64 [R1+0x6140], R22 ;  /* 0x0061401601007387 */ /* 0x008fe80000100a00 */
[----:B------:R0:W-:Y:S04]  /*55470*/  STL.64 [R1+0x6138], R20 ;  /* 0x0061381401007387 */ /* 0x0001e80000100a00 */
        /* <DEDUP_REMOVED lines=9> */
[----:B------:R-:W4:Y:S01]  /*55510*/  LDL.LU R23, [R1+0x58c] ;  /* 0x00058c0001177983 */ /* 0x000f220000300800 */
[C---:B--2---:R-:W-:Y:S03]  /*55520*/  HMMA.16816.F32 R24, R12.reuse, R8, R24 ;  /* 0x000000080c18723c */ /* 0x044fe60000001818 */
[----:B----4-:R-:W-:Y:S04]  /*55530*/  STL.64 [R1+0x6198], R22 ;  /* 0x0061981601007387 */ /* 0x010fe80000100a00 */
[----:B---3--:R0:W-:Y:S04]  /*55540*/  STL.64 [R1+0x6190], R20 ;  /* 0x0061901401007387 */ /* 0x0081e80000100a00 */
[----:B0-----:R-:W2:Y:S04]  /*55550*/  LDL.LU R20, [R1+0x590] ;  /* 0x0005900001147983 */ /* 0x001ea80000300800 */
[----:B------:R-:W2:Y:S04]  /*55560*/  LDL.LU R21, [R1+0x594] ;  /* 0x0005940001157983 */ /* 0x000ea80000300800 */
[----:B------:R-:W2:Y:S04]  /*55570*/  LDL.LU R22, [R1+0x598] ;  /* 0x0005980001167983 */ /* 0x000ea80000300800 */
[----:B------:R-:W2:Y:S04]  /*55580*/  LDL.LU R23, [R1+0x59c] ;  /* 0x00059c0001177983 */ /* 0x000ea80000300800 */
[----:B------:R-:W3:Y:S04]  /*55590*/  LDL.LU R16, [R1+0x500] ;  /* 0x0005000001107983 */ /* 0x000ee80000300800 */
[----:B------:R-:W3:Y:S04]  /*555a0*/  LDL.LU R17, [R1+0x504] ;  /* 0x0005040001117983 */ /* 0x000ee80000300800 */
[----:B------:R-:W3:Y:S04]  /*555b0*/  LDL.LU R18, [R1+0x508] ;  /* 0x0005080001127983 */ /* 0x000ee80000300800 */
[----:B------:R-:W3:Y:S04]  /*555c0*/  LDL.LU R19, [R1+0x50c] ;  /* 0x00050c0001137983 */ /* 0x000ee80000300800 */
[----:B------:R0:W-:Y:S04]  /*555d0*/  STL [R1+0x60b4], R10 ;  /* 0x0060b40a01007387 */ /* 0x0001e80000100800 */
[----:B0-----:R-:W4:Y:S04]  /*555e0*/  LDL.LU R10, [R1+0x2270] ;  /* 0x00227000010a7983 */ /* 0x001f280000300800 */
[----:B------:R-:W-:Y:S04]  /*555f0*/  STL [R1+0x60b0], R11 ;  /* 0x0060b00b01007387 */ /* 0x000fe80000100800 */
[----:B------:R-:W-:Y:S04]  /*55600*/  STL.64 [R1+0xf10], R24 ;  /* 0x000f101801007387 */ /* 0x000fe80000100a00 */
[----:B------:R0:W-:Y:S04]  /*55610*/  STL.64 [R1+0xf18], R26 ;  /* 0x000f181a01007387 */ /* 0x0001e80000100a00 */
[----:B0-----:R-:W2:Y:S04]  /*55620*/  LDL.LU.64 R26, [R1+0x61b8] ;  /* 0x0061b800011a7983 */ /* 0x001ea80000300a00 */
[----:B------:R-:W2:Y:S04]  /*55630*/  LDL.LU.64 R24, [R1+0x61b0] ;  /* 0x0061b00001187983 */ /* 0x000ea80000300a00 */
[----:B------:R-:W-:Y:S01]  /*55640*/  STL [R1+0x6098], R9 ;  /* 0x0060980901007387 */ /* 0x000fe20000100800 */
[----:B--2---:R-:W-:-:S15]  /*55650*/  HMMA.16816.F32 R24, R12, R2, R24 ;  /* 0x000000020c18723c */ /* 0x004fde0000001818 */
[----:B------:R-:W-:-:S08]  /*55660*/  NOP ;  /* 0x0000000000007918 */ /* 0x000fd00000000000 */
[----:B------:R-:W-:Y:S04]  /*55670*/  STL.64 [R1+0xf00], R24 ;  /* 0x000f001801007387 */ /* 0x000fe80000100a00 */
[----:B------:R0:W-:Y:S04]  /*55680*/  STL.64 [R1+0xf08], R26 ;  /* 0x000f081a01007387 */ /* 0x0001e80000100a00 */
[----:B0-----:R-:W2:Y:S04]  /*55690*/  LDL.LU.64 R26, [R1+0x61a8] ;  /* 0x0061a800011a7983 */ /* 0x001ea80000300a00 */
[----:B------:R-:W3:Y:S01]  /*556a0*/  LDL.LU.64 R24, [R1+0x61a0] ;  /* 0x0061a00001187983 */ /* 0x000ee20000300a00 */
[----:B----4-:R-:W-:-:S02]  /*556b0*/  IMAD R6, R6, 0x100, R10 ;  /* 0x0000010006067824 */ /* 0x010fc400078e020a */
[----:B------:R-:W-:Y:S01]  /*556c0*/  IMAD R7, R0, 0x100, R7 ;  /* 0x0000010000077824 */ /* 0x000fe200078e0207 */
[----:B------:R-:W-:Y:S01]  /*556d0*/  F2FP.F16.E5M2.UNPACK_B R4, R4 ;  /* 0x00000004ff04723e */ /* 0x000fe200020004ff */
[----:B---3--:R-:W-:Y:S01]  /*556e0*/  HMMA.16816.F32 R12, R12, R24, R20 ;  /* 0x000000180c0c723c */ /* 0x008fe20000001814 */
[----:B------:R-:W2:Y:S04]  /*556f0*/  LDL.LU.64 R22, [R1+0x6198] ;  /* 0x0061980001167983 */ /* 0x000ea80000300a00 */
[----:B------:R-:W2:Y:S01]  /*55700*/  LDL.LU.64 R20, [R1+0x6190] ;  /* 0x0061900001147983 */ /* 0x000ea20000300a00 */
[----:B------:R-:W-:Y:S02]  /*55710*/  F2FP.F16.E5M2.UNPACK_B R5, R5 ;  /* 0x00000005ff05723e */ /* 0x000fe400020004ff */
[----:B------:R-:W-:-:S02]  /*55720*/  F2FP.F16.E5M2.UNPACK_B R6, R6 ;  /* 0x00000006ff06723e */ /* 0x000fc400020004ff */
[----:B------:R-:W-:Y:S01]  /*55730*/  F2FP.F16.E5M2.UNPACK_B R7, R7 ;  /* 0x00000007ff07723e */ /* 0x000fe200020004ff */
[----:B------:R-:W-:Y:S02]  /*55740*/  IMAD.MOV.U32 R10, RZ, RZ, R24 ;  /* 0x000000ffff0a7224 */ /* 0x000fe400078e0018 */
[----:B------:R-:W-:-:S10]  /*55750*/  IMAD.MOV.U32 R9, RZ, RZ, R25 ;  /* 0x000000ffff097224 */ /* 0x000fd400078e0019 */
[----:B------:R-:W-:Y:S04]  /*55760*/  STL.64 [R1+0x5b0], R12 ;  /* 0x0005b00c01007387 */ /* 0x000fe80000100a00 */
[----:B------:R0:W-:Y:S04]  /*55770*/  STL.64 [R1+0x5b8], R14 ;  /* 0x0005b80e01007387 */ /* 0x0001e80000100a00 */
[----:B0-----:R-:W3:Y:S01]  /*55780*/  LDL.64 R14, [R1+0x18] ;  /* 0x00001800010e7983 */ /* 0x001ee20000100a00 */
[----:B--2---:R-:W-:Y:S03]  /*55790*/  HMMA.16816.F32 R24, R4, R26, R20 ;  /* 0x0000001a0418723c */ /* 0x004fe60000001814 */
[----:B------:R-:W2:Y:S04]  /*557a0*/  LDL.LU.64 R22, [R1+0x6188] ;  /* 0x0061880001167983 */ /* 0x000ea80000300a00 */
[----:B------:R-:W2:-:S15]  /*557b0*/  LDL.LU.64 R20, [R1+0x6180] ;  /* 0x0061800001147983 */ /* 0x000e9e0000300a00 */
[----:B------:R-:W-:-:S01]  /*557c0*/  NOP ;  /* 0x0000000000007918 */ /* 0x000fc20000000000 */
        /* <DEDUP_REMOVED lines=15> */
[----:B------:R-:W2:Y:S01]  /*558c0*/  LDL.LU.64 R24, [R1+0x6150] ;  /* 0x0061500001187983 */ /* 0x000ea20000300a00 */
[----:B------:R-:W-:-:S02]  /*558d0*/  IMAD.MOV.U32 R12, RZ, RZ, R14 ;  /* 0x000000ffff0c7224 */ /* 0x000fc400078e000e */
[----:B------:R-:W-:Y:S02]  /*558e0*/  IMAD.MOV.U32 R14, RZ, RZ, R28 ;  /* 0x000000ffff0e7224 */ /* 0x000fe400078e001c */
[----:B------:R-:W-:Y:S02]  /*558f0*/  IMAD.MOV.U32 R13, RZ, RZ, R29 ;  /* 0x000000ffff0d7224 */ /* 0x000fe400078e001d */
[----:B------:R-:W4:Y:S01]  /*55900*/  LDL.LU.64 R28, [R1+0x6148] ;  /* 0x00614800011c7983 */ /* 0x000f220000300a00 */
[----:B--2---:R-:W-:-:S15]  /*55910*/  HMMA.16816.F32 R20, R4, R24, R20 ;  /* 0x000000180414723c */ /* 0x004fde0000001814 */
[----:B------:R-:W-:-:S08]  /*55920*/  NOP ;  /* 0x0000000000007918 */ /* 0x000fd00000000000 */
[----:B------:R-:W-:Y:S04]  /*55930*/  STL.64 [R1+0x570], R20 ;  /* 0x0005701401007387 */ /* 0x000fe80000100a00 */
[----:B------:R0:W-:Y:S04]  /*55940*/  STL.64 [R1+0x578], R22 ;  /* 0x0005781601007387 */ /* 0x0001e80000100a00 */
[----:B0-----:R-:W3:Y:S04]  /*55950*/  LDL.LU.64 R22, [R1+0x6140] ;  /* 0x0061400001167983 */ /* 0x001ee80000300a00 */
[----:B------:R-:W3:Y:S01]  /*55960*/  LDL.LU.64 R20, [R1+0x6138] ;  /* 0x0061380001147983 */ /* 0x000ee20000300a00 */
[----:B------:R-:W-:-:S02]  /*55970*/  IMAD.MOV.U32 R0, RZ, RZ, R25 ;  /* 0x000000ffff007224 */ /* 0x000fc400078e0019 */
[----:B---3--:R-:W-:Y:S01]  /*55980*/  HMMA.16816.F32 R24, R4, R26, R20 ;  /* 0x0000001a0418723c */ /* 0x008fe20000001814 */
[----:B------:R-:W2:Y:S04]  /*55990*/  LDL.LU.64 R22, [R1+0x6130] ;  /* 0x0061300001167983 */ /* 0x000ea80000300a00 */
[----:B------:R-:W2:-:S15]  /*559a0*/  LDL.LU.64 R20, [R1+0x6128] ;  /* 0x0061280001147983 */ /* 0x000e9e0000300a00 */
[----:B------:R-:W-:-:S03]  /*559b0*/  NOP ;  /* 0x0000000000007918 */ /* 0x000fc60000000000 */
        /* <DEDUP_REMOVED lines=10> */
[----:B------:R-:W-:Y:S01]  /*55a60*/  STL.64 [R1+0x6060], R28 ;  /* 0x0060601c01007387 */ /* 0x000fe20000100a00 */
        /* <DEDUP_REMOVED lines=11> */
[----:B------:R-:W-:-:S03]  /*55b20*/  IMAD.MOV.U32 R11, RZ, RZ, R15 ;  /* 0x000000ffff0b7224 */ /* 0x000fc600078e000f */
[----:B------:R-:W3:Y:S04]  /*55b30*/  LDL.LU.64 R20, [R1+0x60e8] ;  /* 0x0060e80001147983 */ /* 0x000ee80000300a00 */
[----:B------:R0:W-:Y:S04]  /*55b40*/  STL.64 [R1+0x6010], R26 ;  /* 0x0060101a01007387 */ /* 0x0001e80000100a00 */
[----:B------:R1:W-:Y:S01]  /*55b50*/  STL.64 [R1+0x6008], R24 ;  /* 0x0060081801007387 */ /* 0x0003e20000100a00 */
[----:B0-----:R-:W-:Y:S02]  /*55b60*/  IMAD.MOV.U32 R26, RZ, RZ, R14 ;  /* 0x000000ffff1a7224 */ /* 0x001fe400078e000e */
[----:B------:R-:W-:-:S02]  /*55b70*/  IMAD.MOV.U32 R27, RZ, RZ, R13 ;  /* 0x000000ffff1b7224 */ /* 0x000fc400078e000d */
[----:B-1----:R-:W-:Y:S02]  /*55b80*/  IMAD.MOV.U32 R24, RZ, RZ, R12 ;  /* 0x000000ffff187224 */ /* 0x002fe400078e000c */
[----:B------:R-:W-:Y:S01]  /*55b90*/  IMAD.MOV.U32 R25, RZ, RZ, R11 ;  /* 0x000000ffff197224 */ /* 0x000fe200078e000b */
[----:B------:R-:W-:Y:S04]  /*55ba0*/  STL.64 [R1+0x6058], R26 ;  /* 0x0060581a01007387 */ /* 0x000fe80000100a00 */
[----:B------:R0:W-:Y:S01]  /*55bb0*/  STL.64 [R1+0x6050], R24 ;  /* 0x0060501801007387 */ /* 0x0001e20000100a00 */
[----:B--2---:R-:W-:-:S15]  /*55bc0*/  HMMA.16816.F32 R12, R4, R22, R16 ;  /* 0x00000016040c723c */ /* 0x004fde0000001810 */
[----:B------:R-:W-:-:S08]  /*55bd0*/  NOP ;  /* 0x0000000000007918 */ /* 0x000fd00000000000 */
[----:B------:R-:W-:Y:S04]  /*55be0*/  STL.64 [R1+0x520], R12 ;  /* 0x0005200c01007387 */ /* 0x000fe80000100a00 */
[----:B------:R-:W-:Y:S04]  /*55bf0*/  STL.64 [R1+0x528], R14 ;  /* 0x0005280e01007387 */ /* 0x000fe80000100a00 */
[----:B0-----:R-:W2:Y:S04]  /*55c00*/  LDL.LU R24, [R1+0x4a0] ;  /* 0x0004a00001187983 */ /* 0x001ea80000300800 */
[----:B------:R-:W2:Y:S04]  /*55c10*/  LDL.LU R25, [R1+0x4a4] ;  /* 0x0004a40001197983 */ /* 0x000ea80000300800 */
[----:B------:R-:W4:Y:S04]  /*55c20*/  LDL.LU R26, [R1+0x4a8] ;  /* 0x0004a800011a7983 */ /* 0x000f280000300800 */
[----:B------:R-:W4:Y:S01]  /*55c30*/  LDL.LU R27, [R1+0x4ac] ;  /* 0x0004ac00011b7983 */ /* 0x000f220000300800 */
[----:B------:R-:W-:-:S02]  /*55c40*/  IMAD.MOV.U32 R28, RZ, RZ, R10 ;  /* 0x000000ffff1c7224 */ /* 0x000fc400078e000a */
[----:B------:R-:W-:Y:S01]  /*55c50*/  IMAD.MOV.U32 R29, RZ, RZ, R9 ;  /* 0x000000ffff1d7224 */ /* 0x000fe200078e0009 */
[----:B----4-:R-:W-:Y:S04]  /*55c60*/  STL.64 [R1+0x6070], R26 ;  /* 0x0060701a01007387 */ /* 0x010fe80000100a00 */
[----:B--2---:R0:W-:Y:S04]  /*55c70*/  STL.64 [R1+0x6068], R24 ;  /* 0x0060681801007387 */ /* 0x0041e80000100a00 */
[----:B0-----:R-:W2:Y:S04]  /*55c80*/  LDL.LU R24, [R1+0x4b0] ;  /* 0x0004b00001187983 */ /* 0x001ea80000300800 */
[----:B------:R-:W2:Y:S04]  /*55c90*/  LDL.LU R25, [R1+0x4b4] ;  /* 0x0004b40001197983 */ /* 0x000ea80000300800 */
[----:B------:R-:W4:Y:S04]  /*55ca0*/  LDL.LU R26, [R1+0x4b8] ;  /* 0x0004b800011a7983 */ /* 0x000f280000300800 */
[----:B------:R-:W4:Y:S04]  /*55cb0*/  LDL.LU R27, [R1+0x4bc] ;  /* 0x0004bc00011b7983 */ /* 0x000f280000300800 */
[----:B------:R-:W3:Y:S04]  /*55cc0*/  LDL.LU R16, [R1+0x4f0] ;  /* 0x0004f00001107983 */ /* 0x000ee80000300800 */
[----:B------:R-:W3:Y:S04]  /*55cd0*/  LDL.LU R17, [R1+0x4f4] ;  /* 0x0004f40001117983 */ /* 0x000ee80000300800 */
[----:B------:R-:W3:Y:S04]  /*55ce0*/  LDL.LU R18, [R1+0x4f8] ;  /* 0x0004f80001127983 */ /* 0x000ee80000300800 */
[----:B------:R-:W3:Y:S04]  /*55cf0*/  LDL.LU R19, [R1+0x4fc] ;  /* 0x0004fc0001137983 */ /* 0x000ee80000300800 */
[----:B------:R-:W2:Y:S04]  /*55d00*/  LDL.LU R10, [R1+0x2280] ;  /* 0x00228000010a7983 */ /* 0x000ea80000300800 */
[----:B------:R-:W3:Y:S04]  /*55d10*/  LDL.LU R12, [R1+0x227c] ;  /* 0x00227c00010c7983 */ /* 0x000ee80000300800 */
[----:B------:R-:W2:Y:S04]  /*55d20*/  LDL.LU R11, [R1+0x2288] ;  /* 0x00228800010b7983 */ /* 0x000ea80000300800 */
[----:B------:R-:W3:Y:S04]  /*55d30*/  LDL.LU R13, [R1+0x2284] ;  /* 0x00228400010d7983 */ /* 0x000ee80000300800 */
[----:B------:R-:W4:Y:S04]  /*55d40*/  LDL.LU R9, [R1+0x2290] ;  /* 0x0022900001097983 */ /* 0x000f280000300800 */
[----:B--2---:R-:W-:Y:S04]  /*55d50*/  STL.64 [R1+0x60c0], R10 ;  /* 0x0060c00a01007387 */ /* 0x004fe80000100a00 */
[----:B----4-:R0:W-:Y:S04]  /*55d60*/  STL.64 [R1+0x60b8], R8 ;  /* 0x0060b80801007387 */ /* 0x0101e80000100a00 */
        /* <DEDUP_REMOVED lines=8> */
[----:B------:R-:W2:Y:S04]  /*55df0*/  LDL.LU R10, [R1+0x4e8] ;  /* 0x0004e800010a7983 */ /* 0x000ea80000300800 */
[----:B------:R-:W2:Y:S04]  /*55e00*/  LDL.LU R11, [R1+0x4ec] ;  /* 0x0004ec00010b7983 */ /* 0x000ea80000300800 */
[----:B------:R-:W4:Y:S04]  /*55e10*/  LDL.LU R14, [R1+0x228c] ;  /* 0x00228c00010e7983 */ /* 0x000f280000300800 */
[----:B------:R-:W4:Y:S04]  /*55e20*/  LDL.LU R15, [R1+0x2294] ;  /* 0x00229400010f7983 */ /* 0x000f280000300800 */
[----:B------:R-:W-:Y:S04]  /*55e30*/  STL.64 [R1+0x6080], R26 ;  /* 0x0060801a01007387 */ /* 0x000fe80000100a00 */
[----:B------:R0:W-:Y:S04]  /*55e40*/  STL.64 [R1+0x6078], R24 ;  /* 0x0060781801007387 */ /* 0x0001e80000100a00 */
[----:B0-----:R-:W2:Y:S04]  /*55e50*/  LDL.LU R24, [R1+0xed0] ;  /* 0x000ed00001187983 */ /* 0x001ea80000300800 */
[----:B------:R-:W2:Y:S04]  /*55e60*/  LDL.LU R25, [R1+0xed4] ;  /* 0x000ed40001197983 */ /* 0x000ea80000300800 */
[----:B------:R-:W4:Y:S04]  /*55e70*/  LDL.LU R26, [R1+0xed8] ;  /* 0x000ed800011a7983 */ /* 0x000f280000300800 */
[----:B------:R-:W4:Y:S01]  /*55e80*/  LDL.LU R27, [R1+0xedc] ;  /* 0x000edc00011b7983 */ /* 0x000f220000300800 */
[C---:B---3--:R-:W-:Y:S03]  /*55e90*/  HMMA.16816.F32 R16, R4.reuse, R20, R16 ;  /* 0x000000140410723c */ /* 0x048fe60000001810 */
[----:B----4-:R-:W-:Y:S04]  /*55ea0*/  STL.64 [R1+0x6090], R26 ;  /* 0x0060901a01007387 */ /* 0x010fe80000100a00 */
        /* <DEDUP_REMOVED lines=43> */
[----:B----4-:R-:W-:Y:S01]  /*56160*/  IMAD R14, R14, 0x100, R9 ;  /* 0x000001000e0e7824 */ /* 0x010fe200078e0209 */
[----:B--2---:R-:W-:-:S15]  /*56170*/  HMMA.16816.F32 R24, R4, R10, R24 ;  /* 0x0000000a0418723c */ /* 0x004fde0000001818 */
[----:B------:R-:W-:-:S08]  /*56180*/  NOP ;  /* 0x0000000000007918 */ /* 0x000fd00000000000 */
[----:B------:R-:W-:Y:S04]  /*56190*/  STL.64 [R1+0x4e0], R24 ;  /* 0x0004e01801007387 */ /* 0x000fe80000100a00 */
[----:B------:R0:W-:Y:S04]  /*561a0*/  STL.64 [R1+0x4e8], R26 ;  /* 0x0004e81a01007387 */ /* 0x0001e80000100a00 */
[----:B0-----:R-:W2:Y:S04]  /*561b0*/  LDL.LU.64 R26, [R1+0x60a8] ;  /* 0x0060a800011a7983 */ /* 0x001ea80000300a00 */
[----:B------:R-:W2:Y:S04]  /*561c0*/  LDL.LU.64 R24, [R1+0x60a0] ;  /* 0x0060a00001187983 */ /* 0x000ea80000300a00 */
[----:B------:R0:W-:Y:S04]  /*561d0*/  STL [R1+0x5fa0], R11 ;  /* 0x005fa00b01007387 */ /* 0x0001e80000100800 */
[----:B0-----:R-:W3:Y:S04]  /*561e0*/  LDL.LU R11, [R1+0x2298] ;  /* 0x00229800010b7983 */ /* 0x001ee80000300800 */
[----:B------:R-:W2:Y:S02]  /*561f0*/  LDL.LU R9, [R1+0x6098] ;  /* 0x0060980001097983 */ /* 0x000ea40000300800 */
        /* <DEDUP_REMOVED lines=14> */
[----:B------:R-:W2:Y:S04]  /*562e0*/  LDL.LU.64 R24, [R1+0x6068] ;  /* 0x0060680001187983 */ /* 0x000ea80000300a00 */
[----:B------:R-:W4:-:S13]  /*562f0*/  LDL.LU.64 R28, [R1+0x6060] ;  /* 0x00606000011c7983 */ /* 0x000f1a0000300a00 */
[----:B------:R-:W-:Y:S04]  /*56300*/  STL.64 [R1+0x4d0], R4 ;  /* 0x0004d00401007387 */ /* 0x000fe80000100a00 */
[----:B------:R0:W-:Y:S04]  /*56310*/  STL.64 [R1+0x4d8], R6 ;  /* 0x0004d80601007387 */ /* 0x0001e80000100a00 */
[----:B0-----:R-:W2:Y:S04]  /*56320*/  LDL R6, [R1+0x28] ;  /* 0x0000280001067983 */ /* 0x001ea80000100800 */
[----:B------:R-:W2:Y:S01]  /*56330*/  LDL R7, [R1+0x2c] ;  /* 0x00002c0001077983 */ /* 0x000ea20000100800 */
[----:B---3--:R-:W-:Y:S01]  /*56340*/  IMAD R15, R15, 0x100, R11 ;  /* 0x000001000f0f7824 */ /* 0x008fe200078e020b */
[----:B------:R-:W-:-:S02]  /*56350*/  F2FP.F16.E5M2.UNPACK_B R12, R12 ;  /* 0x0000000cff0c723e */ /* 0x000fc400020004ff */
[----:B------:R-:W-:Y:S02]  /*56360*/  F2FP.F16.E5M2.UNPACK_B R13, R13 ;  /* 0x0000000dff0d723e */ /* 0x000fe400020004ff */
[----:B------:R-:W-:Y:S02]  /*56370*/  F2FP.F16.E5M2.UNPACK_B R14, R14 ;  /* 0x0000000eff0e723e */ /* 0x000fe400020004ff */
[----:B------:R-:W-:-:S07]  /*56380*/  F2FP.F16.E5M2.UNPACK_B R15, R15 ;  /* 0x0000000fff0f723e */ /* 0x000fce00020004ff */
[----:B--2---:R-:W-:Y:S01]  /*56390*/  HMMA.16816.F32 R4, R12, R6, R24 ;  /* 0x000000060c04723c */ /* 0x004fe20000001818 */
[----:B------:R-:W2:Y:S04]  /*563a0*/  LDL.LU.64 R26, [R1+0x6058] ;  /* 0x00605800011a7983 */ /* 0x000ea80000300a00 */
[----:B------:R-:W3:-:S15]  /*563b0*/  LDL.LU.64 R24, [R1+0x6050] ;  /* 0x0060500001187983 */ /* 0x000ede0000300a00 */
[----:B------:R-:W-:-:S03]  /*563c0*/  NOP ;  /* 0x0000000000007918 */ /* 0x000fc60000000000 */
[----:B------:R-:W-:Y:S04]  /*563d0*/  STL.64 [R1+0x4c0], R4 ;  /* 0x0004c00401007387 */ /* 0x000fe80000100a00 */
[----:B------:R2:W-:Y:S02]  /*563e0*/  STL.64 [R1+0x4c8], R6 ;  /* 0x0004c80601007387 */ /* 0x0005e40000100a00 */
[C---:B--2---:R-:W-:Y:S06]  /*563f0*/  HMMA.16816.F32 R4, R12.reuse, R26, R20 ;  /* 0x0000001a0c04723c */ /* 0x044fec0000001814 */
[----:B---3--:R-:W-:-:S15]  /*56400*/  HMMA.16816.F32 R16, R12, R24, R16 ;  /* 0x000000180c10723c */ /* 0x008fde0000001810 */
[----:B------:R-:W-:-:S08]  /*56410*/  NOP ;  /* 0x0000000000007918 */ /* 0x000fd00000000000 */
[----:B------:R0:W-:Y:S04]  /*56420*/  STL.64 [R1+0x4b0], R16 ;  /* 0x0004b01001007387 */ /* 0x0001e80000100a00 */
[----:B------:R1:W-:Y:S04]  /*56430*/  STL.64 [R1+0x4b8], R18 ;  /* 0x0004b81201007387 */ /* 0x0003e80000100a00 */
[----:B0-----:R-:W2:Y:S04]  /*56440*/  LDL.LU R16, [R1+0x410] ;  /* 0x0004100001107983 */ /* 0x001ea80000300800 */
[----:B------:R-:W-:Y:S04]  /*56450*/  STL.64 [R1+0x4a0], R4 ;  /* 0x0004a00401007387 */ /* 0x000fe80000100a00 */
[----:B------:R-:W-:Y:S04]  /*56460*/  STL.64 [R1+0x4a8], R6 ;  /* 0x0004a80601007387 */ /* 0x000fe80000100a00 */
[----:B------:R-:W2:Y:S04]  /*56470*/  LDL.LU R17, [R1+0x414] ;  /* 0x0004140001117983 */ /* 0x000ea80000300800 */
[----:B-1----:R-:W3:Y:S04]  /*56480*/  LDL.LU R18, [R1+0x418] ;  /* 0x0004180001127983 */ /* 0x002ee80000300800 */
[----:B------:R-:W3:Y:S04]  /*56490*/  LDL.LU R19, [R1+0x41c] ;  /* 0x00041c0001137983 */ /* 0x000ee80000300800 */
[----:B------:R-:W4:Y:S04]  /*564a0*/  LDL.LU R20, [R1+0x430] ;  /* 0x0004300001147983 */ /* 0x000f280000300800 */
[----:B------:R-:W4:Y:S04]  /*564b0*/  LDL.LU R21, [R1+0x434] ;  /* 0x0004340001157983 */ /* 0x000f280000300800 */
[----:B------:R-:W2:Y:S04]  /*564c0*/  LDL.LU R22, [R1+0x438] ;  /* 0x0004380001167983 */ /* 0x000ea80000300800 */
[----:B------:R-:W2:Y:S04]  /*564d0*/  LDL.LU R23, [R1+0x43c] ;  /* 0x00043c0001177983 */ /* 0x000ea80000300800 */
[----:B------:R-:W3:Y:S04]  /*564e0*/  LDL.LU R24, [R1+0x450] ;  /* 0x0004500001187983 */ /* 0x000ee80000300800 */
[----:B------:R-:W3:Y:S04]  /*564f0*/  LDL.LU R25, [R1+0x454] ;  /* 0x0004540001197983 */ /* 0x000ee80000300800 */
[----:B------:R-:W4:Y:S04]  /*56500*/  LDL.LU R26, [R1+0x458] ;  /* 0x00045800011a7983 */ /* 0x000f280000300800 */
[----:B------:R-:W4:Y:S04]  /*56510*/  LDL.LU R27, [R1+0x45c] ;  /* 0x00045c00011b7983 */ /* 0x000f280000300800 */
[----:B----4-:R0:W-:Y:S04]  /*56520*/  STL.64 [R1+0x6020], R26 ;  /* 0x0060201a01007387 */ /* 0x0101e80000100a00 */
[----:B0-----:R-:W4:Y:S04]  /*56530*/  LDL R26, [R1] ;  /* 0x00000000011a7983 */ /* 0x001f280000100800 */
[----:B------:R-:W4:Y:S04]  /*56540*/  LDL R27, [R1+0x4] ;  /* 0x00000400011b7983 */ /* 0x000f280000100800 */
[----:B---3--:R-:W-:Y:S04]  /*56550*/  STL.64 [R1+0x6018], R24 ;  /* 0x0060181801007387 */ /* 0x008fe80000100a00 */
[----:B----4-:R-:W-:Y:S04]  /*56560*/  STL.64 [R1+0x6038], R26 ;  /* 0x0060381a01007387 */ /* 0x010fe80000100a00 */
[----:B--2---:R-:W-:Y:S04]  /*56570*/  STL.64 [R1+0x6000], R22 ;  /* 0x0060001601007387 */ /* 0x004fe80000100a00 */
[----:B------:R0:W-:Y:S04]  /*56580*/  STL.64 [R1+0x5ff8], R20 ;  /* 0x005ff81401007387 */ /* 0x0001e80000100a00 */
[----:B0-----:R-:W2:Y:S04]  /*56590*/  LDL.LU R20, [R1+0x440] ;  /* 0x0004400001147983 */ /* 0x001ea80000300800 */
[----:B------:R-:W2:Y:S04]  /*565a0*/  LDL.LU R21, [R1+0x444] ;  /* 0x0004440001157983 */ /* 0x000ea80000300800 */
[----:B------:R-:W3:Y:S04]  /*565b0*/  LDL.LU R22, [R1+0x448] ;  /* 0x0004480001167983 */ /* 0x000ee80000300800 */
[----:B------:R-:W3:Y:S04]  /*565c0*/  LDL.LU R23, [R1+0x44c] ;  /* 0x00044c0001177983 */ /* 0x000ee80000300800 */
[----:B------:R-:W4:Y:S04]  /*565d0*/  LDL R24, [R1+0x8] ;  /* 0x0000080001187983 */ /* 0x000f280000100800 */
        /* <DEDUP_REMOVED lines=8> */
[----:B0-----:R-:W4:Y:S04]  /*56660*/  LDL.LU R20, [R1+0x470] ;  /* 0x0004700001147983 */ /* 0x001f280000300800 */
[----:B------:R-:W4:Y:S04]  /*56670*/  LDL.LU R21, [R1+0x474] ;  /* 0x0004740001157983 */ /* 0x000f280000300800 */
[----:B------:R-:W4:Y:S04]  /*56680*/  LDL.LU R22, [R1+0x478] ;  /* 0x0004780001167983 */ /* 0x000f280000300800 */
[----:B------:R-:W4:Y:S04]  /*56690*/  LDL.LU R23, [R1+0x47c] ;  /* 0x00047c0001177983 */ /* 0x000f280000300800 */
[----:B------:R-:W-:Y:S04]  /*566a0*/  STL.64 [R1+0x5fe0], R18 ;  /* 0x005fe01201007387 */ /* 0x000fe80000100a00 */
[----:B------:R0:W-:Y:S04]  /*566b0*/  STL.64 [R1+0x5fd8], R16 ;  /* 0x005fd81001007387 */ /* 0x0001e80000100a00 */
[----:B0-----:R-:W2:Y:S04]  /*566c0*/  LDL.LU R16, [R1+0x420] ;  /* 0x0004200001107983 */ /* 0x001ea80000300800 */
[----:B------:R-:W2:Y:S04]  /*566d0*/  LDL.LU R17, [R1+0x424] ;  /* 0x0004240001117983 */ /* 0x000ea80000300800 */
[----:B------:R-:W2:Y:S04]  /*566e0*/  LDL.LU R18, [R1+0x428] ;  /* 0x0004280001127983 */ /* 0x000ea80000300800 */
[----:B------:R-:W2:Y:S04]  /*566f0*/  LDL.LU R19, [R1+0x42c] ;  /* 0x00042c0001137983 */ /* 0x000ea80000300800 */
[----:B------:R-:W3:Y:S01]  /*56700*/  LDL.LU R11, [R1+0x22a0] ;  /* 0x0022a000010b7983 */ /* 0x000ee20000300800 */
[----:B------:R-:W-:-:S03]  /*56710*/  IMAD.MOV.U32 R25, RZ, RZ, R0 ;  /* 0x000000ffff197224 */ /* 0x000fc600078e0000 */
[----:B---3--:R-:W-:Y:S04]  /*56720*/  STL.64 [R1+0x5fb0], R10 ;  /* 0x005fb00a01007387 */ /* 0x008fe80000100a00 */
        /* <DEDUP_REMOVED lines=14> */
[----:B------:R-:W4:Y:S04]  /*56810*/  LDL.LU R6, [R1+0x22ac] ;  /* 0x0022ac0001067983 */ /* 0x000f280000300800 */
[----:B------:R-:W4:Y:S04]  /*56820*/  LDL.LU R7, [R1+0x22b8] ;  /* 0x0022b80001077983 */ /* 0x000f280000300800 */
[----:B------:R-:W4:Y:S04]  /*56830*/  LDL.LU R0, [R1+0x22b4] ;  /* 0x0022b40001007983 */ /* 0x000f280000300800 */
[----:B------:R-:W2:Y:S04]  /*56840*/  LDL.LU.64 R22, [R1+0x6048] ;  /* 0x0060480001167983 */ /* 0x000ea80000300a00 */
[----:B------:R-:W2:Y:S04]  /*56850*/  LDL.LU.64 R20, [R1+0x6040] ;  /* 0x0060400001147983 */ /* 0x000ea80000300a00 */
        /* <DEDUP_REMOVED lines=74> */
[----:B--2---:R-:W-:-:S03]  /*56d00*/  IMAD R4, R4, 0x100, R11 ;  /* 0x0000010004047824 */ /* 0x004fc600078e020b */
[----:B------:R-:W3:Y:S01]  /*56d10*/  LDL.LU R11, [R1+0x5fa0] ;  /* 0x005fa000010b7983 */ /* 0x000ee20000300800 */
[----:B----4-:R-:W-:Y:S01]  /*56d20*/  IMAD R5, R5, 0x100, R28 ;  /* 0x0000010005057824 */ /* 0x010fe200078e021c */
[----:B------:R-:W-:Y:S02]  /*56d30*/  F2FP.F16.E5M2.UNPACK_B R4, R4 ;  /* 0x00000004ff04723e */ /* 0x000fe400020004ff */
[----:B------:R-:W-:Y:S02]  /*56d40*/  STL [R1+0x5ebc], R10 ;  /* 0x005ebc0a01007387 */ /* 0x000fe40000100800 */
[----:B------:R-:W-:Y:S01]  /*56d50*/  F2FP.F16.E5M2.UNPACK_B R5, R5 ;  /* 0x00000005ff05723e */ /* 0x000fe200020004ff */
[----:B---3--:R-:W-:Y:S06]  /*56d60*/  HMMA.16816.F32 R16, R12, R10, R16 ;  /* 0x0000000a0c10723c */ /* 0x008fec0000001810 */
[----:B------:R-:W-:-:S15]  /*56d70*/  STL [R1+0x5eb8], R11 ;  /* 0x005eb80b01007387 */ /* 0x000fde0000100800 */
[----:B------:R-:W-:-:S02]  /*56d80*/  NOP ;  /* 0x0000000000007918 */ /* 0x000fc40000000000 */
[----:B------:R-:W-:Y:S04]  /*56d90*/  STL.64 [R1+0x400], R16 ;  /* 0x0004001001007387 */ /* 0x000fe80000100a00 */
[----:B------:R0:W-:Y:S04]  /*56da0*/  STL.64 [R1+0x408], R18 ;  /* 0x0004081201007387 */ /* 0x0001e80000100a00 */
[----:B------:R-:W-:Y:S04]  /*56db0*/  STL.64 [R1+0x5f88], R4 ;  /* 0x005f880401007387 */ /* 0x000fe80000100a00 */
[----:B------:R-:W-:Y:S01]  /*56dc0*/  STL [R1+0x5ec4], R8 ;  /* 0x005ec40801007387 */ /* 0x000fe20000100800 */
[C---:B0-----:R-:W-:Y:S06]  /*56dd0*/  HMMA.16816.F32 R16, R12.reuse, R8, R20 ;  /* 0x000000080c10723c */ /* 0x041fec0000001814 */
[----:B------:R0:W-:Y:S02]  /*56de0*/  STL [R1+0x5ec0], R9 ;  /* 0x005ec00901007387 */ /* 0x0001e40000100800 */
[----:B0-----:R-:W-:-:S15]  /*56df0*/  HMMA.16816.F32 R8, R12, R2, R24 ;  /* 0x000000020c08723c */ /* 0x001fde0000001818 */
        /* <DEDUP_REMOVED lines=18> */
[----:B--2---:R0:W-:Y:S04]  /*56f20*/  STL.64 [R1+0x5f40], R20 ;  /* 0x005f401401007387 */ /* 0x0041e80000100a00 */
[----:B------:R-:W2:Y:S04]  /*56f30*/  LDL.LU R22, [R1+0x388] ;  /* 0x0003880001167983 */ /* 0x000ea80000300800 */
[----:B------:R-:W2:Y:S04]  /*56f40*/  LDL.LU R23, [R1+0x38c] ;  /* 0x00038c0001177983 */ /* 0x000ea80000300800 */
[----:B0-----:R-:W3:Y:S04]  /*56f50*/  LDL.64 R20, [R1+0x8] ;  /* 0x0000080001147983 */ /* 0x001ee80000100a00 */
        /* <DEDUP_REMOVED lines=18> */
[----:B------:R-:W3:Y:S01]  /*57080*/  LDL.LU R23, [R1+0x3cc] ;  /* 0x0003cc0001177983 */ /* 0x000ee20000300800 */
[----:B------:R-:W-:-:S03]  /*57090*/  IMAD R6, R6, 0x100, R29 ;  /* 0x0000010006067824 */ /* 0x000fc600078e021d */
[----:B---3--:R-:W-:Y:S04]  /*570a0*/  STL.64 [R1+0x5f98], R22 ;  /* 0x005f981601007387 */ /* 0x008fe80000100a00 */
[----:B--2---:R0:W-:Y:S04]  /*570b0*/  STL.64 [R1+0x5f90], R20 ;  /* 0x005f901401007387 */ /* 0x0041e80000100a00 */
[----:B0-----:R-:W4:Y:S04]  /*570c0*/  LDL.LU R20, [R1+0x3d0] ;  /* 0x0003d00001147983 */ /* 0x001f280000300800 */
[----:B------:R-:W4:Y:S04]  /*570d0*/  LDL.LU R21, [R1+0x3d4] ;  /* 0x0003d40001157983 */ /* 0x000f280000300800 */
[----:B------:R-:W4:Y:S04]  /*570e0*/  LDL.LU R22, [R1+0x3d8] ;  /* 0x0003d80001167983 */ /* 0x000f280000300800 */
[----:B------:R-:W4:Y:S04]  /*570f0*/  LDL.LU R23, [R1+0x3dc] ;  /* 0x0003dc0001177983 */ /* 0x000f280000300800 */
[----:B------:R-:W2:Y:S04]  /*57100*/  LDL.64 R8, [R1+0x18] ;  /* 0x0000180001087983 */ /* 0x000ea80000100a00 */
[----:B------:R-:W3:Y:S04]  /*57110*/  LDL.64 R28, [R1] ;  /* 0x00000000011c7983 */ /* 0x000ee80000100a00 */
        /* <DEDUP_REMOVED lines=10> */
[----:B------:R-:W4:Y:S04]  /*571c0*/  LDL.LU R16, [R1+0x330] ;  /* 0x0003300001107983 */ /* 0x000f280000300800 */
[----:B------:R-:W4:Y:S04]  /*571d0*/  LDL.LU R17, [R1+0x334] ;  /* 0x0003340001117983 */ /* 0x000f280000300800 */
[----:B------:R-:W3:Y:S04]  /*571e0*/  LDL.LU R18, [R1+0x338] ;  /* 0x0003380001127983 */ /* 0x000ee80000300800 */
[----:B------:R-:W3:Y:S01]  /*571f0*/  LDL.LU R19, [R1+0x33c] ;  /* 0x00033c0001137983 */ /* 0x000ee20000300800 */
[----:B------:R-:W-:Y:S01]  /*57200*/  HMMA.16816.F32 R12, R12, R4, R20 ;  /* 0x000000040c0c723c */ /* 0x000fe20000001814 */
[----:B------:R-:W-:-:S05]  /*57210*/  IMAD R7, R0, 0x100, R7 ;  /* 0x0000010000077824 */ /* 0x000fca00078e0207 */
[----:B------:R-:W-:Y:S02]  /*57220*/  IMAD.MOV.U32 R10, RZ, RZ, R4 ;  /* 0x000000ffff0a7224 */ /* 0x000fe400078e0004 */
[----:B------:R-:W-:Y:S01]  /*57230*/  IMAD.MOV.U32 R0, RZ, RZ, R5 ;  /* 0x000000ffff007224 */ /* 0x000fe200078e0005 */
[----:B---3--:R-:W-:Y:S04]  /*57240*/  STL.64 [R1+0x5ef0], R18 ;  /* 0x005ef01201007387 */ /* 0x008fe80000100a00 */
[----:B----4-:R0:W-:Y:S04]  /*57250*/  STL.64 [R1+0x5ee8], R16 ;  /* 0x005ee81001007387 */ /* 0x0101e80000100a00 */
[----:B0-----:R-:W3:Y:S04]  /*57260*/  LDL.LU R16, [R1+0x340] ;  /* 0x0003400001107983 */ /* 0x001ee80000300800 */
[----:B------:R-:W3:Y:S04]  /*57270*/  LDL.LU R17, [R1+0x344] ;  /* 0x0003440001117983 */ /* 0x000ee80000300800 */
[----:B------:R-:W3:Y:S04]  /*57280*/  LDL.LU R18, [R1+0x348] ;  /* 0x0003480001127983 */ /* 0x000ee80000300800 */
[----:B------:R-:W3:Y:S04]  /*57290*/  LDL.LU R19, [R1+0x34c] ;  /* 0x00034c0001137983 */ /* 0x000ee80000300800 */
[----:B------:R-:W-:Y:S04]  /*572a0*/  STL [R1+0x5ecc], R2 ;  /* 0x005ecc0201007387 */ /* 0x000fe80000100800 */
[----:B------:R0:W-:Y:S04]  /*572b0*/  STL [R1+0x5ec8], R3 ;  /* 0x005ec80301007387 */ /* 0x0001e80000100800 */
[----:B0-----:R-:W4:Y:S04]  /*572c0*/  LDL.64 R2, [R1+0x10] ;  /* 0x0000100001027983 */ /* 0x001f280000100a00 */
[----:B------:R-:W2:Y:S04]  /*572d0*/  LDL.LU.64 R22, [R1+0x5f98] ;  /* 0x005f980001167983 */ /* 0x000ea80000300a00 */
[----:B------:R-:W2:Y:S04]  /*572e0*/  LDL.LU.64 R20, [R1+0x5f90] ;  /* 0x005f900001147983 */ /* 0x000ea80000300a00 */
[----:B------:R-:W-:Y:S04]  /*572f0*/  STL.64 [R1+0x3f0], R12 ;  /* 0x0003f00c01007387 */ /* 0x000fe80000100a00 */
[----:B------:R0:W-:Y:S04]  /*57300*/  STL.64 [R1+0x3f8], R14 ;  /* 0x0003f80e01007387 */ /* 0x0001e80000100a00 */
[----:B------:R-:W2:Y:S04]  /*57310*/  LDL.LU.64 R4, [R1+0x5f88] ;  /* 0x005f880001047983 */ /* 0x000ea80000300a00 */
[----:B0-----:R-:W2:Y:S01]  /*57320*/  LDL.64 R14, [R1+0x28] ;  /* 0x00002800010e7983 */ /* 0x001ea20000100a00 */
[----:B------:R-:W-:-:S02]  /*57330*/  F2FP.F16.E5M2.UNPACK_B R6, R6 ;  /* 0x00000006ff06723e */ /* 0x000fc400020004ff */
[----:B------:R-:W-:Y:S01]  /*57340*/  F2FP.F16.E5M2.UNPACK_B R7, R7 ;  /* 0x00000007ff07723e */ /* 0x000fe200020004ff */
[----:B------:R-:W-:Y:S06]  /*57350*/  STL [R1+0x5ed0], R10 ;  /* 0x005ed00a01007387 */ /* 0x000fec0000100800 */
        /* <DEDUP_REMOVED lines=17> */
[----:B------:R-:W4:Y:S01]  /*57470*/  LDL.LU.64 R20, [R1+0x5f58] ;  /* 0x005f580001147983 */ /* 0x000f220000300a00 */
[----:B------:R-:W-:-:S02]  /*57480*/  IMAD.MOV.U32 R12, RZ, RZ, R14 ;  /* 0x000000ffff0c7224 */ /* 0x000fc400078e000e */
[----:B------:R-:W-:Y:S02]  /*57490*/  IMAD.MOV.U32 R11, RZ, RZ, R15 ;  /* 0x000000ffff0b7224 */ /* 0x000fe400078e000f */
[----:B------:R-:W-:Y:S02]  /*574a0*/  IMAD.MOV.U32 R14, RZ, RZ, R8 ;  /* 0x000000ffff0e7224 */ /* 0x000fe400078e0008 */
[----:B------:R-:W-:Y:S01]  /*574b0*/  IMAD.MOV.U32 R15, RZ, RZ, R3 ;  /* 0x000000ffff0f7224 */ /* 0x000fe200078e0003 */
[----:B----4-:R-:W-:Y:S06]  /*574c0*/  HMMA.16816.F32 R24, R4, R20, R24 ;  /* 0x000000140418723c */ /* 0x010fec0000001818 */
[----:B------:R-:W-:-:S02]  /*574d0*/  IMAD.MOV.U32 R3, RZ, RZ, R20 ;  /* 0x000000ffff037224 */ /* 0x000fc400078e0014 */
[----:B------:R-:W-:-:S15]  /*574e0*/  IMAD.MOV.U32 R8, RZ, RZ, R21 ;  /* 0x000000ffff087224 */ /* 0x000fde00078e0015 */
[----:B------:R-:W-:Y:S04]  /*574f0*/  STL.64 [R1+0x3b0], R24 ;  /* 0x0003b01801007387 */ /* 0x000fe80000100a00 */
[----:B------:R0:W-:Y:S04]  /*57500*/  STL.64 [R1+0x3b8], R26 ;  /* 0x0003b81a01007387 */ /* 0x0001e80000100a00 */
[----:B0-----:R-:W4:Y:S04]  /*57510*/  LDL.LU.64 R26, [R1+0x5f50] ;  /* 0x005f5000011a7983 */ /* 0x001f280000300a00 */
[----:B------:R-:W4:Y:S04]  /*57520*/  LDL.LU.64 R24, [R1+0x5f48] ;  /* 0x005f480001187983 */ /* 0x000f280000300a00 */
        /* <DEDUP_REMOVED lines=11> */
[----:B------:R-:W4:Y:S02]  /*575e0*/  LDL.LU.64 R28, [R1+0x5f28] ;  /* 0x005f2800011c7983 */ /* 0x000f240000300a00 */
[----:B----4-:R-:W-:-:S15]  /*575f0*/  HMMA.16816.F32 R24, R4, R28, R24 ;  /* 0x0000001c0418723c */ /* 0x010fde0000001818 */
[----:B------:R-:W-:-:S08]  /*57600*/  NOP ;  /* 0x0000000000007918 */ /* 0x000fd00000000000 */
[----:B------:R-:W-:Y:S04]  /*57610*/  STL.64 [R1+0x390], R24 ;  /* 0x0003901801007387 */ /* 0x000fe80000100a00 */
[----:B------:R0:W-:Y:S04]  /*57620*/  STL.64 [R1+0x398], R26 ;  /* 0x0003981a01007387 */ /* 0x0001e80000100a00 */
[----:B0-----:R-:W2:Y:S04]  /*57630*/  LDL.LU.64 R26, [R1+0x5f20] ;  /* 0x005f2000011a7983 */ /* 0x001ea80000300a00 */
[----:B------:R-:W4:Y:S01]  /*57640*/  LDL.LU.64 R24, [R1+0x5f18] ;  /* 0x005f180001187983 */ /* 0x000f220000300a00 */
        /* <DEDUP_REMOVED lines=11> */
[----:B------:R-:W2:Y:S04]  /*57700*/  LDL.LU.64 R20, [R1+0x5ef8] ;  /* 0x005ef80001147983 */ /* 0x000ea80000300a00 */
[----:B------:R-:W-:Y:S04]  /*57710*/  STL.64 [R1+0x5e00], R26 ;  /* 0x005e001a01007387 */ /* 0x000fe80000100a00 */
[----:B------:R0:W-:Y:S04]  /*57720*/  STL.64 [R1+0x5df8], R24 ;  /* 0x005df81801007387 */ /* 0x0001e80000100a00 */
[----:B0-----:R-:W4:Y:S04]  /*57730*/  LDL.LU R24, [R1+0x310] ;  /* 0x0003100001187983 */ /* 0x001f280000300800 */
[----:B------:R-:W4:Y:S04]  /*57740*/  LDL.LU R25, [R1+0x314] ;  /* 0x0003140001197983 */ /* 0x000f280000300800 */
[----:B------:R-:W4:Y:S04]  /*57750*/  LDL.LU R26, [R1+0x318] ;  /* 0x00031800011a7983 */ /* 0x000f280000300800 */
        /* <DEDUP_REMOVED lines=15> */
[----:B0-----:R-:W2:Y:S04]  /*57850*/  LDL.LU R20, [R1+0x320] ;  /* 0x0003200001147983 */ /* 0x001ea80000300800 */
[----:B------:R-:W2:Y:S04]  /*57860*/  LDL.LU R21, [R1+0x324] ;  /* 0x0003240001157983 */ /* 0x000ea80000300800 */
[----:B------:R-:W2:Y:S04]  /*57870*/  LDL.LU R22, [R1+0x328] ;  /* 0x0003280001167983 */ /* 0x000ea80000300800 */
[----:B------:R-:W2:Y:S02]  /*57880*/  LDL.LU R23, [R1+0x32c] ;  /* 0x00032c0001177983 */ /* 0x000ea40000300800 */
[----:B--2---:R-:W-:-:S15]  /*57890*/  HMMA.16816.F32 R20, R4, R18, R20 ;  /* 0x000000120414723c */ /* 0x004fde0000001814 */
[----:B------:R-:W-:-:S08]  /*578a0*/  NOP ;  /* 0x0000000000007918 */ /* 0x000fd00000000000 */
[----:B------:R-:W-:Y:S04]  /*578b0*/  STL.64 [R1+0x340], R20 ;  /* 0x0003401401007387 */ /* 0x000fe80000100a00 */
[----:B------:R4:W-:Y:S02]  /*578c0*/  STL.64 [R1+0x348], R22 ;  /* 0x0003481601007387 */ /* 0x0009e40000100a00 */
[----:B----4-:R-:W-:Y:S07]  /*578d0*/  HMMA.16816.F32 R20, R4, R16, R24 ;  /* 0x000000100414723c */ /* 0x010fee0000001818 */
[----:B------:R-:W-:-:S02]  /*578e0*/  IMAD.MOV.U32 R26, RZ, RZ, R10 ;  /* 0x000000ffff1a7224 */ /* 0x000fc400078e000a */
[----:B------:R-:W-:Y:S01]  /*578f0*/  IMAD.MOV.U32 R27, RZ, RZ, R2 ;  /* 0x000000ffff1b7224 */ /* 0x000fe200078e0002 */
[----:B------:R-:W2:-:S13]  /*57900*/  LDL.LU R10, [R1+0x5ed0] ;  /* 0x005ed000010a7983 */ /* 0x000e9a0000300800 */
[----:B------:R0:W-:Y:S04]  /*57910*/  STL.64 [R1+0x330], R20 ;  /* 0x0003301401007387 */ /* 0x0001e80000100a00 */
[----:B------:R1:W-:Y:S04]  /*57920*/  STL.64 [R1+0x338], R22 ;  /* 0x0003381601007387 */ /* 0x0003e80000100a00 */
[----:B------:R-:W3:Y:S04]  /*57930*/  LDL.LU R2, [R1+0x5ecc] ;  /* 0x005ecc0001027983 */ /* 0x000ee80000300800 */
[----:B------:R-:W-:Y:S04]  /*57940*/  STL.64 [R1+0x5e18], R26 ;  /* 0x005e181a01007387 */ /* 0x000fe80000100a00 */
[----:B0-----:R-:W4:Y:S04]  /*57950*/  LDL.LU R20, [R1+0x280] ;  /* 0x0002800001147983 */ /* 0x001f280000300800 */
[----:B------:R-:W4:Y:S04]  /*57960*/  LDL.LU R21, [R1+0x284] ;  /* 0x0002840001157983 */ /* 0x000f280000300800 */
[----:B-1----:R-:W2:Y:S04]  /*57970*/  LDL.LU R22, [R1+0x288] ;  /* 0x0002880001167983 */ /* 0x002ea80000300800 */
[----:B------:R-:W2:Y:S01]  /*57980*/  LDL.LU R23, [R1+0x28c] ;  /* 0x00028c0001177983 */ /* 0x000ea20000300800 */
[----:B------:R-:W-:-:S02]  /*57990*/  IMAD.MOV.U32 R24, RZ, RZ, R3 ;  /* 0x000000ffff187224 */ /* 0x000fc400078e0003 */
[----:B------:R-:W-:Y:S01]  /*579a0*/  IMAD.MOV.U32 R25, RZ, RZ, R8 ;  /* 0x000000ffff197224 */ /* 0x000fe200078e0008 */
[----:B------:R-:W3:Y:S04]  /*579b0*/  LDL.LU R3, [R1+0x5ec8] ;  /* 0x005ec80001037983 */ /* 0x000ee80000300800 */
[----:B------:R-:W3:Y:S04]  /*579c0*/  LDL.LU R8, [R1+0x5ec4] ;  /* 0x005ec40001087983 */ /* 0x000ee80000300800 */
[----:B------:R-:W-:Y:S04]  /*579d0*/  STL.64 [R1+0x5e30], R24 ;  /* 0x005e301801007387 */ /* 0x000fe80000100a00 */
[----:B--2---:R-:W-:Y:S04]  /*579e0*/  STL.64 [R1+0x5e10], R22 ;  /* 0x005e101601007387 */ /* 0x004fe80000100a00 */
[----:B----4-:R0:W-:Y:S04]  /*579f0*/  STL.64 [R1+0x5e08], R20 ;  /* 0x005e081401007387 */ /* 0x0101e80000100a00 */
[----:B0-----:R-:W2:Y:S04]  /*57a00*/  LDL.LU R20, [R1+0x2a0] ;  /* 0x0002a00001147983 */ /* 0x001ea80000300800 */
[----:B------:R-:W2:Y:S04]  /*57a10*/  LDL.LU R21, [R1+0x2a4] ;  /* 0x0002a40001157983 */ /* 0x000ea80000300800 */
[----:B------:R-:W4:Y:S04]  /*57a20*/  LDL.LU R22, [R1+0x2a8] ;  /* 0x0002a80001167983 */ /* 0x000f280000300800 */
[----:B------:R-:W4:Y:S01]  /*57a30*/  LDL.LU R23, [R1+0x2ac] ;  /* 0x0002ac0001177983 */ /* 0x000f220000300800 */
[----:B------:R-:W-:-:S02]  /*57a40*/  IMAD.MOV.U32 R26, RZ, RZ, R9 ;  /* 0x000000ffff1a7224 */ /* 0x000fc400078e0009 */
[----:B------:R-:W-:Y:S01]  /*57a50*/  IMAD.MOV.U32 R27, RZ, RZ, R15 ;  /* 0x000000ffff1b7224 */ /* 0x000fe200078e000f */
[----:B------:R-:W3:Y:S04]  /*57a60*/  LDL.LU R9, [R1+0x5ec0] ;  /* 0x005ec00001097983 */ /* 0x000ee80000300800 */
[----:B------:R-:W-:Y:S04]  /*57a70*/  STL.64 [R1+0x5e48], R26 ;  /* 0x005e481a01007387 */ /* 0x000fe80000100a00 */
[----:B----4-:R-:W-:Y:S04]  /*57a80*/  STL.64 [R1+0x5e28], R22 ;  /* 0x005e281601007387 */ /* 0x010fe80000100a00 */
[----:B--2---:R0:W-:Y:S04]  /*57a90*/  STL.64 [R1+0x5e20], R20 ;  /* 0x005e201401007387 */ /* 0x0041e80000100a00 */
[----:B0-----:R-:W2:Y:S04]  /*57aa0*/  LDL.LU R20, [R1+0x2b0] ;  /* 0x0002b00001147983 */ /* 0x001ea80000300800 */
[----:B------:R-:W2:Y:S04]  /*57ab0*/  LDL.LU R21, [R1+0x2b4] ;  /* 0x0002b40001157983 */ /* 0x000ea80000300800 */
[----:B------:R-:W4:Y:S04]  /*57ac0*/  LDL.LU R22, [R1+0x2b8] ;  /* 0x0002b80001167983 */ /* 0x000f280000300800 */
[----:B------:R-:W4:Y:S01]  /*57ad0*/  LDL.LU R23, [R1+0x2bc] ;  /* 0x0002bc0001177983 */ /* 0x000f220000300800 */
[----:B------:R-:W-:-:S02]  /*57ae0*/  IMAD.MOV.U32 R24, RZ, RZ, R14 ;  /* 0x000000ffff187224 */ /* 0x000fc400078e000e */
[----:B------:R-:W-:-:S05]  /*57af0*/  IMAD.MOV.U32 R25, RZ, RZ, R13 ;  /* 0x000000ffff197224 */ /* 0x000fca00078e000d */
        /* <DEDUP_REMOVED lines=8> */
[----:B------:R-:W-:Y:S02]  /*57b80*/  IMAD.MOV.U32 R27, RZ, RZ, R11 ;  /* 0x000000ffff1b7224 */ /* 0x000fe400078e000b */
[----:B------:R-:W-:Y:S02]  /*57b90*/  IMAD.MOV.U32 R24, RZ, RZ, R10 ;  /* 0x000000ffff187224 */ /* 0x000fe400078e000a */
[----:B------:R-:W-:Y:S01]  /*57ba0*/  IMAD.MOV.U32 R25, RZ, RZ, R0 ;  /* 0x000000ffff197224 */ /* 0x000fe200078e0000 */
[----:B------:R-:W-:Y:S04]  /*57bb0*/  STL.64 [R1+0x5e90], R26 ;  /* 0x005e901a01007387 */ /* 0x000fe80000100a00 */
[----:B------:R-:W-:Y:S04]  /*57bc0*/  STL.64 [R1+0x5e88], R24 ;  /* 0x005e881801007387 */ /* 0x000fe80000100a00 */
        /* <DEDUP_REMOVED lines=8> */
[----:B------:R-:W2:Y:S04]  /*57c50*/  LDL.LU R26, [R1+0xe98] ;  /* 0x000e9800011a7983 */ /* 0x000ea80000300800 */
[----:B------:R-:W2:Y:S04]  /*57c60*/  LDL.LU R27, [R1+0xe9c] ;  /* 0x000e9c00011b7983 */ /* 0x000ea80000300800 */
[----:B------:R-:W4:Y:S04]  /*57c70*/  LDL.LU R10, [R1+0x22c0] ;  /* 0x0022c000010a7983 */ /* 0x000f280000300800 */
[----:B------:R-:W4:Y:S04]  /*57c80*/  LDL.LU R12, [R1+0x22bc] ;  /* 0x0022bc00010c7983 */ /* 0x000f280000300800 */
[----:B------:R-:W4:Y:S04]  /*57c90*/  LDL.LU R11, [R1+0x22c8] ;  /* 0x0022c800010b7983 */ /* 0x000f280000300800 */
[----:B------:R-:W4:Y:S04]  /*57ca0*/  LDL.LU R13, [R1+0x22c4] ;  /* 0x0022c400010d7983 */ /* 0x000f280000300800 */
[----:B------:R-:W4:Y:S04]  /*57cb0*/  LDL.LU R14, [R1+0x22cc] ;  /* 0x0022cc00010e7983 */ /* 0x000f280000300800 */
[----:B------:R-:W4:Y:S04]  /*57cc0*/  LDL.LU R15, [R1+0x22d8] ;  /* 0x0022d800010f7983 */ /* 0x000f280000300800 */
[----:B------:R-:W4:Y:S04]  /*57cd0*/  LDL.LU R0, [R1+0x22d4] ;  /* 0x0022d40001007983 */ /* 0x000f280000300800 */
        /* <DEDUP_REMOVED lines=16> */
[----:B------:R-:W4:Y:S04]  /*57de0*/  LDL.LU R22, [R1+0x2e8] ;  /* 0x0002e80001167983 */ /* 0x000f280000300800 */
[----:B------:R-:W4:Y:S01]  /*57df0*/  LDL.LU R23, [R1+0x2ec] ;  /* 0x0002ec0001177983 */ /* 0x000f220000300800 */
[----:B------:R-:W-:-:S02]  /*57e00*/  IMAD R12, R12, 0x100, R10 ;  /* 0x000001000c0c7824 */ /* 0x000fc400078e020a */
[----:B------:R-:W-:Y:S01]  /*57e10*/  IMAD R13, R13, 0x100, R11 ;  /* 0x000001000d0d7824 */ /* 0x000fe200078e020b */
        /* <DEDUP_REMOVED lines=11> */
[----:B------:R-:W4:Y:S04]  /*57ed0*/  LDL.LU R19, [R1+0x27c] ;  /* 0x00027c0001137983 */ /* 0x000f280000300800 */
[----:B------:R-:W2:Y:S04]  /*57ee0*/  LDL.LU R10, [R1+0x5ebc] ;  /* 0x005ebc00010a7983 */ /* 0x000ea80000300800 */
[----:B------:R-:W2:Y:S02]  /*57ef0*/  LDL.LU R11, [R1+0x5eb8] ;  /* 0x005eb800010b7983 */ /* 0x000ea40000300800 */
        /* <DEDUP_REMOVED lines=8> */
[----:B------:R-:W-:Y:S01]  /*57f80*/  STL [R1+0x5da0], R11 ;  /* 0x005da00b01007387 */ /* 0x000fe20000100800 */
[----:B--2---:R-:W-:-:S15]  /*57f90*/  HMMA.16816.F32 R24, R4, R8, R24 ;  /* 0x000000080418723c */ /* 0x004fde0000001818 */
[----:B------:R-:W-:-:S08]  /*57fa0*/  NOP ;  /* 0x0000000000007918 */ /* 0x000fd00000000000 */
        /* <DEDUP_REMOVED lines=10> */
[----:B------:R-:W4:Y:S01]  /*58050*/  LDL.LU.64 R24, [R1+0x5e88] ;  /* 0x005e880001187983 */ /* 0x000f220000300a00 */
[----:B---3--:R-:W-:-:S02]  /*58060*/  IMAD R14, R14, 0x100, R10 ;  /* 0x000001000e0e7824 */ /* 0x008fc400078e020a */
[----:B------:R-:W-:Y:S01]  /*58070*/  IMAD R15, R0, 0x100, R15 ;  /* 0x00000100000f7824 */ /* 0x000fe200078e020f */
[----:B------:R-:W-:Y:S01]  /*58080*/  F2FP.F16.E5M2.UNPACK_B R12, R12 ;  /* 0x0000000cff0c723e */ /* 0x000fe200020004ff */
[----:B----4-:R-:W-:Y:S01]  /*58090*/  HMMA.16816.F32 R4, R4, R24, R20 ;  /* 0x000000180404723c */ /* 0x010fe20000001814 */
[----:B------:R-:W2:Y:S04]  /*580a0*/  LDL.LU.64 R22, [R1+0x5e80] ;  /* 0x005e800001167983 */ /* 0x000ea80000300a00 */
[----:B------:R-:W2:Y:S01]  /*580b0*/  LDL.LU.64 R20, [R1+0x5e78] ;  /* 0x005e780001147983 */ /* 0x000ea20000300a00 */
[----:B------:R-:W-:Y:S02]  /*580c0*/  F2FP.F16.E5M2.UNPACK_B R13, R13 ;  /* 0x0000000dff0d723e */ /* 0x000fe400020004ff */
[----:B------:R-:W-:-:S02]  /*580d0*/  F2FP.F16.E5M2.UNPACK_B R14, R14 ;  /* 0x0000000eff0e723e */ /* 0x000fc400020004ff */
[----:B------:R-:W-:-:S13]  /*580e0*/  F2FP.F16.E5M2.UNPACK_B R15, R15 ;  /* 0x0000000fff0f723e */ /* 0x000fda00020004ff */
        /* <DEDUP_REMOVED lines=40> */
[----:B0-----:R-:W2:Y:S04]  /*58370*/  LDL.LU.64 R26, [R1+0x5e00] ;  /* 0x005e0000011a7983 */ /* 0x001ea80000300a00 */
[----:B------:R-:W4:Y:S01]  /*58380*/  LDL.LU.64 R24, [R1+0x5df8] ;  /* 0x005df80001187983 */ /* 0x000f220000300a00 */
[----:B---3--:R-:W-:Y:S03]  /*58390*/  HMMA.16816.F32 R4, R12, R28, R4 ;  /* 0x0000001c0c04723c */ /* 0x008fe60000001804 */
[----:B------:R-:W3:-:S15]  /*583a0*/  LDL.LU R9, [R1+0x22f0] ;  /* 0x0022f00001097983 */ /* 0x000ede0000300800 */
[----:B------:R-:W-:-:S05]  /*583b0*/  NOP ;  /* 0x0000000000007918 */ /* 0x000fca0000000000 */
[----:B------:R-:W-:Y:S04]  /*583c0*/  STL.64 [R1+0x2b0], R4 ;  /* 0x0002b00401007387 */ /* 0x000fe80000100a00 */
[----:B------:R0:W-:Y:S04]  /*583d0*/  STL.64 [R1+0x2b8], R6 ;  /* 0x0002b80601007387 */ /* 0x0001e80000100a00 */
[----:B0-----:R-:W3:Y:S04]  /*583e0*/  LDL.LU R6, [R1+0x22ec] ;  /* 0x0022ec0001067983 */ /* 0x001ee80000300800 */
[----:B------:R-:W3:Y:S04]  /*583f0*/  LDL.LU R7, [R1+0x22f8] ;  /* 0x0022f80001077983 */ /* 0x000ee80000300800 */
[----:B------:R-:W3:Y:S01]  /*58400*/  LDL.LU R0, [R1+0x22f4] ;  /* 0x0022f40001007983 */ /* 0x000ee20000300800 */
[C---:B--2---:R-:W-:Y:S06]  /*58410*/  HMMA.16816.F32 R20, R12.reuse, R26, R20 ;  /* 0x0000001a0c14723c */ /* 0x044fec0000001814 */
[----:B----4-:R-:W-:-:S15]  /*58420*/  HMMA.16816.F32 R16, R12, R24, R16 ;  /* 0x000000180c10723c */ /* 0x010fde0000001810 */
[----:B------:R-:W-:-:S02]  /*58430*/  NOP ;  /* 0x0000000000007918 */ /* 0x000fc40000000000 */
[----:B------:R-:W-:Y:S04]  /*58440*/  STL.64 [R1+0x2a0], R20 ;  /* 0x0002a01401007387 */ /* 0x000fe80000100a00 */
[----:B------:R0:W-:Y:S04]  /*58450*/  STL.64 [R1+0x2a8], R22 ;  /* 0x0002a81601007387 */ /* 0x0001e80000100a00 */
[----:B0-----:R-:W2:Y:S04]  /*58460*/  LDL.LU.64 R22, [R1+0x5df0] ;  /* 0x005df00001167983 */ /* 0x001ea80000300a00 */
[----:B------:R-:W4:Y:S04]  /*58470*/  LDL.LU.64 R20, [R1+0x5de8] ;  /* 0x005de80001147983 */ /* 0x000f280000300a00 */
[----:B------:R0:W-:Y:S04]  /*58480*/  STL.64 [R1+0x290], R16 ;  /* 0x0002901001007387 */ /* 0x0001e80000100a00 */
[----:B------:R1:W-:Y:S04]  /*58490*/  STL.64 [R1+0x298], R18 ;  /* 0x0002981201007387 */ /* 0x0003e80000100a00 */
[----:B0-----:R-:W3:Y:S04]  /*584a0*/  LDL.LU R16, [R1+0x250] ;  /* 0x0002500001107983 */ /* 0x001ee80000300800 */
[----:B------:R-:W3:Y:S04]  /*584b0*/  LDL.LU R17, [R1+0x254] ;  /* 0x0002540001117983 */ /* 0x000ee80000300800 */
[----:B-1----:R-:W2:Y:S04]  /*584c0*/  LDL.LU R18, [R1+0x258] ;  /* 0x0002580001127983 */ /* 0x002ea80000300800 */
        /* <DEDUP_REMOVED lines=9> */
[----:B------:R-:W3:Y:S04]  /*58560*/  LDL.LU R11, [R1+0x22e8] ;  /* 0x0022e800010b7983 */ /* 0x000ee80000300800 */
        /* <DEDUP_REMOVED lines=13> */
[----:B------:R0:W-:Y:S04]  /*58640*/  STL.64 [R1+0x5cf8], R26 ;  /* 0x005cf81a01007387 */ /* 0x0001e80000100a00 */
[----:B0-----:R-:W4:Y:S04]  /*58650*/  LDL.64 R26, [R1+0x20] ;  /* 0x00002000011a7983 */ /* 0x001f280000100a00 */
[----:B------:R0:W-:Y:S01]  /*58660*/  STL.64 [R1+0x5cf0], R24 ;  /* 0x005cf01801007387 */ /* 0x0001e20000100a00 */
[C---:B------:R-:W-:Y:S03]  /*58670*/  HMMA.16816.F32 R16, R12.reuse, R22, R16 ;  /* 0x000000160c10723c */ /* 0x040fe60000001810 */
[----:B----4-:R1:W-:Y:S04]  /*58680*/  STL.64 [R1+0x5d80], R26 ;  /* 0x005d801a01007387 */ /* 0x0103e80000100a00 */
        /* <DEDUP_REMOVED lines=19> */
[----:B------:R-:W3:Y:S04]  /*587c0*/  LDL.LU.64 R16, [R1+0x5dc8] ;  /* 0x005dc80001107983 */ /* 0x000ee80000300a00 */
        /* <DEDUP_REMOVED lines=35> */
[----:B------:R-:W2:Y:S01]  /*58a00*/  LDL.LU R9, [R1+0x5d88] ;  /* 0x005d880001097983 */ /* 0x000ea20000300800 */
[----:B------:R-:W-:Y:S01]  /*58a10*/  IMAD R7, R0, 0x100, R7 ;  /* 0x0000010000077824 */ /* 0x000fe200078e0207 */
[----:B--2---:R-:W-:-:S15]  /*58a20*/  HMMA.16816.F32 R24, R12, R8, R24 ;  /* 0x000000080c18723c */ /* 0x004fde0000001818 */
[----:B------:R-:W-:-:S08]  /*58a30*/  NOP ;  /* 0x0000000000007918 */ /* 0x000fd00000000000 */
[----:B------:R-:W-:Y:S01]  /*58a40*/  STL.64 [R1+0xe90], R24 ;  /* 0x000e901801007387 */ /* 0x000fe20000100a00 */
[----:B------:R-:W-:-:S03]  /*58a50*/  IMAD.MOV.U32 R0, RZ, RZ, R27 ;  /* 0x000000ffff007224 */ /* 0x000fc600078e001b */
[----:B------:R0:W-:Y:S04]  /*58a60*/  STL [R1+0xe98], R26 ;  /* 0x000e981a01007387 */ /* 0x0001e80000100800 */
[----:B0-----:R-:W2:Y:S04]  /*58a70*/  LDL.LU.64 R26, [R1+0x5d80] ;  /* 0x005d8000011a7983 */ /* 0x001ea80000300a00 */
[----:B------:R-:W-:Y:S04]  /*58a80*/  STL.64 [R1+0x5c98], R10 ;  /* 0x005c980a01007387 */ /* 0x000fe80000100a00 */
[----:B------:R0:W-:Y:S02]  /*58a90*/  STL.64 [R1+0x5c90], R8 ;  /* 0x005c900801007387 */ /* 0x0001e40000100a00 */
[----:B0-----:R-:W-:Y:S02]  /*58aa0*/  HMMA.16816.F32 R8, R12, R2, R16 ;  /* 0x000000020c08723c */ /* 0x001fe40000001810 */
[----:B------:R-:W-:-:S15]  /*58ab0*/  STL [R1+0x4e90], R0 ;  /* 0x004e900001007387 */ /* 0x000fde0000100800 */
[----:B------:R-:W-:-:S06]  /*58ac0*/  NOP ;  /* 0x0000000000007918 */ /* 0x000fcc0000000000 */
[----:B------:R0:W-:Y:S04]  /*58ad0*/  STL.64 [R1+0xe80], R8 ;  /* 0x000e800801007387 */ /* 0x0001e80000100a00 */
[----:B------:R1:W-:Y:S04]  /*58ae0*/  STL.64 [R1+0xe88], R10 ;  /* 0x000e880a01007387 */ /* 0x0003e80000100a00 */
[----:B0-----:R-:W3:Y:S01]  /*58af0*/  LDL.LU R8, [R1+0x70] ;  /* 0x0000700001087983 */ /* 0x001ee20000300800 */
[----:B--2---:R-:W-:Y:S06]  /*58b00*/  HMMA.16816.F32 R12, R12, R26, R20 ;  /* 0x0000001a0c0c723c */ /* 0x004fec0000001814 */
[----:B------:R-:W-:-:S15]  /*58b10*/  IMAD.MOV.U32 R0, RZ, RZ, R27 ;  /* 0x000000ffff007224 */ /* 0x000fde00078e001b */
[----:B------:R-:W-:-:S02]  /*58b20*/  NOP ;  /* 0x0000000000007918 */ /* 0x000fc40000000000 */
[----:B------:R-:W-:Y:S04]  /*58b30*/  STL.64 [R1+0x230], R12 ;  /* 0x0002300c01007387 */ /* 0x000fe80000100a00 */
[----:B------:R-:W-:Y:S04]  /*58b40*/  STL.64 [R1+0x238], R14 ;  /* 0x0002380e01007387 */ /* 0x000fe80000100a00 */
[----:B------:R-:W3:Y:S04]  /*58b50*/  LDL.LU R9, [R1+0x74] ;  /* 0x0000740001097983 */ /* 0x000ee80000300800 */
[----:B-1----:R-:W2:Y:S04]  /*58b60*/  LDL.LU R10, [R1+0x78] ;  /* 0x00007800010a7983 */ /* 0x002ea80000300800 */
        /* <DEDUP_REMOVED lines=9> */
[----:B------:R-:W3:Y:S04]  /*58c00*/  LDL.LU R24, [R1+0x150] ;  /* 0x0001500001187983 */ /* 0x000ee80000300800 */
[----:B------:R-:W3:Y:S04]  /*58c10*/  LDL.LU R25, [R1+0x154] ;  /* 0x0001540001197983 */ /* 0x000ee80000300800 */
[----:B------:R-:W2:Y:S04]  /*58c20*/  LDL.LU R26, [R1+0x158] ;  /* 0x00015800011a7983 */ /* 0x000ea80000300800 */
[----:B------:R-:W2:Y:S04]  /*58c30*/  LDL.LU R27, [R1+0x15c] ;  /* 0x00015c00011b7983 */ /* 0x000ea80000300800 */
[----:B--2---:R0:W-:Y:S04]  /*58c40*/  STL.64 [R1+0x5d08], R26 ;  /* 0x005d081a01007387 */ /* 0x0041e80000100a00 */
[----:B0-----:R-:W2:Y:S04]  /*58c50*/  LDL.LU R26, [R1] ;  /* 0x00000000011a7983 */ /* 0x001ea80000300800 */
[----:B------:R-:W2:Y:S04]  /*58c60*/  LDL.LU R27, [R1+0x4] ;  /* 0x00000400011b7983 */ /* 0x000ea80000300800 */
[----:B---3--:R-:W-:Y:S04]  /*58c70*/  STL.64 [R1+0x5d00], R24 ;  /* 0x005d001801007387 */ /* 0x008fe80000100a00 */
[----:B--2---:R-:W-:Y:S04]  /*58c80*/  STL.64 [R1+0x5d20], R26 ;  /* 0x005d201a01007387 */ /* 0x004fe80000100a00 */
[----:B----4-:R-:W-:Y:S04]  /*58c90*/  STL.64 [R1+0x5ce8], R22 ;  /* 0x005ce81601007387 */ /* 0x010fe80000100a00 */
[----:B------:R0:W-:Y:S04]  /*58ca0*/  STL.64 [R1+0x5ce0], R20 ;  /* 0x005ce01401007387 */ /* 0x0001e80000100a00 */
        /* <DEDUP_REMOVED lines=17> */
[----:B----4-:R-:W-:Y:S04]  /*58dc0*/  STL.64 [R1+0x5d50], R26 ;  /* 0x005d501a01007387 */ /* 0x010fe80000100a00 */
[----:B--2---:R-:W-:Y:S04]  /*58dd0*/  STL.64 [R1+0x5d68], R24 ;  /* 0x005d681801007387 */ /* 0x004fe80000100a00 */
[----:B---3--:R-:W-:Y:S04]  /*58de0*/  STL.64 [R1+0x5d30], R22 ;  /* 0x005d301601007387 */ /* 0x008fe80000100a00 */
[----:B------:R0:W-:Y:S04]  /*58df0*/  STL.64 [R1+0x5d28], R20 ;  /* 0x005d281401007387 */ /* 0x0001e80000100a00 */
[----:B0-----:R-:W2:Y:S04]  /*58e00*/  LDL.LU R20, [R1+0x190] ;  /* 0x0001900001147983 */ /* 0x001ea80000300800 */
[----:B------:R-:W2:Y:S04]  /*58e10*/  LDL.LU R21, [R1+0x194] ;  /* 0x0001940001157983 */ /* 0x000ea80000300800 */
[----:B------:R-:W3:Y:S04]  /*58e20*/  LDL.LU R22, [R1+0x198] ;  /* 0x0001980001167983 */ /* 0x000ee80000300800 */
[----:B------:R-:W3:Y:S04]  /*58e30*/  LDL.LU R23, [R1+0x19c] ;  /* 0x00019c0001177983 */ /* 0x000ee80000300800 */
        /* <DEDUP_REMOVED lines=31> */
[----:B------:R-:W3:Y:S04]  /*59030*/  LDL.LU R10, [R1+0x88] ;  /* 0x00008800010a7983 */ /* 0x000ee80000300800 */
[----:B------:R-:W3:Y:S04]  /*59040*/  LDL.LU R11, [R1+0x8c] ;  /* 0x00008c00010b7983 */ /* 0x000ee80000300800 */
[----:B------:R-:W2:Y:S04]  /*59050*/  LDL.LU R12, [R1+0x22fc] ;  /* 0x0022fc00010c7983 */ /* 0x000ea80000300800 */
[----:B------:R-:W2:Y:S04]  /*59060*/  LDL.LU R13, [R1+0x2304] ;  /* 0x00230400010d7983 */ /* 0x000ea80000300800 */
[----:B------:R-:W3:Y:S04]  /*59070*/  LDL.LU R14, [R1+0x230c] ;  /* 0x00230c00010e7983 */ /* 0x000ee80000300800 */
[----:B------:R-:W3:Y:S01]  /*59080*/  LDL.LU R15, [R1+0x2314] ;  /* 0x00231400010f7983 */ /* 0x000ee20000300800 */
[----:B------:R-:W-:-:S02]  /*59090*/  F2FP.F16.E5M2.UNPACK_B R5, R5 ;  /* 0x00000005ff05723e */ /* 0x000fc400020004ff */
[----:B------:R-:W-:Y:S02]  /*590a0*/  F2FP.F16.E5M2.UNPACK_B R6, R6 ;  /* 0x00000006ff06723e */ /* 0x000fe400020004ff */
[----:B------:R-:W-:-:S07]  /*590b0*/  F2FP.F16.E5M2.UNPACK_B R7, R7 ;  /* 0x00000007ff07723e */ /* 0x000fce00020004ff */
[C---:B----4-:R-:W-:Y:S01]  /*590c0*/  HMMA.16816.F32 R24, R4.reuse, R26, R20 ;  /* 0x0000001a0418723c */ /* 0x050fe20000001814 */
[----:B---3--:R-:W-:Y:S04]  /*590d0*/  STL.64 [R1+0x5c88], R14 ;  /* 0x005c880e01007387 */ /* 0x008fe80000100a00 */
[----:B--2---:R0:W-:Y:S04]  /*590e0*/  STL.64 [R1+0x5c80], R12 ;  /* 0x005c800c01007387 */ /* 0x0041e80000100a00 */
[----:B0-----:R-:W2:Y:S04]  /*590f0*/  LDL.LU R12, [R1+0x60] ;  /* 0x00006000010c7983 */ /* 0x001ea80000300800 */
[----:B------:R-:W2:Y:S04]  /*59100*/  LDL.LU R13, [R1+0x64] ;  /* 0x00006400010d7983 */ /* 0x000ea80000300800 */
[----:B------:R-:W2:Y:S04]  /*59110*/  LDL.LU R14, [R1+0x68] ;  /* 0x00006800010e7983 */ /* 0x000ea80000300800 */
[----:B------:R-:W2:Y:S04]  /*59120*/  LDL.LU R15, [R1+0x6c] ;  /* 0x00006c00010f7983 */ /* 0x000ea80000300800 */
[----:B------:R-:W3:Y:S04]  /*59130*/  LDL.LU.64 R22, [R1+0x5d78] ;  /* 0x005d780001167983 */ /* 0x000ee80000300a00 */
[----:B------:R-:W3:Y:S04]  /*59140*/  LDL.LU.64 R20, [R1+0x5d70] ;  /* 0x005d700001147983 */ /* 0x000ee80000300a00 */
        /* <DEDUP_REMOVED lines=38> */
[----:B------:R-:W2:Y:S04]  /*593b0*/  LDL R28, [R1+0x1118] ;  /* 0x00111800011c7983 */ /* 0x000ea80000100800 */
[----:B------:R-:W2:Y:S01]  /*593c0*/  LDL R29, [R1+0x111c] ;  /* 0x00111c00011d7983 */ /* 0x000ea20000100800 */
[----:B---3--:R-:W-:-:S15]  /*593d0*/  HMMA.16816.F32 R20, R4, R26, R20 ;  /* 0x0000001a0414723c */ /* 0x008fde0000001814 */
[----:B------:R-:W-:-:S08]  /*593e0*/  NOP ;  /* 0x0000000000007918 */ /* 0x000fd00000000000 */
[----:B------:R-:W-:Y:S04]  /*593f0*/  STL.64 [R1+0x130], R20 ;  /* 0x0001301401007387 */ /* 0x000fe80000100a00 */
[----:B------:R0:W-:Y:S04]  /*59400*/  STL.64 [R1+0x138], R22 ;  /* 0x0001381601007387 */ /* 0x0001e80000100a00 */
[----:B0-----:R-:W4:Y:S04]  /*59410*/  LDL.LU.64 R22, [R1+0x5ce8] ;  /* 0x005ce80001167983 */ /* 0x001f280000300a00 */
[----:B------:R-:W4:Y:S02]  /*59420*/  LDL.LU.64 R20, [R1+0x5ce0] ;  /* 0x005ce00001147983 */ /* 0x000f240000300a00 */
[----:B----4-:R-:W-:Y:S02]  /*59430*/  HMMA.16816.F32 R24, R4, R24, R20 ;  /* 0x000000180418723c */ /* 0x010fe40000001814 */
[----:B------:R-:W3:Y:S04]  /*59440*/  LDL.LU.64 R22, [R1+0x5cd8] ;  /* 0x005cd80001167983 */ /* 0x000ee80000300a00 */
[----:B------:R-:W4:-:S15]  /*59450*/  LDL.LU.64 R20, [R1+0x5cd0] ;  /* 0x005cd00001147983 */ /* 0x000f1e0000300a00 */
[----:B------:R-:W-:-:S02]  /*59460*/  NOP ;  /* 0x0000000000007918 */ /* 0x000fc40000000000 */
[----:B------:R0:W-:Y:S04]  /*59470*/  STL.64 [R1+0x100], R24 ;  /* 0x0001001801007387 */ /* 0x0001e80000100a00 */
[----:B------:R1:W-:Y:S04]  /*59480*/  STL.64 [R1+0x108], R26 ;  /* 0x0001081a01007387 */ /* 0x0003e80000100a00 */
[----:B0-----:R-:W2:Y:S04]  /*59490*/  LDL.LU R24, [R1+0x40] ;  /* 0x0000400001187983 */ /* 0x001ea80000300800 */
[----:B------:R-:W2:Y:S04]  /*594a0*/  LDL.LU R25, [R1+0x44] ;  /* 0x0000440001197983 */ /* 0x000ea80000300800 */
[----:B-1----:R-:W2:Y:S04]  /*594b0*/  LDL.LU R26, [R1+0x48] ;  /* 0x00004800011a7983 */ /* 0x002ea80000300800 */
[----:B------:R-:W2:Y:S01]  /*594c0*/  LDL.LU R27, [R1+0x4c] ;  /* 0x00004c00011b7983 */ /* 0x000ea20000300800 */
[----:B---3--:R-:W-:-:S15]  /*594d0*/  HMMA.16816.F32 R16, R4, R22, R16 ;  /* 0x000000160410723c */ /* 0x008fde0000001810 */
[----:B------:R-:W-:-:S08]  /*594e0*/  NOP ;  /* 0x0000000000007918 */ /* 0x000fd00000000000 */
        /* <DEDUP_REMOVED lines=19> */
[----:B------:R-:W2:Y:S02]  /*59620*/  LDL.LU.64 R8, [R1+0x5ca0] ;  /* 0x005ca00001087983 */ /* 0x000ea40000300a00 */
[----:B--2---:R-:W-:Y:S02]  /*59630*/  HMMA.16816.F32 R16, R4, R16, R8 ;  /* 0x000000100410723c */ /* 0x004fe40000001808 */
[----:B------:R-:W2:Y:S04]  /*59640*/  LDL.LU.64 R10, [R1+0x5c98] ;  /* 0x005c9800010a7983 */ /* 0x000ea80000300a00 */
[----:B------:R-:W4:-:S15]  /*59650*/  LDL.LU.64 R8, [R1+0x5c90] ;  /* 0x005c900001087983 */ /* 0x000f1e0000300a00 */
[----:B------:R-:W-:-:S02]  /*59660*/  NOP ;  /* 0x0000000000007918 */ /* 0x000fc40000000000 */
[----:B------:R0:W-:Y:S04]  /*59670*/  STL.64 [R1+0x90], R16 ;  /* 0x0000901001007387 */ /* 0x0001e80000100a00 */
[----:B------:R1:W-:Y:S04]  /*59680*/  STL.64 [R1+0x98], R18 ;  /* 0x0000981201007387 */ /* 0x0003e80000100a00 */
[----:B0-----:R-:W4:Y:S04]  /*59690*/  LDL.LU R16, [R1+0x50] ;  /* 0x0000500001107983 */ /* 0x001f280000300800 */
[----:B------:R-:W4:Y:S04]  /*596a0*/  LDL.LU R17, [R1+0x54] ;  /* 0x0000540001117983 */ /* 0x000f280000300800 */
[----:B-1----:R-:W4:Y:S04]  /*596b0*/  LDL.LU R18, [R1+0x58] ;  /* 0x0000580001127983 */ /* 0x002f280000300800 */
[----:B------:R-:W4:Y:S01]  /*596c0*/  LDL.LU R19, [R1+0x5c] ;  /* 0x00005c0001137983 */ /* 0x000f220000300800 */
[----:B--2---:R-:W-:-:S15]  /*596d0*/  HMMA.16816.F32 R12, R4, R10, R12 ;  /* 0x0000000a040c723c */ /* 0x004fde000000180c */
[----:B------:R-:W-:-:S08]  /*596e0*/  NOP ;  /* 0x0000000000007918 */ /* 0x000fd00000000000 */
[----:B------:R-:W-:Y:S04]  /*596f0*/  STL.64 [R1+0x80], R12 ;  /* 0x0000800c01007387 */ /* 0x000fe80000100a00 */
[----:B------:R0:W-:Y:S04]  /*59700*/  STL.64 [R1+0x88], R14 ;  /* 0x0000880e01007387 */ /* 0x0001e80000100a00 */
[----:B0-----:R-:W3:Y:S04]  /*59710*/  LDL.LU.64 R14, [R1+0x5c88] ;  /* 0x005c8800010e7983 */ /* 0x001ee80000300a00 */
[----:B------:R-:W2:Y:S01]  /*59720*/  LDL.LU.64 R12, [R1+0x5c80] ;  /* 0x005c8000010c7983 */ /* 0x000ea20000300a00 */
[----:B----4-:R-:W-:-:S15]  /*59730*/  HMMA.16816.F32 R8, R4, R8, R16 ;  /* 0x000000080408723c */ /* 0x010fde0000001810 */
[----:B------:R-:W-:-:S08]  /*59740*/  NOP ;  /* 0x0000000000007918 */ /* 0x000fd00000000000 */
[----:B------:R-:W-:Y:S04]  /*59750*/  STL.64 [R1+0x60], R8 ;  /* 0x0000600801007387 */ /* 0x000fe80000100a00 */
[----:B------:R0:W-:Y:S02]  /*59760*/  STL.64 [R1+0x68], R10 ;  /* 0x0000680a01007387 */ /* 0x0001e40000100a00 */
[----:B0-----:R-:W-:-:S15]  /*59770*/  HMMA.16816.F32 R8, R4, R2, R24 ;  /* 0x000000020408723c */ /* 0x001fde0000001818 */
[----:B------:R-:W-:-:S08]  /*59780*/  NOP ;  /* 0x0000000000007918 */ /* 0x000fd00000000000 */
[----:B------:R0:W-:Y:S04]  /*59790*/  STL.64 [R1+0x50], R8 ;  /* 0x0000500801007387 */ /* 0x0001e80000100a00 */
[----:B------:R1:W-:Y:S01]  /*597a0*/  STL.64 [R1+0x58], R10 ;  /* 0x0000580a01007387 */ /* 0x0003e20000100a00 */
[----:B0-----:R-:W-:Y:S01]  /*597b0*/  IMAD.MOV.U32 R9, RZ, RZ, R0 ;  /* 0x000000ffff097224 */ /* 0x001fe200078e0000 */
[----:B-1----:R-:W-:Y:S02]  /*597c0*/  F2FP.F16.E5M2.UNPACK_B R10, R28 ;  /* 0x0000001cff0a723e */ /* 0x002fe400020004ff */
[----:B------:R-:W-:Y:S01]  /*597d0*/  F2FP.F16.E5M2.UNPACK_B R11, R29 ;  /* 0x0000001dff0b723e */ /* 0x000fe200020004ff */
[----:B---3--:R-:W-:Y:S02]  /*597e0*/  IMAD R14, R14, 0x100, R22 ;  /* 0x000001000e0e7824 */ /* 0x008fe400078e0216 */
[----:B------:R-:W-:-:S02]  /*597f0*/  IMAD R15, R15, 0x100, R23 ;  /* 0x000001000f0f7824 */ /* 0x000fc400078e0217 */
[----:B--2---:R-:W-:Y:S02]  /*59800*/  IMAD R12, R12, 0x100, R20 ;  /* 0x000001000c0c7824 */ /* 0x004fe400078e0214 */
[----:B------:R-:W-:Y:S01]  /*59810*/  IMAD R13, R13, 0x100, R21 ;  /* 0x000001000d0d7824 */ /* 0x000fe200078e0215 */
[----:B------:R-:W-:Y:S02]  /*59820*/  F2FP.F16.E5M2.UNPACK_B R14, R14 ;  /* 0x0000000eff0e723e */ /* 0x000fe400020004ff */
[----:B------:R-:W-:Y:S02]  /*59830*/  F2FP.F16.E5M2.UNPACK_B R15, R15 ;  /* 0x0000000fff0f723e */ /* 0x000fe400020004ff */
[----:B------:R-:W-:Y:S02]  /*59840*/  F2FP.F16.E5M2.UNPACK_B R12, R12 ;  /* 0x0000000cff0c723e */ /* 0x000fe400020004ff */
[----:B------:R-:W-:Y:S01]  /*59850*/  F2FP.F16.E5M2.UNPACK_B R13, R13 ;  /* 0x0000000dff0d723e */ /* 0x000fe200020004ff */
[----:B------:R-:W-:Y:S04]  /*59860*/  STL.64 [R1+0x5c78], R14 ;  /* 0x005c780e01007387 */ /* 0x000fe80000100a00 */
[----:B------:R0:W-:Y:S04]  /*59870*/  STL.64 [R1+0x5c70], R12 ;  /* 0x005c700c01007387 */ /* 0x0001e80000100a00 */
[----:B------:R-:W2:Y:S04]  /*59880*/  LDL.LU R8, [R1+0x20] ;  /* 0x0000200001087983 */ /* 0x000ea80000300800 */
[----:B0-----:R-:W2:Y:S04]  /*59890*/  LDL.LU R12, [R1+0x30] ;  /* 0x00003000010c7983 */ /* 0x001ea80000300800 */
[----:B------:R-:W2:Y:S04]  /*598a0*/  LDL.LU R13, [R1+0x34] ;  /* 0x00003400010d7983 */ /* 0x000ea80000300800 */
[----:B------:R-:W2:Y:S04]  /*598b0*/  LDL.LU R14, [R1+0x38] ;  /* 0x00003800010e7983 */ /* 0x000ea80000300800 */
[----:B------:R-:W2:Y:S04]  /*598c0*/  LDL.LU R15, [R1+0x3c] ;  /* 0x00003c00010f7983 */ /* 0x000ea80000300800 */
[----:B------:R-:W3:Y:S04]  /*598d0*/  LDL R29, [R1+0x1168] ;  /* 0x00116800011d7983 */ /* 0x000ee80000100800 */
[----:B------:R-:W4:Y:S04]  /*598e0*/  LDL R0, [R1+0x116c] ;  /* 0x00116c0001007983 */ /* 0x000f280000100800 */
[----:B------:R-:W-:Y:S04]  /*598f0*/  STL [R1+0x28], R10 ;  /* 0x0000280a01007387 */ /* 0x000fe80000100800 */
[----:B------:R-:W2:Y:S04]  /*59900*/  LDL.LU R20, [R1+0x1050] ;  /* 0x0010500001147983 */ /* 0x000ea80000300800 */
[----:B------:R-:W-:Y:S04]  /*59910*/  STL [R1+0x2c], R11 ;  /* 0x00002c0b01007387 */ /* 0x000fe80000100800 */
[----:B------:R-:W2:Y:S04]  /*59920*/  LDL.LU R21, [R1+0x1054] ;  /* 0x0010540001157983 */ /* 0x000ea80000300800 */
[----:B------:R-:W3:Y:S04]  /*59930*/  LDL.LU R22, [R1+0x1058] ;  /* 0x0010580001167983 */ /* 0x000ee80000300800 */
[----:B------:R-:W3:Y:S04]  /*59940*/  LDL.LU R23, [R1+0x105c] ;  /* 0x00105c0001177983 */ /* 0x000ee80000300800 */
[----:B------:R-:W4:Y:S04]  /*59950*/  LDL R18, [R1+0x113c] ;  /* 0x00113c0001127983 */ /* 0x000f280000100800 */
[----:B------:R-:W4:Y:S04]  /*59960*/  LDL R19, [R1+0x1148] ;  /* 0x0011480001137983 */ /* 0x000f280000100800 */
[----:B------:R-:W2:Y:S04]  /*59970*/  LDL R17, [R1+0x1138] ;  /* 0x0011380001117983 */ /* 0x000ea80000100800 */
[----:B------:R-:W3:Y:S04]  /*59980*/  LDL R26, [R1+0x1128] ;  /* 0x00112800011a7983 */ /* 0x000ee80000100800 */
[----:B------:R-:W3:Y:S04]  /*59990*/  LDL R27, [R1+0x112c] ;  /* 0x00112c00011b7983 */ /* 0x000ee80000100800 */
[----:B----4-:R-:W-:Y:S04]  /*599a0*/  STL.64 [R1+0x5c68], R18 ;  /* 0x005c681201007387 */ /* 0x010fe80000100a00 */
[----:B--2---:R0:W-:Y:S04]  /*599b0*/  STL [R1+0x5c60], R17 ;  /* 0x005c601101007387 */ /* 0x0041e80000100800 */
[----:B------:R-:W2:Y:S04]  /*599c0*/  LDL.LU R16, [R1+0xe0] ;  /* 0x0000e00001107983 */ /* 0x000ea80000300800 */
[----:B0-----:R-:W2:Y:S04]  /*599d0*/  LDL.LU R17, [R1+0xe4] ;  /* 0x0000e40001117983 */ /* 0x001ea80000300800 */
[----:B------:R-:W2:Y:S04]  /*599e0*/  LDL.LU R18, [R1+0xe8] ;  /* 0x0000e80001127983 */ /* 0x000ea80000300800 */
[----:B------:R-:W2:Y:S04]  /*599f0*/  LDL.LU R19, [R1+0xec] ;  /* 0x0000ec0001137983 */ /* 0x000ea80000300800 */
[----:B------:R-:W4:Y:S04]  /*59a00*/  LDL R24, [R1+0x114c] ;  /* 0x00114c0001187983 */ /* 0x000f280000100800 */
[----:B------:R-:W4:Y:S04]  /*59a10*/  LDL R25, [R1+0x1158] ;  /* 0x0011580001197983 */ /* 0x000f280000100800 */
[----:B------:R-:W4:Y:S04]  /*59a20*/  LDL R28, [R1+0x115c] ;  /* 0x00115c00011c7983 */ /* 0x000f280000100800 */
[----:B---3--:R-:W-:Y:S04]  /*59a30*/  STL.64 [R1+0x5c48], R22 ;  /* 0x005c481601007387 */ /* 0x008fe80000100a00 */
[----:B------:R0:W-:Y:S04]  /*59a40*/  STL.64 [R1+0x5c40], R20 ;  /* 0x005c401401007387 */ /* 0x0001e80000100a00 */
[----:B0-----:R-:W3:Y:S04]  /*59a50*/  LDL.LU R20, [R1+0xe60] ;  /* 0x000e600001147983 */ /* 0x001ee80000300800 */
[----:B------:R-:W3:Y:S04]  /*59a60*/  LDL.LU R21, [R1+0xe64] ;  /* 0x000e640001157983 */ /* 0x000ee80000300800 */
[----:B------:R-:W2:Y:S04]  /*59a70*/  LDL.LU R22, [R1+0xe68] ;  /* 0x000e680001167983 */ /* 0x000ea80000300800 */
[----:B------:R-:W2:Y:S01]  /*59a80*/  LDL.LU R23, [R1+0xe6c] ;  /* 0x000e6c0001177983 */ /* 0x000ea20000300800 */
[----:B------:R-:W-:Y:S03]  /*59a90*/  HMMA.16816.F32 R4, R4, R8, R12 ;  /* 0x000000080404723c */ /* 0x000fe6000000180c */
[----:B--2---:R-:W-:Y:S04]  /*59aa0*/  STL.64 [R1+0x5c58], R22 ;  /* 0x005c581601007387 */ /* 0x004fe80000100a00 */
[----:B---3--:R0:W-:Y:S04]  /*59ab0*/  STL.64 [R1+0x5c50], R20 ;  /* 0x005c501401007387 */ /* 0x0081e80000100a00 */
[----:B0-----:R-:W2:Y:S04]  /*59ac0*/  LDL.LU R20, [R1+0xc0] ;  /* 0x0000c00001147983 */ /* 0x001ea80000300800 */
[----:B------:R-:W2:Y:S04]  /*59ad0*/  LDL.LU R21, [R1+0xc4] ;  /* 0x0000c40001157983 */ /* 0x000ea80000300800 */
[----:B------:R-:W2:Y:S04]  /*59ae0*/  LDL.LU R22, [R1+0xc8] ;  /* 0x0000c80001167983 */ /* 0x000ea80000300800 */
[----:B------:R-:W2:Y:S04]  /*59af0*/  LDL.LU R23, [R1+0xcc] ;  /* 0x0000cc0001177983 */ /* 0x000ea80000300800 */
[----:B------:R-:W3:Y:S04]  /*59b00*/  LDL.LU.64 R14, [R1+0x5c78] ;  /* 0x005c7800010e7983 */ /* 0x000ee80000300a00 */
[----:B------:R-:W3:Y:S01]  /*59b10*/  LDL.LU.64 R12, [R1+0x5c70] ;  /* 0x005c7000010c7983 */ /* 0x000ee20000300a00 */
[----:B------:R-:W-:-:S03]  /*59b20*/  F2FP.F16.E5M2.UNPACK_B R8, R26 ;  /* 0x0000001aff08723e */ /* 0x000fc600020004ff */
[----:B------:R0:W-:Y:S04]  /*59b30*/  STL.64 [R1+0x30], R4 ;  /* 0x0000300401007387 */ /* 0x0001e80000100a00 */
[----:B------:R1:W-:Y:S01]  /*59b40*/  STL.64 [R1+0x38], R6 ;  /* 0x0000380601007387 */ /* 0x0003e20000100a00 */
[----:B------:R-:W-:-:S03]  /*59b50*/  F2FP.F16.E5M2.UNPACK_B R9, R27 ;  /* 0x0000001bff09723e */ /* 0x000fc600020004ff */
[----:B0-----:R-:W4:Y:S04]  /*59b60*/  LDL.LU R4, [R1+0x1b0] ;  /* 0x0001b00001047983 */ /* 0x001f280000300800 */
[----:B------:R-:W4:Y:S04]  /*59b70*/  LDL.LU R5, [R1+0x1b4] ;  /* 0x0001b40001057983 */ /* 0x000f280000300800 */
[----:B-1----:R-:W4:Y:S04]  /*59b80*/  LDL.LU R6, [R1+0x1b8] ;  /* 0x0001b80001067983 */ /* 0x002f280000300800 */
[----:B------:R-:W4:Y:S04]  /*59b90*/  LDL.LU R7, [R1+0x1bc] ;  /* 0x0001bc0001077983 */ /* 0x000f280000300800 */
[----:B------:R-:W2:Y:S04]  /*59ba0*/  LDL R26, [R1+0x1178] ;  /* 0x00117800011a7983 */ /* 0x000ea80000100800 */
[----:B------:R-:W2:Y:S04]  /*59bb0*/  LDL R27, [R1+0x117c] ;  /* 0x00117c00011b7983 */ /* 0x000ea80000100800 */
[----:B------:R-:W-:Y:S01]  /*59bc0*/  STL [R1+0x18], R8 ;  /* 0x0000180801007387 */ /* 0x000fe20000100800 */
[----:B---3--:R-:W-:-:S15]  /*59bd0*/  HMMA.16816.F32 R16, R12, R10, R16 ;  /* 0x0000000a0c10723c */ /* 0x008fde0000001810 */
[----:B------:R-:W-:-:S08]  /*59be0*/  NOP ;  /* 0x0000000000007918 */ /* 0x000fd00000000000 */
[----:B------:R-:W-:Y:S04]  /*59bf0*/  STL.64 [R1+0x40], R16 ;  /* 0x0000401001007387 */ /* 0x000fe80000100a00 */
[----:B------:R0:W-:Y:S04]  /*59c00*/  STL.64 [R1+0x48], R18 ;  /* 0x0000481201007387 */ /* 0x0001e80000100a00 */
[----:B0-----:R-:W3:Y:S04]  /*59c10*/  LDL.LU.64 R18, [R1+0x5c68] ;  /* 0x005c680001127983 */ /* 0x001ee80000300a00 */
[----:B------:R-:W2:Y:S01]  /*59c20*/  LDL.LU R17, [R1+0x5c60] ;  /* 0x005c600001117983 */ /* 0x000ea20000300800 */
[----:B------:R-:W-:Y:S01]  /*59c30*/  IMAD.MOV.U32 R3, RZ, RZ, R10 ;  /* 0x000000ffff037224 */ /* 0x000fe200078e000a */
[----:B----4-:R-:W-:Y:S01]  /*59c40*/  HMMA.16816.F32 R4, R12, R8, R4 ;  /* 0x000000080c04723c */ /* 0x010fe20000001804 */
[----:B------:R-:W-:-:S05]  /*59c50*/  IMAD.MOV.U32 R2, RZ, RZ, R11 ;  /* 0x000000ffff027224 */ /* 0x000fca00078e000b */
[----:B------:R-:W-:Y:S04]  /*59c60*/  STL [R1+0x1c], R9 ;  /* 0x00001c0901007387 */ /* 0x000fe80000100800 */
[----:B------:R-:W-:Y:S04]  /*59c70*/  STL [R1+0x5c0c], R2 ;  /* 0x005c0c0201007387 */ /* 0x000fe80000100800 */
[----:B------:R-:W-:Y:S09]  /*59c80*/  STL [R1+0x5c08], R3 ;  /* 0x005c080301007387 */ /* 0x000ff20000100800 */
[----:B------:R0:W-:Y:S04]  /*59c90*/  STL.64 [R1+0x70], R4 ;  /* 0x0000700401007387 */ /* 0x0001e80000100a00 */
[----:B------:R1:W-:Y:S04]  /*59ca0*/  STL.64 [R1+0x78], R6 ;  /* 0x0000780601007387 */ /* 0x0003e80000100a00 */
[----:B0-----:R-:W4:Y:S01]  /*59cb0*/  LDL.LU R4, [R1+0x1060] ;  /* 0x0010600001047983 */ /* 0x001f220000300800 */
[----:B---3--:R-:W-:-:S02]  /*59cc0*/  F2FP.F16.E5M2.UNPACK_B R11, R18 ;  /* 0x00000012ff0b723e */ /* 0x008fc400020004ff */
[----:B--2---:R-:W-:-:S07]  /*59cd0*/  F2FP.F16.E5M2.UNPACK_B R10, R17 ;  /* 0x00000011ff0a723e */ /* 0x004fce00020004ff */
[----:B------:R-:W-:Y:S06]  /*59ce0*/  HMMA.16816.F32 R20, R12, R10, R20 ;  /* 0x0000000a0c14723c */ /* 0x000fec0000001814 */
[----:B------:R-:W-:Y:S04]  /*59cf0*/  STL [R1+0x10], R10 ;  /* 0x0000100a01007387 */ /* 0x000fe80000100800 */
[----:B------:R-:W4:Y:S04]  /*59d00*/  LDL.LU R5, [R1+0x1064] ;  /* 0x0010640001057983 */ /* 0x000f280000300800 */
[----:B------:R-:W-:Y:S04]  /*59d10*/  STL [R1+0x14], R11 ;  /* 0x0000140b01007387 */ /* 0x000fe80000100800 */
[----:B-1----:R-:W4:Y:S04]  /*59d20*/  LDL.LU R6, [R1+0x1068] ;  /* 0x0010680001067983 */ /* 0x002f280000300800 */
[----:B------:R-:W4:Y:S04]  /*59d30*/  LDL.LU R7, [R1+0x106c] ;  /* 0x00106c0001077983 */ /* 0x000f280000300800 */
[----:B------:R-:W-:Y:S04]  /*59d40*/  STL.64 [R1+0xc0], R20 ;  /* 0x0000c01401007387 */ /* 0x000fe80000100a00 */
[----:B------:R0:W-:Y:S04]  /*59d50*/  STL.64 [R1+0xc8], R22 ;  /* 0x0000c81601007387 */ /* 0x0001e80000100a00 */
[----:B0-----:R-:W2:Y:S04]  /*59d60*/  LDL.LU.64 R22, [R1+0x5c58] ;  /* 0x005c580001167983 */ /* 0x001ea80000300a00 */
[----:B------:R-:W2:Y:S01]  /*59d70*/  LDL.LU.64 R20, [R1+0x5c50] ;  /* 0x005c500001147983 */ /* 0x000ea20000300a00 */
[----:B------:R-:W-:-:S02]  /*59d80*/  F2FP.F16.E5M2.UNPACK_B R16, R19 ;  /* 0x00000013ff10723e */ /* 0x000fc400020004ff */
[----:B------:R-:W-:-:S05]  /*59d90*/  F2FP.F16.E5M2.UNPACK_B R17, R24 ;  /* 0x00000018ff11723e */ /* 0x000fca00020004ff */
[----:B------:R-:W-:Y:S02]  /*59da0*/  STL.64 [R1+0x8], R16 ;  /* 0x0000081001007387 */ /* 0x000fe40000100a00 */
[----:B--2---:R-:W-:-:S15]  /*59db0*/  HMMA.16816.F32 R20, R12, R16, R20 ;  /* 0x000000100c14723c */ /* 0x004fde0000001814 */
[----:B------:R-:W-:-:S08]  /*59dc0*/  NOP ;  /* 0x0000000000007918 */ /* 0x000fd00000000000 */
[----:B------:R-:W-:Y:S04]  /*59dd0*/  STL.64 [R1+0xf0], R20 ;  /* 0x0000f01401007387 */ /* 0x000fe80000100a00 */
[----:B------:R0:W-:Y:S04]  /*59de0*/  STL.64 [R1+0xf8], R22 ;  /* 0x0000f81601007387 */ /* 0x0001e80000100a00 */
[----:B0-----:R-:W2:Y:S04]  /*59df0*/  LDL.LU.64 R22, [R1+0x5c48] ;  /* 0x005c480001167983 */ /* 0x001ea80000300a00 */
[----:B------:R-:W2:Y:S01]  /*59e00*/  LDL.LU.64 R20, [R1+0x5c40] ;  /* 0x005c400001147983 */ /* 0x000ea20000300a00 */
[----:B------:R-:W-:Y:S01]  /*59e10*/  IMAD.MOV.U32 R9, RZ, RZ, R10 ;  /* 0x000000ffff097224 */ /* 0x000fe200078e000a */
[----:B------:R-:W-:Y:S01]  /*59e20*/  F2FP.F16.E5M2.UNPACK_B R10, R25 ;  /* 0x00000019ff0a723e */ /* 0x000fe200020004ff */
[----:B------:R-:W-:Y:S01]  /*59e30*/  IMAD.MOV.U32 R8, RZ, RZ, R11 ;  /* 0x000000ffff087224 */ /* 0x000fe200078e000b */
[----:B------:R-:W-:Y:S01]  /*59e40*/  F2FP.F16.E5M2.UNPACK_B R11, R28 ;  /* 0x0000001cff0b723e */ /* 0x000fe200020004ff */
[----:B------:R-:W-:-:S02]  /*59e50*/  IMAD.MOV.U32 R2, RZ, RZ, R16 ;  /* 0x000000ffff027224 */ /* 0x000fc400078e0010 */
[----:B------:R-:W-:Y:S01]  /*59e60*/  IMAD.MOV.U32 R3, RZ, RZ, R17 ;  /* 0x000000ffff037224 */ /* 0x000fe200078e0011 */
[----:B------:R-:W-:Y:S01]  /*59e70*/  F2FP.F16.E5M2.UNPACK_B R28, R29 ;  /* 0x0000001dff1c723e */ /* 0x000fe200020004ff */
[----:B------:R-:W-:Y:S01]  /*59e80*/  STL.64 [R1], R10 ;  /* 0x0000000a01007387 */ /* 0x000fe20000100a00 */
[----:B------:R-:W-:Y:S01]  /*59e90*/  F2FP.F16.E5M2.UNPACK_B R29, R0 ;  /* 0x00000000ff1d723e */ /* 0x000fe200020004ff */
[----:B------:R-:W-:Y:S01]  /*59ea0*/  IMAD.MOV.U32 R0, RZ, RZ, R11 ;  /* 0x000000ffff007224 */ /* 0x000fe200078e000b */
[----:B--2---:R-:W-:Y:S01]  /*59eb0*/  HMMA.16816.F32 R16, R12, R10, R20 ;  /* 0x0000000a0c10723c */ /* 0x004fe20000001814 */
[----:B------:R-:W2:-:S15]  /*59ec0*/  LDL R22, [R1+0x1198] ;  /* 0x0011980001167983 */ /* 0x000e9e0000100800 */
[----:B------:R-:W-:-:S07]  /*59ed0*/  NOP ;  /* 0x0000000000007918 */ /* 0x000fce0000000000 */
[----:B------:R-:W-:Y:S04]  /*59ee0*/  STL.64 [R1+0x120], R16 ;  /* 0x0001201001007387 */ /* 0x000fe80000100a00 */
[----:B------:R0:W-:Y:S04]  /*59ef0*/  STL.64 [R1+0x128], R18 ;  /* 0x0001281201007387 */ /* 0x0001e80000100a00 */
[----:B------:R-:W2:Y:S04]  /*59f00*/  LDL R23, [R1+0x119c] ;  /* 0x00119c0001177983 */ /* 0x000ea80000100800 */
[----:B0-----:R-:W3:Y:S04]  /*59f10*/  LDL R18, [R1+0x11b8] ;  /* 0x0011b80001127983 */ /* 0x001ee80000100800 */
[----:B------:R-:W3:Y:S04]  /*59f20*/  LDL R19, [R1+0x11bc] ;  /* 0x0011bc0001137983 */ /* 0x000ee80000100800 */
[----:B------:R-:W-:Y:S04]  /*59f30*/  STL [R1+0x5be8], R0 ;  /* 0x005be80001007387 */ /* 0x000fe80000100800 */
[----:B------:R-:W3:Y:S04]  /*59f40*/  LDL R20, [R1+0x11a8] ;  /* 0x0011a80001147983 */ /* 0x000ee80000100800 */
[----:B------:R-:W3:Y:S01]  /*59f50*/  LDL R21, [R1+0x11ac] ;  /* 0x0011ac0001157983 */ /* 0x000ee20000100800 */
[----:B----4-:R-:W-:Y:S03]  /*59f60*/  HMMA.16816.F32 R4, R12, R28, R4 ;  /* 0x0000001c0c04723c */ /* 0x010fe60000001804 */
[----:B------:R-:W4:Y:S04]  /*59f70*/  LDL R24, [R1+0x1188] ;  /* 0x0011880001187983 */ /* 0x000f280000100800 */
[----:B------:R-:W4:Y:S04]  /*59f80*/  LDL R25, [R1+0x118c] ;  /* 0x00118c0001197983 */ /* 0x000f280000100800 */
[----:B--2---:R-:W-:Y:S04]  /*59f90*/  STL.64 [R1+0x5c38], R22 ;  /* 0x005c381601007387 */ /* 0x004fe80000100a00 */
[----:B---3--:R0:W-:Y:S04]  /*59fa0*/  STL.64 [R1+0x5c30], R20 ;  /* 0x005c301401007387 */ /* 0x0081e80000100a00 */
[----:B0-----:R-:W2:Y:S04]  /*59fb0*/  LDL.LU R20, [R1+0x1070] ;  /* 0x0010700001147983 */ /* 0x001ea80000300800 */
[----:B------:R-:W2:Y:S04]  /*59fc0*/  LDL.LU R21, [R1+0x1074] ;  /* 0x0010740001157983 */ /* 0x000ea80000300800 */
[----:B------:R-:W2:Y:S04]  /*59fd0*/  LDL.LU R22, [R1+0x1078] ;  /* 0x0010780001167983 */ /* 0x000ea80000300800 */
[----:B------:R-:W2:Y:S04]  /*59fe0*/  LDL.LU R23, [R1+0x107c] ;  /* 0x00107c0001177983 */ /* 0x000ea80000300800 */
[----:B------:R0:W-:Y:S04]  /*59ff0*/  STL.64 [R1+0x150], R4 ;  /* 0x0001500401007387 */ /* 0x0001e80000100a00 */
[----:B------:R1:W-:Y:S04]  /*5a000*/  STL.64 [R1+0x158], R6 ;  /* 0x0001580601007387 */ /* 0x0003e80000100a00 */
[----:B0-----:R-:W3:Y:S04]  /*5a010*/  LDL.LU R4, [R1+0x10b0] ;  /* 0x0010b00001047983 */ /* 0x001ee80000300800 */
[----:B------:R-:W3:Y:S04]  /*5a020*/  LDL.LU R5, [R1+0x10b4] ;  /* 0x0010b40001057983 */ /* 0x000ee80000300800 */
[----:B-1----:R-:W4:Y:S04]  /*5a030*/  LDL.LU R6, [R1+0x10b8] ;  /* 0x0010b80001067983 */ /* 0x002f280000300800 */
[----:B------:R-:W4:Y:S04]  /*5a040*/  LDL.LU R7, [R1+0x10bc] ;  /* 0x0010bc0001077983 */ /* 0x000f280000300800 */
[----:B----4-:R-:W-:Y:S04]  /*5a050*/  STL.64 [R1+0x5c18], R6 ;  /* 0x005c180601007387 */ /* 0x010fe80000100a00 */
[----:B---3--:R0:W-:Y:S04]  /*5a060*/  STL.64 [R1+0x5c10], R4 ;  /* 0x005c100401007387 */ /* 0x0081e80000100a00 */
[----:B0-----:R-:W3:Y:S04]  /*5a070*/  LDL.LU R4, [R1+0x1090] ;  /* 0x0010900001047983 */ /* 0x001ee80000300800 */
[----:B------:R-:W3:Y:S04]  /*5a080*/  LDL.LU R5, [R1+0x1094] ;  /* 0x0010940001057983 */ /* 0x000ee80000300800 */
[----:B------:R-:W4:Y:S04]  /*5a090*/  LDL.LU R6, [R1+0x1098] ;  /* 0x0010980001067983 */ /* 0x000f280000300800 */
[----:B------:R-:W4:Y:S01]  /*5a0a0*/  LDL.LU R7, [R1+0x109c] ;  /* 0x00109c0001077983 */ /* 0x000f220000300800 */
[----:B------:R-:W-:-:S02]  /*5a0b0*/  F2FP.F16.E5M2.UNPACK_B R26, R26 ;  /* 0x0000001aff1a723e */ /* 0x000fc400020004ff */
[----:B------:R-:W-:Y:S01]  /*5a0c0*/  F2FP.F16.E5M2.UNPACK_B R27, R27 ;  /* 0x0000001bff1b723e */ /* 0x000fe200020004ff */
[----:B----4-:R-:W-:Y:S04]  /*5a0d0*/  STL.64 [R1+0x5c28], R6 ;  /* 0x005c280601007387 */ /* 0x010fe80000100a00 */
[----:B---3--:R0:W-:Y:S04]  /*5a0e0*/  STL.64 [R1+0x5c20], R4 ;  /* 0x005c200401007387 */ /* 0x0081e80000100a00 */
[----:B0-----:R-:W3:Y:S04]  /*5a0f0*/  LDL.LU R4, [R1+0x1080] ;  /* 0x0010800001047983 */ /* 0x001ee80000300800 */
[----:B------:R-:W3:Y:S04]  /*5a100*/  LDL.LU R5, [R1+0x1084] ;  /* 0x0010840001057983 */ /* 0x000ee80000300800 */
[----:B------:R-:W3:Y:S04]  /*5a110*/  LDL.LU R6, [R1+0x1088] ;  /* 0x0010880001067983 */ /* 0x000ee80000300800 */
[----:B------:R-:W3:Y:S01]  /*5a120*/  LDL.LU R7, [R1+0x108c] ;  /* 0x00108c0001077983 */ /* 0x000ee20000300800 */
[----:B------:R-:W-:Y:S01]  /*5a130*/  F2FP.F16.E5M2.UNPACK_B R24, R24 ;  /* 0x00000018ff18723e */ /* 0x000fe200020004ff */
[C---:B--2---:R-:W-:Y:S01]  /*5a140*/  HMMA.16816.F32 R20, R12.reuse, R26, R20 ;  /* 0x0000001a0c14723c */ /* 0x044fe20000001814 */
[----:B------:R-:W-:Y:S01]  /*5a150*/  F2FP.F16.E5M2.UNPACK_B R25, R25 ;  /* 0x00000019ff19723e */ /* 0x000fe200020004ff */
[----:B------:R-:W2:Y:S04]  /*5a160*/  LDL R16, [R1+0x11c8] ;  /* 0x0011c80001107983 */ /* 0x000ea80000100800 */
[----:B------:R-:W4:Y:S04]  /*5a170*/  LDL R17, [R1+0x11cc] ;  /* 0x0011cc0001117983 */ /* 0x000f280000100800 */
[----:B------:R-:W2:Y:S04]  /*5a180*/  LDL.LU R10, [R1+0x2320] ;  /* 0x00232000010a7983 */ /* 0x000ea80000300800 */
[----:B------:R-:W2:Y:S04]  /*5a190*/  LDL.LU R11, [R1+0x231c] ;  /* 0x00231c00010b7983 */ /* 0x000ea80000300800 */
[----:B------:R-:W-:Y:S04]  /*5a1a0*/  STL [R1+0x5c04], R28 ;  /* 0x005c041c01007387 */ /* 0x000fe80000100800 */
[----:B------:R-:W-:Y:S04]  /*5a1b0*/  STL [R1+0x5c00], R29 ;  /* 0x005c001d01007387 */ /* 0x000fe80000100800 */
[----:B------:R-:W-:Y:S04]  /*5a1c0*/  STL.64 [R1+0x160], R20 ;  /* 0x0001601401007387 */ /* 0x000fe80000100a00 */
[----:B------:R0:W-:Y:S04]  /*5a1d0*/  STL.64 [R1+0x168], R22 ;  /* 0x0001681601007387 */ /* 0x0001e80000100a00 */
[----:B0-----:R-:W4:Y:S04]  /*5a1e0*/  LDL.LU.64 R22, [R1+0x5c38] ;  /* 0x005c380001167983 */ /* 0x001f280000300a00 */
[----:B------:R-:W2:Y:S01]  /*5a1f0*/  LDL.LU.64 R20, [R1+0x5c30] ;  /* 0x005c300001147983 */ /* 0x000ea20000300a00 */
[----:B---3--:R-:W-:-:S15]  /*5a200*/  HMMA.16816.F32 R4, R12, R24, R4 ;  /* 0x000000180c04723c */ /* 0x008fde0000001804 */
[----:B------:R-:W-:-:S08]  /*5a210*/  NOP ;  /* 0x0000000000007918 */ /* 0x000fd00000000000 */
[----:B------:R-:W-:Y:S04]  /*5a220*/  STL.64 [R1+0x180], R4 ;  /* 0x0001800401007387 */ /* 0x000fe80000100a00 */
[----:B------:R0:W-:Y:S04]  /*5a230*/  STL.64 [R1+0x188], R6 ;  /* 0x0001880601007387 */ /* 0x0001e80000100a00 */
[----:B0-----:R-:W3:Y:S04]  /*5a240*/  LDL.LU.64 R6, [R1+0x5c28] ;  /* 0x005c280001067983 */ /* 0x001ee80000300a00 */
[----:B------:R-:W3:Y:S04]  /*5a250*/  LDL.LU.64 R4, [R1+0x5c20] ;  /* 0x005c200001047983 */ /* 0x000ee80000300a00 */
[----:B------:R-:W-:Y:S04]  /*5a260*/  STL.64 [R1+0x5b50], R26 ;  /* 0x005b501a01007387 */ /* 0x000fe80000100a00 */
[----:B------:R0:W-:Y:S04]  /*5a270*/  STL.64 [R1+0x5b48], R24 ;  /* 0x005b481801007387 */ /* 0x0001e80000100a00 */
[----:B0-----:R-:W3:Y:S04]  /*5a280*/  LDL.LU R24, [R1+0x10a0] ;  /* 0x0010a00001187983 */ /* 0x001ee80000300800 */
[----:B------:R-:W3:Y:S04]  /*5a290*/  LDL.LU R25, [R1+0x10a4] ;  /* 0x0010a40001197983 */ /* 0x000ee80000300800 */
[----:B------:R-:W3:Y:S04]  /*5a2a0*/  LDL.LU R26, [R1+0x10a8] ;  /* 0x0010a800011a7983 */ /* 0x000ee80000300800 */
[----:B------:R-:W3:Y:S01]  /*5a2b0*/  LDL.LU R27, [R1+0x10ac] ;  /* 0x0010ac00011b7983 */ /* 0x000ee20000300800 */
[----:B----4-:R-:W-:-:S02]  /*5a2c0*/  F2FP.F16.E5M2.UNPACK_B R22, R22 ;  /* 0x00000016ff16723e */ /* 0x010fc400020004ff */
[----:B------:R-:W-:Y:S02]  /*5a2d0*/  F2FP.F16.E5M2.UNPACK_B R23, R23 ;  /* 0x00000017ff17723e */ /* 0x000fe400020004ff */
[----:B--2---:R-:W-:Y:S02]  /*5a2e0*/  F2FP.F16.E5M2.UNPACK_B R20, R20 ;  /* 0x00000014ff14723e */ /* 0x004fe400020004ff */
[----:B------:R-:W-:-:S03]  /*5a2f0*/  F2FP.F16.E5M2.UNPACK_B R21, R21 ;  /* 0x00000015ff15723e */ /* 0x000fc600020004ff */
[C---:B---3--:R-:W-:Y:S06]  /*5a300*/  HMMA.16816.F32 R4, R12.reuse, R22, R4 ;  /* 0x000000160c04723c */ /* 0x048fec0000001804 */
[----:B------:R-:W-:-:S15]  /*5a310*/  HMMA.16816.F32 R24, R12, R20, R24 ;  /* 0x000000140c18723c */ /* 0x000fde0000001818 */
[----:B------:R-:W-:-:S02]  /*5a320*/  NOP ;  /* 0x0000000000007918 */ /* 0x000fc40000000000 */
[----:B------:R-:W-:Y:S04]  /*5a330*/  STL.64 [R1+0x1a0], R4 ;  /* 0x0001a00401007387 */ /* 0x000fe80000100a00 */
[----:B------:R0:W-:Y:S04]  /*5a340*/  STL.64 [R1+0x1a8], R6 ;  /* 0x0001a80601007387 */ /* 0x0001e80000100a00 */
[----:B0-----:R-:W2:Y:S04]  /*5a350*/  LDL.LU.64 R6, [R1+0x5c18] ;  /* 0x005c180001067983 */ /* 0x001ea80000300a00 */
[----:B------:R-:W2:Y:S04]  /*5a360*/  LDL.LU.64 R4, [R1+0x5c10] ;  /* 0x005c100001047983 */ /* 0x000ea80000300a00 */
[----:B------:R0:W-:Y:S04]  /*5a370*/  STL.64 [R1+0x1c0], R24 ;  /* 0x0001c01801007387 */ /* 0x0001e80000100a00 */
[----:B------:R1:W-:Y:S01]  /*5a380*/  STL.64 [R1+0x1c8], R26 ;  /* 0x0001c81a01007387 */ /* 0x0003e20000100a00 */
[----:B0-----:R-:W-:-:S02]  /*5a390*/  IMAD.MOV.U32 R24, RZ, RZ, R9 ;  /* 0x000000ffff187224 */ /* 0x001fc400078e0009 */
[----:B------:R-:W-:Y:S02]  /*5a3a0*/  IMAD.MOV.U32 R25, RZ, RZ, R8 ;  /* 0x000000ffff197224 */ /* 0x000fe400078e0008 */
[----:B-1----:R-:W-:Y:S02]  /*5a3b0*/  IMAD.MOV.U32 R26, RZ, RZ, R2 ;  /* 0x000000ffff1a7224 */ /* 0x002fe400078e0002 */
[----:B------:R-:W-:Y:S01]  /*5a3c0*/  IMAD.MOV.U32 R27, RZ, RZ, R3 ;  /* 0x000000ffff1b7224 */ /* 0x000fe200078e0003 */
[----:B------:R-:W3:Y:S04]  /*5a3d0*/  LDL.LU R2, [R1+0x5c0c] ;  /* 0x005c0c0001027983 */ /* 0x000ee80000300800 */
[----:B------:R-:W4:Y:S04]  /*5a3e0*/  LDL.LU R3, [R1+0x5c08] ;  /* 0x005c080001037983 */ /* 0x000f280000300800 */
[----:B------:R-:W-:Y:S04]  /*5a3f0*/  STL.64 [R1+0x5b80], R26 ;  /* 0x005b801a01007387 */ /* 0x000fe80000100a00 */
[----:B------:R-:W-:Y:S04]  /*5a400*/  STL.64 [R1+0x5b78], R24 ;  /* 0x005b781801007387 */ /* 0x000fe80000100a00 */
[----:B------:R-:W-:Y:S04]  /*5a410*/  STL.64 [R1+0x5b30], R22 ;  /* 0x005b301601007387 */ /* 0x000fe80000100a00 */
[----:B------:R0:W-:Y:S04]  /*5a420*/  STL.64 [R1+0x5b28], R20 ;  /* 0x005b281401007387 */ /* 0x0001e80000100a00 */
[----:B0-----:R-:W3:Y:S04]  /*5a430*/  LDL.LU R20, [R1+0xe30] ;  /* 0x000e300001147983 */ /* 0x001ee80000300800 */
[----:B------:R-:W3:Y:S04]  /*5a440*/  LDL.LU R21, [R1+0xe34] ;  /* 0x000e340001157983 */ /* 0x000ee80000300800 */
[----:B------:R-:W4:Y:S04]  /*5a450*/  LDL.LU R22, [R1+0xe38] ;  /* 0x000e380001167983 */ /* 0x000f280000300800 */
[----:B------:R-:W4:Y:S01]  /*5a460*/  LDL.LU R23, [R1+0xe3c] ;  /* 0x000e3c0001177983 */ /* 0x000f220000300800 */
[----:B------:R-:W-:-:S02]  /*5a470*/  F2FP.F16.E5M2.UNPACK_B R18, R18 ;  /* 0x00000012ff12723e */ /* 0x000fc400020004ff */
[----:B------:R-:W-:-:S07]  /*5a480*/  F2FP.F16.E5M2.UNPACK_B R19, R19 ;  /* 0x00000013ff13723e */ /* 0x000fce00020004ff */
[----:B--2---:R-:W-:Y:S01]  /*5a490*/  HMMA.16816.F32 R24, R12, R18, R4 ;  /* 0x000000120c18723c */ /* 0x004fe20000001804 */
[----:B----4-:R-:W-:Y:S04]  /*5a4a0*/  STL.64 [R1+0x5b90], R22 ;  /* 0x005b901601007387 */ /* 0x010fe80000100a00 */
[----:B---3--:R-:W-:-:S15]  /*5a4b0*/  STL.64 [R1+0x5b88], R20 ;  /* 0x005b881401007387 */ /* 0x008fde0000100a00 */
[----:B------:R-:W-:-:S03]  /*5a4c0*/  NOP ;  /* 0x0000000000007918 */ /* 0x000fc60000000000 */
[----:B------:R0:W-:Y:S04]  /*5a4d0*/  STL.64 [R1+0x1d0], R24 ;  /* 0x0001d01801007387 */ /* 0x0001e80000100a00 */
[----:B------:R1:W-:Y:S04]  /*5a4e0*/  STL.64 [R1+0x1d8], R26 ;  /* 0x0001d81a01007387 */ /* 0x0003e80000100a00 */
[----:B0-----:R-:W2:Y:S04]  /*5a4f0*/  LDL.LU R24, [R1+0xe50] ;  /* 0x000e500001187983 */ /* 0x001ea80000300800 */
[----:B------:R-:W2:Y:S04]  /*5a500*/  LDL.LU R25, [R1+0xe54] ;  /* 0x000e540001197983 */ /* 0x000ea80000300800 */
[----:B-1----:R-:W3:Y:S04]  /*5a510*/  LDL.LU R26, [R1+0xe58] ;  /* 0x000e5800011a7983 */ /* 0x002ee80000300800 */
[----:B------:R-:W3:Y:S04]  /*5a520*/  LDL.LU R27, [R1+0xe5c] ;  /* 0x000e5c00011b7983 */ /* 0x000ee80000300800 */
        /* <DEDUP_REMOVED lines=15> */
[----:B------:R-:W4:Y:S04]  /*5a620*/  LDL.LU R29, [R1+0x2330] ;  /* 0x00233000011d7983 */ /* 0x000f280000300800 */
[----:B------:R-:W4:Y:S04]  /*5a630*/  LDL.LU R6, [R1+0x232c] ;  /* 0x00232c0001067983 */ /* 0x000f280000300800 */
[----:B------:R-:W4:Y:S04]  /*5a640*/  LDL R10, [R1+0x11d8] ;  /* 0x0011d800010a7983 */ /* 0x000f280000100800 */
[----:B------:R-:W4:Y:S04]  /*5a650*/  LDL R11, [R1+0x11dc] ;  /* 0x0011dc00010b7983 */ /* 0x000f280000100800 */
[----:B------:R-:W4:Y:S04]  /*5a660*/  LDL.LU R0, [R1+0x2338] ;  /* 0x0023380001007983 */ /* 0x000f280000300800 */
[----:B------:R-:W4:Y:S04]  /*5a670*/  LDL.LU R7, [R1+0x2334] ;  /* 0x0023340001077983 */ /* 0x000f280000300800 */
[----:B------:R-:W2:Y:S04]  /*5a680*/  LDL R20, [R1+0x1208] ;  /* 0x0012080001147983 */ /* 0x000ea80000100800 */
[----:B------:R-:W2:Y:S01]  /*5a690*/  LDL R21, [R1+0x120c] ;  /* 0x00120c0001157983 */ /* 0x000ea20000100800 */
[----:B------:R-:W-:-:S02]  /*5a6a0*/  IMAD.MOV.U32 R22, RZ, RZ, R3 ;  /* 0x000000ffff167224 */ /* 0x000fc400078e0003 */
[----:B------:R-:W-:Y:S01]  /*5a6b0*/  IMAD.MOV.U32 R23, RZ, RZ, R2 ;  /* 0x000000ffff177224 */ /* 0x000fe200078e0002 */
[----:B------:R-:W4:Y:S04]  /*5a6c0*/  LDL R8, [R1+0x11e8] ;  /* 0x0011e80001087983 */ /* 0x000f280000100800 */
[----:B------:R-:W4:Y:S04]  /*5a6d0*/  LDL R9, [R1+0x11ec] ;  /* 0x0011ec0001097983 */ /* 0x000f280000100800 */
[----:B------:R-:W4:Y:S04]  /*5a6e0*/  LDL R2, [R1+0x11f8] ;  /* 0x0011f80001027983 */ /* 0x000f280000100800 */
[----:B------:R-:W4:Y:S04]  /*5a6f0*/  LDL R3, [R1+0x11fc] ;  /* 0x0011fc0001037983 */ /* 0x000f280000100800 */
[----:B------:R-:W-:Y:S04]  /*5a700*/  STL.64 [R1+0x5be0], R22 ;  /* 0x005be01601007387 */ /* 0x000fe80000100a00 */
[----:B--2---:R0:W-:Y:S04]  /*5a710*/  STL.64 [R1+0x5bd8], R20 ;  /* 0x005bd81401007387 */ /* 0x0041e80000100a00 */
[----:B0-----:R-:W2:Y:S04]  /*5a720*/  LDL.LU R20, [R1+0x10d0] ;  /* 0x0010d00001147983 */ /* 0x001ea80000300800 */
[----:B------:R-:W2:Y:S04]  /*5a730*/  LDL.LU R21, [R1+0x10d4] ;  /* 0x0010d40001157983 */ /* 0x000ea80000300800 */
[----:B------:R-:W3:Y:S04]  /*5a740*/  LDL.LU R22, [R1+0x10d8] ;  /* 0x0010d80001167983 */ /* 0x000ee80000300800 */
[----:B------:R-:W3:Y:S01]  /*5a750*/  LDL.LU R23, [R1+0x10dc] ;  /* 0x0010dc0001177983 */ /* 0x000ee20000300800 */
[----:B------:R-:W-:-:S02]  /*5a760*/  F2FP.F16.E5M2.UNPACK_B R16, R16 ;  /* 0x00000010ff10723e */ /* 0x000fc400020004ff */
[----:B------:R-:W-:Y:S01]  /*5a770*/  F2FP.F16.E5M2.UNPACK_B R17, R17 ;  /* 0x00000011ff11723e */ /* 0x000fe200020004ff */
        /* <DEDUP_REMOVED lines=11> */
[----:B------:R-:W3:Y:S01]  /*5a830*/  LDL.LU R27, [R1+0x104c] ;  /* 0x00104c00011b7983 */ /* 0x000ee20000300800 */
[----:B----4-:R-:W-:-:S02]  /*5a840*/  IMAD R5, R5, 0x100, R28 ;  /* 0x0000010005057824 */ /* 0x010fc400078e021c */
[----:B------:R-:W-:Y:S01]  /*5a850*/  IMAD R6, R6, 0x100, R29 ;  /* 0x0000010006067824 */ /* 0x000fe200078e021d */
[----:B--2---:R-:W-:Y:S01]  /*5a860*/  HMMA.16816.F32 R20, R12, R16, R20 ;  /* 0x000000100c14723c */ /* 0x004fe20000001814 */
[----:B---3--:R-:W-:Y:S04]  /*5a870*/  STL.64 [R1+0x5bd0], R26 ;  /* 0x005bd01a01007387 */ /* 0x008fe80000100a00 */
[----:B------:R0:W-:Y:S04]  /*5a880*/  STL.64 [R1+0x5bc8], R24 ;  /* 0x005bc81801007387 */ /* 0x0001e80000100a00 */
[----:B0-----:R-:W2:Y:S04]  /*5a890*/  LDL.LU R24, [R1+0x1100] ;  /* 0x0011000001187983 */ /* 0x001ea80000300800 */
[----:B------:R-:W2:Y:S04]  /*5a8a0*/  LDL.LU R25, [R1+0x1104] ;  /* 0x0011040001197983 */ /* 0x000ea80000300800 */
[----:B------:R-:W2:Y:S04]  /*5a8b0*/  LDL.LU R26, [R1+0x1108] ;  /* 0x00110800011a7983 */ /* 0x000ea80000300800 */
[----:B------:R-:W2:Y:S04]  /*5a8c0*/  LDL.LU R27, [R1+0x110c] ;  /* 0x00110c00011b7983 */ /* 0x000ea80000300800 */
[----:B------:R-:W3:Y:S04]  /*5a8d0*/  LDL.LU R28, [R1+0x5c04] ;  /* 0x005c0400011c7983 */ /* 0x000ee80000300800 */
[----:B------:R-:W3:Y:S04]  /*5a8e0*/  LDL.LU R29, [R1+0x5c00] ;  /* 0x005c0000011d7983 */ /* 0x000ee80000300800 */
[----:B------:R-:W-:Y:S04]  /*5a8f0*/  STL.64 [R1+0x1f0], R20 ;  /* 0x0001f01401007387 */ /* 0x000fe80000100a00 */
[----:B------:R0:W-:Y:S04]  /*5a900*/  STL.64 [R1+0x1f8], R22 ;  /* 0x0001f81601007387 */ /* 0x0001e80000100a00 */
[----:B0-----:R-:W4:Y:S04]  /*5a910*/  LDL.LU.64 R22, [R1+0x5bf8] ;  /* 0x005bf80001167983 */ /* 0x001f280000300a00 */
[----:B------:R-:W4:Y:S01]  /*5a920*/  LDL.LU.64 R20, [R1+0x5bf0] ;  /* 0x005bf00001147983 */ /* 0x000f220000300a00 */
[----:B------:R-:W-:-:S02]  /*5a930*/  F2FP.F16.E5M2.UNPACK_B R10, R10 ;  /* 0x0000000aff0a723e */ /* 0x000fc400020004ff */
[----:B------:R-:W-:Y:S02]  /*5a940*/  F2FP.F16.E5M2.UNPACK_B R11, R11 ;  /* 0x0000000bff0b723e */ /* 0x000fe400020004ff */
[----:B------:R-:W-:Y:S02]  /*5a950*/  F2FP.F16.E5M2.UNPACK_B R8, R8 ;  /* 0x00000008ff08723e */ /* 0x000fe400020004ff */
[----:B------:R-:W-:Y:S01]  /*5a960*/  F2FP.F16.E5M2.UNPACK_B R9, R9 ;  /* 0x00000009ff09723e */ /* 0x000fe200020004ff */
[----:B------:R-:W-:Y:S04]  /*5a970*/  STL.64 [R1+0x5b10], R18 ;  /* 0x005b101201007387 */ /* 0x000fe80000100a00 */
[----:B------:R0:W-:Y:S01]  /*5a980*/  STL.64 [R1+0x5b08], R16 ;  /* 0x005b081001007387 */ /* 0x0001e20000100a00 */
[----:B------:R-:W-:-:S03]  /*5a990*/  IMAD R7, R7, 0x100, R0 ;  /* 0x0000010007077824 */ /* 0x000fc600078e0200 */
[----:B0-----:R-:W3:Y:S04]  /*5a9a0*/  LDL.LU R16, [R1+0xe40] ;  /* 0x000e400001107983 */ /* 0x001ee80000300800 */
[----:B------:R-:W3:Y:S04]  /*5a9b0*/  LDL.LU R17, [R1+0xe44] ;  /* 0x000e440001117983 */ /* 0x000ee80000300800 */
[----:B------:R-:W3:Y:S04]  /*5a9c0*/  LDL.LU R18, [R1+0xe48] ;  /* 0x000e480001127983 */ /* 0x000ee80000300800 */
[----:B------:R-:W3:Y:S04]  /*5a9d0*/  LDL.LU R19, [R1+0xe4c] ;  /* 0x000e4c0001137983 */ /* 0x000ee80000300800 */
[----:B------:R-:W3:Y:S01]  /*5a9e0*/  LDL.LU R0, [R1+0x5be8] ;  /* 0x005be80001007983 */ /* 0x000ee20000300800 */
[C---:B--2---:R-:W-:Y:S06]  /*5a9f0*/  HMMA.16816.F32 R24, R12.reuse, R8, R24 ;  /* 0x000000080c18723c */ /* 0x044fec0000001818 */
[----:B----4-:R-:W-:-:S15]  /*5aa00*/  HMMA.16816.F32 R20, R12, R10, R20 ;  /* 0x0000000a0c14723c */ /* 0x010fde0000001814 */
[----:B------:R-:W-:-:S08]  /*5aa10*/  NOP ;  /* 0x0000000000007918 */ /* 0x000fd00000000000 */
[----:B------:R-:W-:Y:S04]  /*5aa20*/  STL.64 [R1+0x220], R20 ;  /* 0x0002201401007387 */ /* 0x000fe80000100a00 */
[----:B------:R0:W-:Y:S04]  /*5aa30*/  STL.64 [R1+0x228], R22 ;  /* 0x0002281601007387 */ /* 0x0001e80000100a00 */
[----:B0-----:R-:W2:Y:S04]  /*5aa40*/  LDL.LU.64 R22, [R1+0x5be0] ;  /* 0x005be00001167983 */ /* 0x001ea80000300a00 */
[----:B------:R-:W4:Y:S04]  /*5aa50*/  LDL.LU.64 R20, [R1+0x5bd8] ;  /* 0x005bd80001147983 */ /* 0x000f280000300a00 */
[----:B------:R-:W-:Y:S04]  /*5aa60*/  STL [R1+0x5ae0], R11 ;  /* 0x005ae00b01007387 */ /* 0x000fe80000100800 */
[----:B------:R-:W-:Y:S04]  /*5aa70*/  STL.64 [R1+0x1050], R24 ;  /* 0x0010501801007387 */ /* 0x000fe80000100a00 */
[----:B------:R0:W-:Y:S04]  /*5aa80*/  STL.64 [R1+0x1058], R26 ;  /* 0x0010581a01007387 */ /* 0x0001e80000100a00 */
[----:B0-----:R-:W3:Y:S04]  /*5aa90*/  LDL.LU.64 R26, [R1+0x5bd0] ;  /* 0x005bd000011a7983 */ /* 0x001ee80000300a00 */
[----:B------:R-:W3:Y:S01]  /*5aaa0*/  LDL.LU.64 R24, [R1+0x5bc8] ;  /* 0x005bc80001187983 */ /* 0x000ee20000300a00 */
[----:B------:R-:W-:-:S02]  /*5aab0*/  F2FP.F16.E5M2.UNPACK_B R2, R2 ;  /* 0x00000002ff02723e */ /* 0x000fc400020004ff */
[----:B------:R-:W-:-:S07]  /*5aac0*/  F2FP.F16.E5M2.UNPACK_B R3, R3 ;  /* 0x00000003ff03723e */ /* 0x000fce00020004ff */
[----:B---3--:R-:W-:Y:S01]  /*5aad0*/  HMMA.16816.F32 R24, R12, R2, R24 ;  /* 0x000000020c18723c */ /* 0x008fe20000001818 */
[----:B----4-:R-:W-:-:S05]  /*5aae0*/  F2FP.F16.E5M2.UNPACK_B R20, R20 ;  /* 0x00000014ff14723e */ /* 0x010fca00020004ff */
[----:B------:R-:W-:-:S15]  /*5aaf0*/  STL [R1+0x20], R20 ;  /* 0x0000201401007387 */ /* 0x000fde0000100800 */
[----:B------:R-:W-:-:S02]  /*5ab00*/  NOP ;  /* 0x0000000000007918 */ /* 0x000fc40000000000 */
[----:B------:R-:W-:Y:S04]  /*5ab10*/  STL.64 [R1+0x1040], R24 ;  /* 0x0010401801007387 */ /* 0x000fe80000100a00 */
[----:B------:R0:W-:Y:S04]  /*5ab20*/  STL.64 [R1+0x1048], R26 ;  /* 0x0010481a01007387 */ /* 0x0001e80000100a00 */
[----:B0-----:R-:W3:Y:S04]  /*5ab30*/  LDL.LU.64 R26, [R1+0x5bc0] ;  /* 0x005bc000011a7983 */ /* 0x001ee80000300a00 */
[----:B------:R-:W3:Y:S01]  /*5ab40*/  LDL.LU.64 R24, [R1+0x5bb8] ;  /* 0x005bb80001187983 */ /* 0x000ee20000300a00 */
[----:B------:R-:W-:-:S05]  /*5ab50*/  F2FP.F16.E5M2.UNPACK_B R21, R21 ;  /* 0x00000015ff15723e */ /* 0x000fca00020004ff */
[----:B------:R-:W-:Y:S02]  /*5ab60*/  STL [R1+0x24], R21 ;  /* 0x0000241501007387 */ /* 0x000fe40000100800 */
[----:B---3--:R-:W-:Y:S02]  /*5ab70*/  HMMA.16816.F32 R12, R12, R20, R24 ;  /* 0x000000140c0c723c */ /* 0x008fe40000001818 */
[----:B------:R-:W2:Y:S04]  /*5ab80*/  LDL.LU.64 R26, [R1+0x5bb0] ;  /* 0x005bb000011a7983 */ /* 0x000ea80000300a00 */
[----:B------:R-:W2:Y:S01]  /*5ab90*/  LDL.LU.64 R24, [R1+0x5ba8] ;  /* 0x005ba80001187983 */ /* 0x000ea20000300a00 */
[----:B------:R-:W-:Y:S02]  /*5aba0*/  F2FP.F16.E5M2.UNPACK_B R4, R4 ;  /* 0x00000004ff04723e */ /* 0x000fe400020004ff */
[----:B------:R-:W-:-:S02]  /*5abb0*/  F2FP.F16.E5M2.UNPACK_B R5, R5 ;  /* 0x00000005ff05723e */ /* 0x000fc400020004ff */
[----:B------:R-:W-:Y:S02]  /*5abc0*/  F2FP.F16.E5M2.UNPACK_B R6, R6 ;  /* 0x00000006ff06723e */ /* 0x000fe400020004ff */
[----:B------:R-:W-:-:S10]  /*5abd0*/  F2FP.F16.E5M2.UNPACK_B R7, R7 ;  /* 0x00000007ff07723e */ /* 0x000fd400020004ff */
[----:B------:R-:W-:Y:S04]  /*5abe0*/  STL.64 [R1+0xe70], R12 ;  /* 0x000e700c01007387 */ /* 0x000fe80000100a00 */
[----:B------:R0:W-:Y:S04]  /*5abf0*/  STL.64 [R1+0xe78], R14 ;  /* 0x000e780e01007387 */ /* 0x0001e80000100a00 */
[----:B0-----:R-:W3:Y:S04]  /*5ac00*/  LDL R14, [R1+0x18] ;  /* 0x00001800010e7983 */ /* 0x001ee80000100800 */
[----:B------:R-:W3:Y:S01]  /*5ac10*/  LDL R15, [R1+0x1c] ;  /* 0x00001c00010f7983 */ /* 0x000ee20000100800 */
[----:B--2---:R-:W-:Y:S03]  /*5ac20*/  HMMA.16816.F32 R20, R4, R22, R24 ;  /* 0x000000160414723c */ /* 0x004fe60000001818 */
[----:B------:R-:W3:Y:S04]  /*5ac30*/  LDL.LU.64 R26, [R1+0x5ba0] ;  /* 0x005ba000011a7983 */ /* 0x000ee80000300a00 */
[----:B------:R-:W3:-:S15]  /*5ac40*/  LDL.LU.64 R24, [R1+0x5b98] ;  /* 0x005b980001187983 */ /* 0x000ede0000300a00 */
[----:B------:R-:W-:-:S01]  /*5ac50*/  NOP ;  /* 0x0000000000007918 */ /* 0x000fc20000000000 */
[----:B------:R-:W-:Y:S04]  /*5ac60*/  STL.64 [R1+0xe60], R20 ;  /* 0x000e601401007387 */ /* 0x000fe80000100a00 */
[----:B------:R0:W-:Y:S04]  /*5ac70*/  STL.64 [R1+0xe68], R22 ;  /* 0x000e681601007387 */ /* 0x0001e80000100a00 */
[----:B0-----:R-:W2:Y:S04]  /*5ac80*/  LDL.LU.64 R22, [R1+0x5b90] ;  /* 0x005b900001167983 */ /* 0x001ea80000300a00 */
[----:B------:R-:W2:Y:S01]  /*5ac90*/  LDL.LU.64 R20, [R1+0x5b88] ;  /* 0x005b880001147983 */ /* 0x000ea20000300a00 */
[----:B---3--:R-:W-:Y:S03]  /*5aca0*/  HMMA.16816.F32 R12, R4, R14, R24 ;  /* 0x0000000e040c723c */ /* 0x008fe60000001818 */
[----:B------:R-:W2:Y:S04]  /*5acb0*/  LDL.LU.64 R26, [R1+0x5b80] ;  /* 0x005b8000011a7983 */ /* 0x000ea80000300a00 */
[----:B------:R-:W3:-:S15]  /*5acc0*/  LDL.LU.64 R24, [R1+0x5b78] ;  /* 0x005b780001187983 */ /* 0x000ede0000300a00 */
[----:B------:R-:W-:-:S01]  /*5acd0*/  NOP ;  /* 0x0000000000007918 */ /* 0x000fc20000000000 */
[----:B------:R-:W-:Y:S04]  /*5ace0*/  STL.64 [R1+0xe50], R12 ;  /* 0x000e500c01007387 */ /* 0x000fe80000100a00 */
[----:B------:R2:W-:Y:S01]  /*5acf0*/  STL.64 [R1+0xe58], R14 ;  /* 0x000e580e01007387 */ /* 0x0005e20000100a00 */
[C---:B---3--:R-:W-:Y:S06]  /*5ad00*/  HMMA.16816.F32 R16, R4.reuse, R24, R16 ;  /* 0x000000180410723c */ /* 0x048fec0000001810 */
[----:B--2---:R-:W-:-:S15]  /*5ad10*/  HMMA.16816.F32 R12, R4, R26, R20 ;  /* 0x0000001a040c723c */ /* 0x004fde0000001814 */
[----:B------:R-:W-:-:S02]  /*5ad20*/  NOP ;  /* 0x0000000000007918 */ /* 0x000fc40000000000 */
        /* <DEDUP_REMOVED lines=18> */
[----:B---3--:R-:W-:Y:S04]  /*5ae50*/  STL.64 [R1+0x5b58], R24 ;  /* 0x005b581801007387 */ /* 0x008fe80000100a00 */
[----:B--2---:R-:W-:Y:S04]  /*5ae60*/  STL.64 [R1+0x5b40], R22 ;  /* 0x005b401601007387 */ /* 0x004fe80000100a00 */
[----:B------:R0:W-:Y:S04]  /*5ae70*/  STL.64 [R1+0x5b38], R20 ;  /* 0x005b381401007387 */ /* 0x0001e80000100a00 */
        /* <DEDUP_REMOVED lines=99> */
[----:B------:R0:W-:Y:S04]  /*5b4b0*/  STL [R1+0x5a1c], R16 ;  /* 0x005a1c1001007387 */ /* 0x0001e80000100800 */
[----:B------:R1:W-:Y:S04]  /*5b4c0*/  STL [R1+0x5a18], R17 ;  /* 0x005a181101007387 */ /* 0x0003e80000100800 */
[----:B------:R4:W-:Y:S04]  /*5b4d0*/  STL.64 [R1+0x5a88], R18 ;  /* 0x005a881201007387 */ /* 0x0009e80000100a00 */
[----:B0-----:R-:W3:Y:S04]  /*5b4e0*/  LDL.LU R16, [R1+0xda0] ;  /* 0x000da00001107983 */ /* 0x001ee80000300800 */
[----:B-1----:R-:W3:Y:S04]  /*5b4f0*/  LDL.LU R17, [R1+0xda4] ;  /* 0x000da40001117983 */ /* 0x002ee80000300800 */
[----:B----4-:R-:W3:Y:S04]  /*5b500*/  LDL.LU R18, [R1+0xda8] ;  /* 0x000da80001127983 */ /* 0x010ee80000300800 */
[----:B------:R-:W3:Y:S01]  /*5b510*/  LDL.LU R19, [R1+0xdac] ;  /* 0x000dac0001137983 */ /* 0x000ee20000300800 */
[----:B--2---:R-:W-:-:S03]  /*5b520*/  IMAD R12, R12, 0x100, R11 ;  /* 0x000001000c0c7824 */ /* 0x004fc600078e020b */
[----:B------:R-:W3:Y:S04]  /*5b530*/  LDL.LU R11, [R1+0x5ae0] ;  /* 0x005ae000010b7983 */ /* 0x000ee80000300800 */
[----:B------:R-:W-:Y:S01]  /*5b540*/  STL [R1+0x5a04], R10 ;  /* 0x005a040a01007387 */ /* 0x000fe20000100800 */
[----:B------:R-:W-:Y:S01]  /*5b550*/  IMAD R13, R13, 0x100, R28 ;  /* 0x000001000d0d7824 */ /* 0x000fe200078e021c */
[----:B------:R-:W-:-:S04]  /*5b560*/  F2FP.F16.E5M2.UNPACK_B R12, R12 ;  /* 0x0000000cff0c723e */ /* 0x000fc800020004ff */
[----:B------:R-:W-:Y:S01]  /*5b570*/  F2FP.F16.E5M2.UNPACK_B R13, R13 ;  /* 0x0000000dff0d723e */ /* 0x000fe200020004ff */
[----:B---3--:R-:W-:Y:S06]  /*5b580*/  HMMA.16816.F32 R16, R4, R10, R16 ;  /* 0x0000000a0410723c */ /* 0x008fec0000001810 */
[----:B------:R-:W-:-:S15]  /*5b590*/  STL [R1+0x5a00], R11 ;  /* 0x005a000b01007387 */ /* 0x000fde0000100800 */
[----:B------:R-:W-:-:S02]  /*5b5a0*/  NOP ;  /* 0x0000000000007918 */ /* 0x000fc40000000000 */
[----:B------:R-:W-:Y:S04]  /*5b5b0*/  STL.64 [R1+0xda0], R16 ;  /* 0x000da01001007387 */ /* 0x000fe80000100a00 */
[----:B------:R0:W-:Y:S02]  /*5b5c0*/  STL.64 [R1+0xda8], R18 ;  /* 0x000da81201007387 */ /* 0x0001e40000100a00 */
[----:B0-----:R-:W-:Y:S02]  /*5b5d0*/  HMMA.16816.F32 R16, R4, R8, R20 ;  /* 0x000000080410723c */ /* 0x001fe40000001814 */
[----:B------:R-:W-:Y:S04]  /*5b5e0*/  STL.64 [R1+0x5ac8], R12 ;  /* 0x005ac80c01007387 */ /* 0x000fe80000100a00 */
[----:B------:R-:W-:-:S15]  /*5b5f0*/  STL [R1+0x59e0], R9 ;  /* 0x0059e00901007387 */ /* 0x000fde0000100800 */
[----:B------:R-:W-:-:S02]  /*5b600*/  NOP ;  /* 0x0000000000007918 */ /* 0x000fc40000000000 */
[----:B------:R-:W-:Y:S04]  /*5b610*/  STL.64 [R1+0x1030], R16 ;  /* 0x0010301001007387 */ /* 0x000fe80000100a00 */
[----:B------:R0:W-:Y:S04]  /*5b620*/  STL.64 [R1+0x1038], R18 ;  /* 0x0010381201007387 */ /* 0x0001e80000100a00 */
[----:B------:R-:W2:Y:S01]  /*5b630*/  LDL.LU R20, [R1+0xd10] ;  /* 0x000d100001147983 */ /* 0x000ea20000300800 */
[----:B0-----:R-:W-:-:S15]  /*5b640*/  HMMA.16816.F32 R16, R4, R2, R24 ;  /* 0x000000020410723c */ /* 0x001fde0000001818 */
[----:B------:R-:W-:-:S08]  /*5b650*/  NOP ;  /* 0x0000000000007918 */ /* 0x000fd00000000000 */
        /* <DEDUP_REMOVED lines=12> */
[----:B----4-:R-:W-:Y:S04]  /*5b720*/  STL.64 [R1+0x5ad8], R10 ;  /* 0x005ad80a01007387 */ /* 0x010fe80000100a00 */
[----:B------:R-:W-:Y:S04]  /*5b730*/  STL [R1+0x5ad0], R8 ;  /* 0x005ad00801007387 */ /* 0x000fe80000100800 */
[----:B---3--:R-:W-:Y:S04]  /*5b740*/  STL.64 [R1+0x5a80], R22 ;  /* 0x005a801601007387 */ /* 0x008fe80000100a00 */
[----:B--2---:R0:W-:Y:S04]  /*5b750*/  STL.64 [R1+0x5a78], R20 ;  /* 0x005a781401007387 */ /* 0x0041e80000100a00 */
[----:B0-----:R-:W2:Y:S04]  /*5b760*/  LDL.LU R20, [R1+0xd40] ;  /* 0x000d400001147983 */ /* 0x001ea80000300800 */
[----:B------:R-:W2:Y:S04]  /*5b770*/  LDL.LU R21, [R1+0xd44] ;  /* 0x000d440001157983 */ /* 0x000ea80000300800 */
[----:B--2---:R0:W-:Y:S04]  /*5b780*/  STL.64 [R1+0x5a90], R20 ;  /* 0x005a901401007387 */ /* 0x0041e80000100a00 */
[----:B------:R-:W2:Y:S04]  /*5b790*/  LDL.LU R22, [R1+0xd48] ;  /* 0x000d480001167983 */ /* 0x000ea80000300800 */
[----:B------:R-:W2:Y:S04]  /*5b7a0*/  LDL.LU R23, [R1+0xd4c] ;  /* 0x000d4c0001177983 */ /* 0x000ea80000300800 */
[----:B------:R-:W3:Y:S04]  /*5b7b0*/  LDL.LU R8, [R1+0xd90] ;  /* 0x000d900001087983 */ /* 0x000ee80000300800 */
[----:B------:R-:W3:Y:S04]  /*5b7c0*/  LDL.LU R9, [R1+0xd94] ;  /* 0x000d940001097983 */ /* 0x000ee80000300800 */
[----:B------:R-:W3:Y:S04]  /*5b7d0*/  LDL.LU R10, [R1+0xd98] ;  /* 0x000d9800010a7983 */ /* 0x000ee80000300800 */
[----:B------:R-:W3:Y:S04]  /*5b7e0*/  LDL.LU R11, [R1+0xd9c] ;  /* 0x000d9c00010b7983 */ /* 0x000ee80000300800 */
[----:B------:R-:W3:Y:S04]  /*5b7f0*/  LDL.64 R12, [R1+0x20] ;  /* 0x00002000010c7983 */ /* 0x000ee80000100a00 */
[----:B0-----:R-:W4:Y:S04]  /*5b800*/  LDL.64 R20, [R1+0x10] ;  /* 0x0000100001147983 */ /* 0x001f280000100a00 */
        /* <DEDUP_REMOVED lines=14> */
[----:B------:R-:W2:Y:S04]  /*5b8f0*/  LDL.LU R18, [R1+0xd58] ;  /* 0x000d580001127983 */ /* 0x000ea80000300800 */
[----:B------:R-:W2:Y:S01]  /*5b900*/  LDL.LU R19, [R1+0xd5c] ;  /* 0x000d5c0001137983 */ /* 0x000ea20000300800 */
[----:B---3--:R-:W-:Y:S01]  /*5b910*/  HMMA.16816.F32 R4, R4, R12, R8 ;  /* 0x0000000c0404723c */ /* 0x008fe20000001808 */
[----:B------:R-:W-:-:S02]  /*5b920*/  IMAD R14, R14, 0x100, R29 ;  /* 0x000001000e0e7824 */ /* 0x000fc400078e021d */
[----:B------:R-:W-:-:S03]  /*5b930*/  IMAD R15, R0, 0x100, R15 ;  /* 0x00000100000f7824 */ /* 0x000fc600078e020f */
[----:B------:R-:W-:Y:S02]  /*5b940*/  IMAD.MOV.U32 R0, RZ, RZ, R13 ;  /* 0x000000ffff007224 */ /* 0x000fe400078e000d */
[----:B------:R-:W-:Y:S01]  /*5b950*/  IMAD.MOV.U32 R9, RZ, RZ, R12 ;  /* 0x000000ffff097224 */ /* 0x000fe200078e000c */
[----:B--2---:R-:W-:Y:S04]  /*5b960*/  STL.64 [R1+0x5aa0], R18 ;  /* 0x005aa01201007387 */ /* 0x004fe80000100a00 */
[----:B----4-:R0:W-:Y:S04]  /*5b970*/  STL.64 [R1+0x5a98], R16 ;  /* 0x005a981001007387 */ /* 0x0101e80000100a00 */
[----:B0-----:R-:W2:Y:S04]  /*5b980*/  LDL.LU R16, [R1+0xd60] ;  /* 0x000d600001107983 */ /* 0x001ea80000300800 */
[----:B------:R-:W2:Y:S04]  /*5b990*/  LDL.LU R17, [R1+0xd64] ;  /* 0x000d640001117983 */ /* 0x000ea80000300800 */
[----:B------:R-:W2:Y:S04]  /*5b9a0*/  LDL.LU R18, [R1+0xd68] ;  /* 0x000d680001127983 */ /* 0x000ea80000300800 */
[----:B------:R-:W2:Y:S04]  /*5b9b0*/  LDL.LU R19, [R1+0xd6c] ;  /* 0x000d6c0001137983 */ /* 0x000ea80000300800 */
[----:B------:R-:W3:Y:S04]  /*5b9c0*/  LDL.64 R28, [R1] ;  /* 0x00000000011c7983 */ /* 0x000ee80000100a00 */
[----:B------:R-:W4:Y:S04]  /*5b9d0*/  LDL.LU R24, [R1+0xd30] ;  /* 0x000d300001187983 */ /* 0x000f280000300800 */
[----:B------:R-:W4:Y:S04]  /*5b9e0*/  LDL.LU R25, [R1+0xd34] ;  /* 0x000d340001197983 */ /* 0x000f280000300800 */
[----:B------:R-:W4:Y:S04]  /*5b9f0*/  LDL.LU R26, [R1+0xd38] ;  /* 0x000d3800011a7983 */ /* 0x000f280000300800 */
[----:B------:R-:W4:Y:S04]  /*5ba00*/  LDL.LU R27, [R1+0xd3c] ;  /* 0x000d3c00011b7983 */ /* 0x000f280000300800 */
[----:B------:R-:W-:Y:S04]  /*5ba10*/  STL [R1+0x59e8], R2 ;  /* 0x0059e80201007387 */ /* 0x000fe80000100800 */
[----:B------:R0:W-:Y:S04]  /*5ba20*/  STL [R1+0x59e4], R3 ;  /* 0x0059e40301007387 */ /* 0x0001e80000100800 */
[----:B0-----:R-:W3:Y:S04]  /*5ba30*/  LDL.64 R2, [R1+0x8] ;  /* 0x0000080001027983 */ /* 0x001ee80000100a00 */
[----:B------:R-:W2:Y:S04]  /*5ba40*/  LDL.LU.64 R10, [R1+0x5ad8] ;  /* 0x005ad800010a7983 */ /* 0x000ea80000300a00 */
[----:B------:R-:W4:Y:S04]  /*5ba50*/  LDL.LU R8, [R1+0x5ad0] ;  /* 0x005ad00001087983 */ /* 0x000f280000300800 */
[----:B------:R-:W-:Y:S04]  /*5ba60*/  STL.64 [R1+0xd90], R4 ;  /* 0x000d900401007387 */ /* 0x000fe80000100a00 */
[----:B------:R0:W-:Y:S04]  /*5ba70*/  STL.64 [R1+0xd98], R6 ;  /* 0x000d980601007387 */ /* 0x0001e80000100a00 */
[----:B------:R-:W3:Y:S04]  /*5ba80*/  LDL.LU.64 R12, [R1+0x5ac8] ;  /* 0x005ac800010c7983 */ /* 0x000ee80000300a00 */
[----:B0-----:R-:W3:Y:S01]  /*5ba90*/  LDL.64 R6, [R1+0x28] ;  /* 0x0000280001067983 */ /* 0x001ee20000100a00 */
[----:B------:R-:W-:-:S02]  /*5baa0*/  F2FP.F16.E5M2.UNPACK_B R14, R14 ;  /* 0x0000000eff0e723e */ /* 0x000fc400020004ff */
[----:B------:R-:W-:-:S07]  /*5bab0*/  F2FP.F16.E5M2.UNPACK_B R15, R15 ;  /* 0x0000000fff0f723e */ /* 0x000fce00020004ff */
        /* <DEDUP_REMOVED lines=8> */
[----:B--2---:R-:W-:Y:S02]  /*5bb40*/  IMAD.MOV.U32 R7, RZ, RZ, R10 ;  /* 0x000000ffff077224 */ /* 0x004fe400078e000a */
[----:B------:R-:W-:Y:S01]  /*5bb50*/  IMAD.MOV.U32 R6, RZ, RZ, R11 ;  /* 0x000000ffff067224 */ /* 0x000fe200078e000b */
        /* <DEDUP_REMOVED lines=11> */
[----:B------:R-:W2:Y:S01]  /*5bc10*/  LDL.LU R7, [R1+0xcfc] ;  /* 0x000cfc0001077983 */ /* 0x000ea20000300800 */
[----:B---3--:R-:W-:Y:S06]  /*5bc20*/  HMMA.16816.F32 R16, R12, R20, R16 ;  /* 0x000000140c10723c */ /* 0x008fec0000001810 */
[----:B------:R-:W-:-:S02]  /*5bc30*/  IMAD.MOV.U32 R11, RZ, RZ, R20 ;  /* 0x000000ffff0b7224 */ /* 0x000fc400078e0014 */
[----:B------:R-:W-:Y:S01]  /*5bc40*/  IMAD.MOV.U32 R10, RZ, RZ, R21 ;  /* 0x000000ffff0a7224 */ /* 0x000fe200078e0015 */
        /* <DEDUP_REMOVED lines=9> */
[----:B------:R-:W3:Y:S04]  /*5bce0*/  LDL.LU.64 R16, [R1+0x5a98] ;  /* 0x005a980001107983 */ /* 0x000ee80000300a00 */
[----:B------:R-:W4:Y:S01]  /*5bcf0*/  LDL.LU.64 R20, [R1+0x5a90] ;  /* 0x005a900001147983 */ /* 0x000f220000300a00 */
[C---:B---3--:R-:W-:Y:S06]  /*5bd00*/  HMMA.16816.F32 R16, R12.reuse, R2, R16 ;  /* 0x000000020c10723c */ /* 0x048fec0000001810 */
[----:B----4-:R-:W-:-:S15]  /*5bd10*/  HMMA.16816.F32 R20, R12, R28, R20 ;  /* 0x0000001c0c14723c */ /* 0x010fde0000001814 */
[----:B------:R-:W-:-:S02]  /*5bd20*/  NOP ;  /* 0x0000000000007918 */ /* 0x000fc40000000000 */
[----:B------:R-:W-:Y:S04]  /*5bd30*/  STL.64 [R1+0xd50], R16 ;  /* 0x000d501001007387 */ /* 0x000fe80000100a00 */
[----:B------:R0:W-:Y:S04]  /*5bd40*/  STL.64 [R1+0xd58], R18 ;  /* 0x000d581201007387 */ /* 0x0001e80000100a00 */
[----:B0-----:R-:W3:Y:S04]  /*5bd50*/  LDL.LU.64 R18, [R1+0x5a88] ;  /* 0x005a880001127983 */ /* 0x001ee80000300a00 */
[----:B------:R-:W-:Y:S04]  /*5bd60*/  STL.64 [R1+0xd40], R20 ;  /* 0x000d401401007387 */ /* 0x000fe80000100a00 */
[----:B------:R0:W-:Y:S01]  /*5bd70*/  STL.64 [R1+0xd48], R22 ;  /* 0x000d481601007387 */ /* 0x0001e20000100a00 */
[----:B------:R-:W-:-:S02]  /*5bd80*/  IMAD.MOV.U32 R16, RZ, RZ, R2 ;  /* 0x000000ffff107224 */ /* 0x000fc400078e0002 */
[----:B------:R-:W-:Y:S02]  /*5bd90*/  IMAD.MOV.U32 R17, RZ, RZ, R3 ;  /* 0x000000ffff117224 */ /* 0x000fe400078e0003 */
[----:B------:R-:W-:Y:S02]  /*5bda0*/  IMAD.MOV.U32 R2, RZ, RZ, R28 ;  /* 0x000000ffff027224 */ /* 0x000fe400078e001c */
[----:B------:R-:W-:Y:S01]  /*5bdb0*/  IMAD.MOV.U32 R3, RZ, RZ, R29 ;  /* 0x000000ffff037224 */ /* 0x000fe200078e001d */
[----:B0-----:R-:W4:Y:S04]  /*5bdc0*/  LDL.LU.64 R22, [R1+0x5a80] ;  /* 0x005a800001167983 */ /* 0x001f280000300a00 */
[----:B------:R-:W4:Y:S04]  /*5bdd0*/  LDL.LU.64 R20, [R1+0x5a78] ;  /* 0x005a780001147983 */ /* 0x000f280000300a00 */
[----:B------:R-:W2:Y:S02]  /*5bde0*/  LDL.LU.64 R28, [R1+0x5a70] ;  /* 0x005a7000011c7983 */ /* 0x000ea40000300a00 */
[----:B--2---:R-:W-:-:S15]  /*5bdf0*/  HMMA.16816.F32 R24, R12, R28, R24 ;  /* 0x0000001c0c18723c */ /* 0x004fde0000001818 */
[----:B------:R-:W-:-:S08]  /*5be00*/  NOP ;  /* 0x0000000000007918 */ /* 0x000fd00000000000 */
[----:B------:R-:W-:Y:S04]  /*5be10*/  STL.64 [R1+0xd30], R24 ;  /* 0x000d301801007387 */ /* 0x000fe80000100a00 */
[----:B------:R0:W-:Y:S04]  /*5be20*/  STL.64 [R1+0xd38], R26 ;  /* 0x000d381a01007387 */ /* 0x0001e80000100a00 */
[----:B0-----:R-:W4:Y:S04]  /*5be30*/  LDL.LU.64 R26, [R1+0x5a68] ;  /* 0x005a6800011a7983 */ /* 0x001f280000300a00 */
[----:B------:R-:W2:Y:S01]  /*5be40*/  LDL.LU.64 R24, [R1+0x5a60] ;  /* 0x005a600001187983 */ /* 0x000ea20000300a00 */
[----:B----4-:R-:W-:-:S15]  /*5be50*/  HMMA.16816.F32 R20, R12, R26, R20 ;  /* 0x0000001a0c14723c */ /* 0x010fde0000001814 */
        /* <DEDUP_REMOVED lines=33> */
[----:B------:R-:W2:Y:S04]  /*5c070*/  LDL.LU R22, [R1+0xc58] ;  /* 0x000c580001167983 */ /* 0x000ea80000300800 */
[----:B------:R-:W2:Y:S04]  /*5c080*/  LDL.LU R23, [R1+0xc5c] ;  /* 0x000c5c0001177983 */ /* 0x000ea80000300800 */
[----:B--2---:R-:W-:Y:S04]  /*5c090*/  STL.64 [R1+0x5960], R22 ;  /* 0x0059601601007387 */ /* 0x004fe80000100a00 */
[----:B---3--:R0:W-:Y:S02]  /*5c0a0*/  STL.64 [R1+0x5958], R20 ;  /* 0x0059581401007387 */ /* 0x0081e40000100a00 */
[----:B0-----:R-:W-:Y:S07]  /*5c0b0*/  HMMA.16816.F32 R20, R12, R18, R24 ;  /* 0x000000120c14723c */ /* 0x001fee0000001818 */
[----:B------:R-:W-:-:S02]  /*5c0c0*/  IMAD.MOV.U32 R26, RZ, RZ, R16 ;  /* 0x000000ffff1a7224 */ /* 0x000fc400078e0010 */
[----:B------:R-:W-:Y:S01]  /*5c0d0*/  IMAD.MOV.U32 R27, RZ, RZ, R17 ;  /* 0x000000ffff1b7224 */ /* 0x000fe200078e0011 */
[----:B------:R-:W2:Y:S01]  /*5c0e0*/  LDL.LU R16, [R1+0x5a1c] ;  /* 0x005a1c0001107983 */ /* 0x000ea20000300800 */
[----:B------:R-:W-:Y:S02]  /*5c0f0*/  IMAD.MOV.U32 R24, RZ, RZ, R11 ;  /* 0x000000ffff187224 */ /* 0x000fe400078e000b */
[----:B------:R-:W-:-:S10]  /*5c100*/  IMAD.MOV.U32 R25, RZ, RZ, R10 ;  /* 0x000000ffff197224 */ /* 0x000fd400078e000a */
[----:B------:R0:W-:Y:S04]  /*5c110*/  STL.64 [R1+0xce0], R20 ;  /* 0x000ce01401007387 */ /* 0x0001e80000100a00 */
[----:B------:R1:W-:Y:S04]  /*5c120*/  STL.64 [R1+0xce8], R22 ;  /* 0x000ce81601007387 */ /* 0x0003e80000100a00 */
[----:B------:R-:W2:Y:S04]  /*5c130*/  LDL.LU R17, [R1+0x5a18] ;  /* 0x005a180001117983 */ /* 0x000ea80000300800 */
[----:B------:R3:W-:Y:S04]  /*5c140*/  STL.64 [R1+0x5968], R26 ;  /* 0x0059681a01007387 */ /* 0x0007e80000100a00 */
[----:B------:R-:W-:Y:S04]  /*5c150*/  STL.64 [R1+0x5980], R24 ;  /* 0x0059801801007387 */ /* 0x000fe80000100a00 */
[----:B0-----:R-:W4:Y:S04]  /*5c160*/  LDL.LU R20, [R1+0xc70] ;  /* 0x000c700001147983 */ /* 0x001f280000300800 */
[----:B------:R-:W4:Y:S04]  /*5c170*/  LDL.LU R21, [R1+0xc74] ;  /* 0x000c740001157983 */ /* 0x000f280000300800 */
[----:B-1----:R-:W2:Y:S04]  /*5c180*/  LDL.LU R22, [R1+0xc78] ;  /* 0x000c780001167983 */ /* 0x002ea80000300800 */
[----:B------:R-:W2:Y:S01]  /*5c190*/  LDL.LU R23, [R1+0xc7c] ;  /* 0x000c7c0001177983 */ /* 0x000ea20000300800 */
[----:B---3--:R-:W-:-:S02]  /*5c1a0*/  IMAD.MOV.U32 R26, RZ, RZ, R7 ;  /* 0x000000ffff1a7224 */ /* 0x008fc400078e0007 */
[----:B------:R-:W-:-:S05]  /*5c1b0*/  IMAD.MOV.U32 R27, RZ, RZ, R6 ;  /* 0x000000ffff1b7224 */ /* 0x000fca00078e0006 */
[----:B------:R-:W-:Y:S04]  /*5c1c0*/  STL.64 [R1+0x5998], R26 ;  /* 0x0059981a01007387 */ /* 0x000fe80000100a00 */
[----:B--2---:R-:W-:Y:S04]  /*5c1d0*/  STL.64 [R1+0x5978], R22 ;  /* 0x0059781601007387 */ /* 0x004fe80000100a00 */
[----:B----4-:R0:W-:Y:S04]  /*5c1e0*/  STL.64 [R1+0x5970], R20 ;  /* 0x0059701401007387 */ /* 0x0101e80000100a00 */
[----:B0-----:R-:W2:Y:S04]  /*5c1f0*/  LDL.LU R20, [R1+0xc80] ;  /* 0x000c800001147983 */ /* 0x001ea80000300800 */
[----:B------:R-:W2:Y:S04]  /*5c200*/  LDL.LU R21, [R1+0xc84] ;  /* 0x000c840001157983 */ /* 0x000ea80000300800 */
[----:B------:R-:W3:Y:S04]  /*5c210*/  LDL.LU R22, [R1+0xc88] ;  /* 0x000c880001167983 */ /* 0x000ee80000300800 */
[----:B------:R-:W3:Y:S01]  /*5c220*/  LDL.LU R23, [R1+0xc8c] ;  /* 0x000c8c0001177983 */ /* 0x000ee20000300800 */
[----:B------:R-:W-:-:S02]  /*5c230*/  IMAD.MOV.U32 R26, RZ, RZ, R9 ;  /* 0x000000ffff1a7224 */ /* 0x000fc400078e0009 */
[----:B------:R-:W-:Y:S02]  /*5c240*/  IMAD.MOV.U32 R27, RZ, RZ, R0 ;  /* 0x000000ffff1b7224 */ /* 0x000fe400078e0000 */
[----:B------:R-:W-:Y:S02]  /*5c250*/  IMAD.MOV.U32 R24, RZ, RZ, R5 ;  /* 0x000000ffff187224 */ /* 0x000fe400078e0005 */
[----:B------:R-:W-:Y:S01]  /*5c260*/  IMAD.MOV.U32 R25, RZ, RZ, R4 ;  /* 0x000000ffff197224 */ /* 0x000fe200078e0004 */
[----:B------:R-:W-:Y:S04]  /*5c270*/  STL.64 [R1+0x59c8], R26 ;  /* 0x0059c81a01007387 */ /* 0x000fe80000100a00 */
[----:B------:R-:W-:Y:S04]  /*5c280*/  STL.64 [R1+0x59c0], R24 ;  /* 0x0059c01801007387 */ /* 0x000fe80000100a00 */
        /* <DEDUP_REMOVED lines=11> */
[----:B------:R-:W4:Y:S04]  /*5c340*/  LDL.LU R4, [R1+0x371c] ;  /* 0x00371c0001047983 */ /* 0x000f280000300800 */
[----:B------:R-:W3:Y:S04]  /*5c350*/  LDL.LU R11, [R1+0x3728] ;  /* 0x00372800010b7983 */ /* 0x000ee80000300800 */
[----:B------:R-:W4:Y:S04]  /*5c360*/  LDL.LU R5, [R1+0x3724] ;  /* 0x0037240001057983 */ /* 0x000f280000300800 */
[----:B------:R-:W2:Y:S04]  /*5c370*/  LDL.LU R9, [R1+0x3730] ;  /* 0x0037300001097983 */ /* 0x000ea80000300800 */
        /* <DEDUP_REMOVED lines=8> */
[----:B------:R-:W3:Y:S04]  /*5c400*/  LDL.LU R0, [R1+0x3734] ;  /* 0x0037340001007983 */ /* 0x000ee80000300800 */
[----:B------:R-:W-:Y:S04]  /*5c410*/  STL.64 [R1+0x59d8], R26 ;  /* 0x0059d81a01007387 */ /* 0x000fe80000100a00 */
[----:B----4-:R0:W-:Y:S04]  /*5c420*/  STL.64 [R1+0x59d0], R24 ;  /* 0x0059d01801007387 */ /* 0x0101e80000100a00 */
        /* <DEDUP_REMOVED lines=14> */
[----:B------:R-:W3:Y:S04]  /*5c510*/  LDL.LU R22, [R1+0xca8] ;  /* 0x000ca80001167983 */ /* 0x000ee80000300800 */
[----:B------:R-:W3:Y:S01]  /*5c520*/  LDL.LU R23, [R1+0xcac] ;  /* 0x000cac0001177983 */ /* 0x000ee20000300800 */
[----:B------:R-:W-:Y:S03]  /*5c530*/  HMMA.16816.F32 R8, R12, R16, R8 ;  /* 0x000000100c08723c */ /* 0x000fe60000001808 */
[----:B---3--:R-:W-:Y:S04]  /*5c540*/  STL.64 [R1+0x59b8], R22 ;  /* 0x0059b81601007387 */ /* 0x008fe80000100a00 */
[----:B----4-:R0:W-:Y:S04]  /*5c550*/  STL.64 [R1+0x59b0], R20 ;  /* 0x0059b01401007387 */ /* 0x0101e80000100a00 */
[----:B0-----:R-:W3:Y:S04]  /*5c560*/  LDL.LU R20, [R1+0xcb0] ;  /* 0x000cb00001147983 */ /* 0x001ee80000300800 */
[----:B------:R-:W3:Y:S04]  /*5c570*/  LDL.LU R21, [R1+0xcb4] ;  /* 0x000cb40001157983 */ /* 0x000ee80000300800 */
[----:B------:R-:W3:Y:S04]  /*5c580*/  LDL.LU R22, [R1+0xcb8] ;  /* 0x000cb80001167983 */ /* 0x000ee80000300800 */
        /* <DEDUP_REMOVED lines=22> */
[----:B------:R0:W-:Y:S04]  /*5c6f0*/  STL [R1+0x58f4], R10 ;  /* 0x0058f40a01007387 */ /* 0x0001e80000100800 */
[----:B------:R1:W-:Y:S01]  /*5c700*/  STL [R1+0x58f0], R11 ;  /* 0x0058f00b01007387 */ /* 0x0003e20000100800 */
[----:B0-----:R-:W-:-:S02]  /*5c710*/  IMAD.MOV.U32 R10, RZ, RZ, R2 ;  /* 0x000000ffff0a7224 */ /* 0x001fc400078e0002 */
[----:B-1----:R-:W-:Y:S01]  /*5c720*/  IMAD.MOV.U32 R11, RZ, RZ, R3 ;  /* 0x000000ffff0b7224 */ /* 0x002fe200078e0003 */
[----:B------:R-:W4:Y:S04]  /*5c730*/  LDL.LU R2, [R1+0x59e8] ;  /* 0x0059e80001027983 */ /* 0x000f280000300800 */
[----:B------:R-:W4:Y:S04]  /*5c740*/  LDL.LU R3, [R1+0x59e4] ;  /* 0x0059e40001037983 */ /* 0x000f280000300800 */
[----:B------:R-:W2:Y:S02]  /*5c750*/  LDL.LU R9, [R1+0x59e0] ;  /* 0x0059e00001097983 */ /* 0x000ea40000300800 */
        /* <DEDUP_REMOVED lines=11> */
[----:B------:R-:W2:Y:S01]  /*5c810*/  LDL.LU.64 R24, [R1+0x59c0] ;  /* 0x0059c00001187983 */ /* 0x000ea20000300a00 */
[----:B------:R-:W-:Y:S01]  /*5c820*/  IMAD R7, R0, 0x100, R7 ;  /* 0x0000010000077824 */ /* 0x000fe200078e0207 */
[----:B------:R-:W-:-:S02]  /*5c830*/  F2FP.F16.E5M2.UNPACK_B R4, R4 ;  /* 0x00000004ff04723e */ /* 0x000fc400020004ff */
[----:B------:R-:W-:Y:S02]  /*5c840*/  F2FP.F16.E5M2.UNPACK_B R5, R5 ;  /* 0x00000005ff05723e */ /* 0x000fe400020004ff */
[----:B------:R-:W-:Y:S01]  /*5c850*/  F2FP.F16.E5M2.UNPACK_B R6, R6 ;  /* 0x00000006ff06723e */ /* 0x000fe200020004ff */
[----:B---3--:R-:W-:Y:S01]  /*5c860*/  HMMA.16816.F32 R12, R12, R26, R20 ;  /* 0x0000001a0c0c723c */ /* 0x008fe20000001814 */
[----:B------:R-:W2:Y:S04]  /*5c870*/  LDL.LU.64 R22, [R1+0x59b8] ;  /* 0x0059b80001167983 */ /* 0x000ea80000300a00 */
[----:B------:R-:W2:Y:S01]  /*5c880*/  LDL.LU.64 R20, [R1+0x59b0] ;  /* 0x0059b00001147983 */ /* 0x000ea20000300a00 */
[----:B------:R-:W-:-:S15]  /*5c890*/  F2FP.F16.E5M2.UNPACK_B R7, R7 ;  /* 0x00000007ff07723e */ /* 0x000fde00020004ff */
[----:B------:R-:W-:-:S02]  /*5c8a0*/  NOP ;  /* 0x0000000000007918 */ /* 0x000fc40000000000 */
        /* <DEDUP_REMOVED lines=29> */
[----:B------:R-:W2:Y:S04]  /*5ca80*/  LDL.LU.64 R22, [R1+0x5960] ;  /* 0x0059600001167983 */ /* 0x000ea80000300a00 */
[----:B------:R-:W2:-:S15]  /*5ca90*/  LDL.LU.64 R20, [R1+0x5958] ;  /* 0x0059580001147983 */ /* 0x000e9e0000300a00 */
[----:B------:R-:W-:-:S03]  /*5caa0*/  NOP ;  /* 0x0000000000007918 */ /* 0x000fc60000000000 */
[----:B------:R-:W-:Y:S04]  /*5cab0*/  STL.64 [R1+0xc70], R24 ;  /* 0x000c701801007387 */ /* 0x000fe80000100a00 */
[----:B------:R0:W-:Y:S04]  /*5cac0*/  STL.64 [R1+0xc78], R26 ;  /* 0x000c781a01007387 */ /* 0x0001e80000100a00 */
[----:B0-----:R-:W3:Y:S04]  /*5cad0*/  LDL.LU.64 R26, [R1+0x5950] ;  /* 0x00595000011a7983 */ /* 0x001ee80000300a00 */
[----:B------:R-:W4:Y:S04]  /*5cae0*/  LDL.LU.64 R24, [R1+0x5948] ;  /* 0x0059480001187983 */ /* 0x000f280000300a00 */
[----:B------:R-:W-:Y:S04]  /*5caf0*/  STL.64 [R1+0xc60], R12 ;  /* 0x000c600c01007387 */ /* 0x000fe80000100a00 */
[----:B------:R2:W-:Y:S02]  /*5cb00*/  STL.64 [R1+0xc68], R14 ;  /* 0x000c680e01007387 */ /* 0x0005e40000100a00 */
[C---:B--2---:R-:W-:Y:S02]  /*5cb10*/  HMMA.16816.F32 R12, R4.reuse, R28, R20 ;  /* 0x0000001c040c723c */ /* 0x044fe40000001814 */
[----:B------:R-:W4:Y:S04]  /*5cb20*/  LDL.LU R20, [R1+0xc30] ;  /* 0x000c300001147983 */ /* 0x000f280000300800 */
[----:B---3--:R-:W-:-:S15]  /*5cb30*/  HMMA.16816.F32 R16, R4, R26, R16 ;  /* 0x0000001a0410723c */ /* 0x008fde0000001810 */
[----:B------:R-:W-:-:S02]  /*5cb40*/  NOP ;  /* 0x0000000000007918 */ /* 0x000fc40000000000 */
[----:B------:R-:W-:Y:S04]  /*5cb50*/  STL.64 [R1+0xc50], R12 ;  /* 0x000c500c01007387 */ /* 0x000fe80000100a00 */
[----:B------:R0:W-:Y:S04]  /*5cb60*/  STL.64 [R1+0xc58], R14 ;  /* 0x000c580e01007387 */ /* 0x0001e80000100a00 */
[----:B------:R-:W4:Y:S04]  /*5cb70*/  LDL.LU R21, [R1+0xc34] ;  /* 0x000c340001157983 */ /* 0x000f280000300800 */
[----:B------:R-:W4:Y:S04]  /*5cb80*/  LDL.LU R22, [R1+0xc38] ;  /* 0x000c380001167983 */ /* 0x000f280000300800 */
[----:B------:R-:W4:Y:S04]  /*5cb90*/  LDL.LU R23, [R1+0xc3c] ;  /* 0x000c3c0001177983 */ /* 0x000f280000300800 */
[----:B0-----:R-:W2:Y:S04]  /*5cba0*/  LDL.LU R14, [R1+0x374c] ;  /* 0x00374c00010e7983 */ /* 0x001ea80000300800 */
[----:B------:R-:W3:Y:S04]  /*5cbb0*/  LDL.LU R15, [R1+0x3758] ;  /* 0x00375800010f7983 */ /* 0x000ee80000300800 */
[----:B------:R-:W3:Y:S04]  /*5cbc0*/  LDL.LU R0, [R1+0x3754] ;  /* 0x0037540001007983 */ /* 0x000ee80000300800 */
[----:B------:R0:W-:Y:S04]  /*5cbd0*/  STL.64 [R1+0x5880], R28 ;  /* 0x0058801c01007387 */ /* 0x0001e80000100a00 */
[----:B0-----:R-:W3:Y:S04]  /*5cbe0*/  LDL.64 R28, [R1+0x20] ;  /* 0x00002000011c7983 */ /* 0x001ee80000100a00 */
        /* <DEDUP_REMOVED lines=13> */
[----:B------:R-:W3:Y:S04]  /*5ccc0*/  LDL.LU R12, [R1+0x373c] ;  /* 0x00373c00010c7983 */ /* 0x000ee80000300800 */
[----:B------:R-:W4:Y:S01]  /*5ccd0*/  LDL.LU R11, [R1+0x3748] ;  /* 0x00374800010b7983 */ /* 0x000f220000300800 */
[C---:B------:R-:W-:Y:S03]  /*5cce0*/  HMMA.16816.F32 R20, R4.reuse, R24, R20 ;  /* 0x000000180414723c */ /* 0x040fe60000001814 */
[----:B----4-:R-:W-:Y:S04]  /*5ccf0*/  STL.64 [R1+0x5900], R10 ;  /* 0x0059000a01007387 */ /* 0x010fe80000100a00 */
        /* <DEDUP_REMOVED lines=20> */
[----:B------:R-:W2:Y:S04]  /*5ce40*/  LDL.LU R26, [R1+0xbd8] ;  /* 0x000bd800011a7983 */ /* 0x000ea80000300800 */
[----:B------:R-:W2:Y:S01]  /*5ce50*/  LDL.LU R27, [R1+0xbdc] ;  /* 0x000bdc00011b7983 */ /* 0x000ea20000300800 */
[C---:B---3--:R-:W-:Y:S03]  /*5ce60*/  HMMA.16816.F32 R16, R4.reuse, R22, R16 ;  /* 0x000000160410723c */ /* 0x048fe60000001810 */
        /* <DEDUP_REMOVED lines=36> */
[----:B0-----:R-:W4:Y:S04]  /*5d0b0*/  LDL.LU R16, [R1+0xff0] ;  /* 0x000ff00001107983 */ /* 0x001f280000300800 */
[----:B------:R-:W4:Y:S04]  /*5d0c0*/  LDL.LU R17, [R1+0xff4] ;  /* 0x000ff40001117983 */ /* 0x000f280000300800 */
[----:B------:R-:W4:Y:S04]  /*5d0d0*/  LDL.LU R18, [R1+0xff8] ;  /* 0x000ff80001127983 */ /* 0x000f280000300800 */
[----:B------:R-:W4:Y:S01]  /*5d0e0*/  LDL.LU R19, [R1+0xffc] ;  /* 0x000ffc0001137983 */ /* 0x000f220000300800 */
[----:B---3--:R-:W-:-:S02]  /*5d0f0*/  IMAD R12, R12, 0x100, R10 ;  /* 0x000001000c0c7824 */ /* 0x008fc400078e020a */
[----:B------:R-:W-:Y:S01]  /*5d100*/  IMAD R13, R13, 0x100, R11 ;  /* 0x000001000d0d7824 */ /* 0x000fe200078e020b */
        /* <DEDUP_REMOVED lines=9> */
[----:B0-----:R-:W3:Y:S01]  /*5d1a0*/  LDL.LU R10, [R1+0x3750] ;  /* 0x00375000010a7983 */ /* 0x001ee20000300800 */
[----:B----4-:R-:W-:Y:S03]  /*5d1b0*/  HMMA.16816.F32 R16, R4, R8, R16 ;  /* 0x000000080410723c */ /* 0x010fe60000001810 */
[----:B------:R-:W-:Y:S04]  /*5d1c0*/  STL [R1+0x5800], R11 ;  /* 0x0058000b01007387 */ /* 0x000fe80000100800 */
[----:B------:R-:W-:Y:S04]  /*5d1d0*/  STL [R1+0x580c], R8 ;  /* 0x00580c0801007387 */ /* 0x000fe80000100800 */
[----:B------:R0:W-:-:S12]  /*5d1e0*/  STL [R1+0x5808], R9 ;  /* 0x0058080901007387 */ /* 0x0001d80000100800 */
[----:B------:R1:W-:Y:S04]  /*5d1f0*/  STL.64 [R1+0xff0], R16 ;  /* 0x000ff01001007387 */ /* 0x0003e80000100a00 */
[----:B------:R4:W-:Y:S04]  /*5d200*/  STL.64 [R1+0xff8], R18 ;  /* 0x000ff81201007387 */ /* 0x0009e80000100a00 */
[----:B------:R-:W-:Y:S04]  /*5d210*/  STL [R1+0x5814], R2 ;  /* 0x0058140201007387 */ /* 0x000fe80000100800 */
[----:B------:R-:W-:Y:S01]  /*5d220*/  STL [R1+0x5810], R3 ;  /* 0x0058100301007387 */ /* 0x000fe20000100800 */
[----:B---3--:R-:W-:-:S02]  /*5d230*/  IMAD R14, R14, 0x100, R10 ;  /* 0x000001000e0e7824 */ /* 0x008fc400078e020a */
[C---:B0-----:R-:W-:Y:S06]  /*5d240*/  HMMA.16816.F32 R8, R4.reuse, R2, R20 ;  /* 0x000000020408723c */ /* 0x041fec0000001814 */
[----:B--2---:R-:W-:-:S15]  /*5d250*/  HMMA.16816.F32 R4, R4, R28, R24 ;  /* 0x0000001c0404723c */ /* 0x004fde0000001818 */
[----:B------:R-:W-:-:S02]  /*5d260*/  NOP ;  /* 0x0000000000007918 */ /* 0x000fc40000000000 */
[----:B------:R-:W-:Y:S04]  /*5d270*/  STL.64 [R1+0xfe0], R8 ;  /* 0x000fe00801007387 */ /* 0x000fe80000100a00 */
[----:B------:R-:W-:Y:S04]  /*5d280*/  STL.64 [R1+0xfe8], R10 ;  /* 0x000fe80a01007387 */ /* 0x000fe80000100a00 */
[----:B------:R-:W-:Y:S04]  /*5d290*/  STL.64 [R1+0xbd0], R4 ;  /* 0x000bd00401007387 */ /* 0x000fe80000100a00 */
[----:B------:R-:W-:Y:S04]  /*5d2a0*/  STL.64 [R1+0xbd8], R6 ;  /* 0x000bd80601007387 */ /* 0x000fe80000100a00 */
[----:B-1----:R-:W2:Y:S04]  /*5d2b0*/  LDL.LU R16, [R1+0xb30] ;  /* 0x000b300001107983 */ /* 0x002ea80000300800 */
[----:B------:R-:W2:Y:S04]  /*5d2c0*/  LDL.LU R17, [R1+0xb34] ;  /* 0x000b340001117983 */ /* 0x000ea80000300800 */
[----:B----4-:R-:W3:Y:S04]  /*5d2d0*/  LDL.LU R18, [R1+0xb38] ;  /* 0x000b380001127983 */ /* 0x010ee80000300800 */
        /* <DEDUP_REMOVED lines=13> */
[----:B---3--:R0:W-:Y:S04]  /*5d3b0*/  STL.64 [R1+0x5898], R24 ;  /* 0x0058981801007387 */ /* 0x0081e80000100a00 */
[----:B0-----:R-:W3:Y:S04]  /*5d3c0*/  LDL.64 R24, [R1+0x8] ;  /* 0x0000080001187983 */ /* 0x001ee80000100a00 */
[----:B------:R-:W4:Y:S04]  /*5d3d0*/  LDL.LU R26, [R1+0xb88] ;  /* 0x000b8800011a7983 */ /* 0x000f280000300800 */
[----:B------:R-:W4:Y:S01]  /*5d3e0*/  LDL.LU R27, [R1+0xb8c] ;  /* 0x000b8c00011b7983 */ /* 0x000f220000300800 */
[----:B------:R-:W-:-:S02]  /*5d3f0*/  IMAD R15, R0, 0x100, R15 ;  /* 0x00000100000f7824 */ /* 0x000fc400078e020f */
[----:B------:R-:W-:Y:S02]  /*5d400*/  IMAD.MOV.U32 R11, RZ, RZ, R28 ;  /* 0x000000ffff0b7224 */ /* 0x000fe400078e001c */
[----:B------:R-:W-:Y:S01]  /*5d410*/  IMAD.MOV.U32 R0, RZ, RZ, R29 ;  /* 0x000000ffff007224 */ /* 0x000fe200078e001d */
[----:B----4-:R0:W-:Y:S04]  /*5d420*/  STL.64 [R1+0x58b8], R26 ;  /* 0x0058b81a01007387 */ /* 0x0101e80000100a00 */
[----:B0-----:R-:W4:Y:S04]  /*5d430*/  LDL R26, [R1+0x18] ;  /* 0x00001800011a7983 */ /* 0x001f280000100800 */
[----:B------:R-:W4:Y:S04]  /*5d440*/  LDL R27, [R1+0x1c] ;  /* 0x00001c00011b7983 */ /* 0x000f280000100800 */
[----:B---3--:R0:W-:Y:S04]  /*5d450*/  STL.64 [R1+0x58b0], R24 ;  /* 0x0058b01801007387 */ /* 0x0081e80000100a00 */
[----:B------:R-:W3:Y:S04]  /*5d460*/  LDL.64 R2, [R1+0x10] ;  /* 0x0000100001027983 */ /* 0x000ee80000100a00 */
[----:B------:R-:W3:Y:S04]  /*5d470*/  LDL.64 R28, [R1] ;  /* 0x00000000011c7983 */ /* 0x000ee80000100a00 */
[----:B0-----:R-:W4:Y:S04]  /*5d480*/  LDL.64 R24, [R1+0x28] ;  /* 0x0000280001187983 */ /* 0x001f280000100a00 */
        /* <DEDUP_REMOVED lines=22> */
[----:B0-----:R-:W4:Y:S04]  /*5d5f0*/  LDL.LU R20, [R1+0xbc0] ;  /* 0x000bc00001147983 */ /* 0x001f280000300800 */
[----:B------:R-:W4:Y:S04]  /*5d600*/  LDL.LU R21, [R1+0xbc4] ;  /* 0x000bc40001157983 */ /* 0x000f280000300800 */
[----:B------:R-:W4:Y:S04]  /*5d610*/  LDL.LU R22, [R1+0xbc8] ;  /* 0x000bc80001167983 */ /* 0x000f280000300800 */
[----:B------:R-:W4:Y:S01]  /*5d620*/  LDL.LU R23, [R1+0xbcc] ;  /* 0x000bcc0001177983 */ /* 0x000f220000300800 */
[----:B------:R-:W-:-:S02]  /*5d630*/  F2FP.F16.E5M2.UNPACK_B R14, R14 ;  /* 0x0000000eff0e723e */ /* 0x000fc400020004ff */
[----:B------:R-:W-:Y:S01]  /*5d640*/  F2FP.F16.E5M2.UNPACK_B R15, R15 ;  /* 0x0000000fff0f723e */ /* 0x000fe200020004ff */
[----:B------:R-:W-:Y:S04]  /*5d650*/  STL.64 [R1+0x5848], R18 ;  /* 0x0058481201007387 */ /* 0x000fe80000100a00 */
[----:B------:R0:W-:Y:S04]  /*5d660*/  STL.64 [R1+0x5840], R16 ;  /* 0x0058401001007387 */ /* 0x0001e80000100a00 */
[----:B0-----:R-:W2:Y:S04]  /*5d670*/  LDL.LU R16, [R1+0xb40] ;  /* 0x000b400001107983 */ /* 0x001ea80000300800 */
[----:B------:R-:W2:Y:S04]  /*5d680*/  LDL.LU R17, [R1+0xb44] ;  /* 0x000b440001117983 */ /* 0x000ea80000300800 */
[----:B------:R-:W2:Y:S04]  /*5d690*/  LDL.LU R18, [R1+0xb48] ;  /* 0x000b480001127983 */ /* 0x000ea80000300800 */
[----:B------:R-:W2:Y:S04]  /*5d6a0*/  LDL.LU R19, [R1+0xb4c] ;  /* 0x000b4c0001137983 */ /* 0x000ea80000300800 */
[----:B------:R-:W3:Y:S04]  /*5d6b0*/  LDL.LU R4, [R1+0x375c] ;  /* 0x00375c0001047983 */ /* 0x000ee80000300800 */
[----:B------:R-:W3:Y:S04]  /*5d6c0*/  LDL.LU R5, [R1+0x3764] ;  /* 0x0037640001057983 */ /* 0x000ee80000300800 */
[----:B------:R0:W-:Y:S04]  /*5d6d0*/  STL [R1+0x5818], R11 ;  /* 0x0058180b01007387 */ /* 0x0001e80000100800 */
[----:B------:R-:W2:Y:S04]  /*5d6e0*/  LDL.LU R8, [R1+0xba0] ;  /* 0x000ba00001087983 */ /* 0x000ea80000300800 */
[----:B------:R-:W2:Y:S04]  /*5d6f0*/  LDL.LU R9, [R1+0xba4] ;  /* 0x000ba40001097983 */ /* 0x000ea80000300800 */
[----:B------:R-:W2:Y:S04]  /*5d700*/  LDL.LU R10, [R1+0xba8] ;  /* 0x000ba800010a7983 */ /* 0x000ea80000300800 */
[----:B0-----:R-:W2:Y:S01]  /*5d710*/  LDL.LU R11, [R1+0xbac] ;  /* 0x000bac00010b7983 */ /* 0x001ea20000300800 */
[----:B----4-:R-:W-:-:S15]  /*5d720*/  HMMA.16816.F32 R20, R12, R24, R20 ;  /* 0x000000180c14723c */ /* 0x010fde0000001814 */
        /* <DEDUP_REMOVED lines=8> */
[----:B---3--:R0:W-:Y:S04]  /*5d7b0*/  STL.64 [R1+0x5820], R4 ;  /* 0x0058200401007387 */ /* 0x0081e80000100a00 */
[----:B0-----:R-:W3:Y:S04]  /*5d7c0*/  LDL.LU R4, [R1+0xb20] ;  /* 0x000b200001047983 */ /* 0x001ee80000300800 */
[----:B------:R-:W3:Y:S04]  /*5d7d0*/  LDL.LU R5, [R1+0xb24] ;  /* 0x000b240001057983 */ /* 0x000ee80000300800 */
[----:B------:R-:W3:Y:S04]  /*5d7e0*/  LDL.LU R6, [R1+0xb28] ;  /* 0x000b280001067983 */ /* 0x000ee80000300800 */
[----:B------:R-:W3:Y:S01]  /*5d7f0*/  LDL.LU R7, [R1+0xb2c] ;  /* 0x000b2c0001077983 */ /* 0x000ee20000300800 */
[----:B----4-:R-:W-:Y:S03]  /*5d800*/  HMMA.16816.F32 R24, R12, R26, R20 ;  /* 0x0000001a0c18723c */ /* 0x010fe60000001814 */
[----:B------:R-:W4:Y:S04]  /*5d810*/  LDL.LU.64 R22, [R1+0x58c8] ;  /* 0x0058c80001167983 */ /* 0x000f280000300a00 */
[----:B------:R-:W4:-:S15]  /*5d820*/  LDL.LU.64 R20, [R1+0x58c0] ;  /* 0x0058c00001147983 */ /* 0x000f1e0000300a00 */
[----:B------:R-:W-:-:S01]  /*5d830*/  NOP ;  /* 0x0000000000007918 */ /* 0x000fc20000000000 */
[----:B------:R-:W-:Y:S04]  /*5d840*/  STL.64 [R1+0xbb0], R24 ;  /* 0x000bb01801007387 */ /* 0x000fe80000100a00 */
[----:B------:R0:W-:Y:S04]  /*5d850*/  STL.64 [R1+0xbb8], R26 ;  /* 0x000bb81a01007387 */ /* 0x0001e80000100a00 */
[----:B0-----:R-:W3:Y:S04]  /*5d860*/  LDL.LU.64 R26, [R1+0x58b8] ;  /* 0x0058b800011a7983 */ /* 0x001ee80000300a00 */
[----:B------:R-:W4:Y:S01]  /*5d870*/  LDL.LU.64 R24, [R1+0x58b0] ;  /* 0x0058b00001187983 */ /* 0x000f220000300a00 */
[----:B--2---:R-:W-:-:S15]  /*5d880*/  HMMA.16816.F32 R8, R12, R2, R8 ;  /* 0x000000020c08723c */ /* 0x004fde0000001808 */
[----:B------:R-:W-:-:S08]  /*5d890*/  NOP ;  /* 0x0000000000007918 */ /* 0x000fd00000000000 */
[----:B------:R-:W-:Y:S04]  /*5d8a0*/  STL.64 [R1+0xba0], R8 ;  /* 0x000ba00801007387 */ /* 0x000fe80000100a00 */
[----:B------:R0:W-:Y:S02]  /*5d8b0*/  STL.64 [R1+0xba8], R10 ;  /* 0x000ba80a01007387 */ /* 0x0001e40000100a00 */
[----:B0-----:R-:W-:Y:S01]  /*5d8c0*/  IMAD.MOV.U32 R10, RZ, RZ, R3 ;  /* 0x000000ffff0a7224 */ /* 0x001fe200078e0003 */
[----:B----4-:R-:W-:Y:S06]  /*5d8d0*/  HMMA.16816.F32 R20, R12, R24, R20 ;  /* 0x000000180c14723c */ /* 0x010fec0000001814 */
[----:B------:R-:W-:-:S02]  /*5d8e0*/  IMAD.MOV.U32 R3, RZ, RZ, R24 ;  /* 0x000000ffff037224 */ /* 0x000fc400078e0018 */
[----:B------:R-:W-:-:S15]  /*5d8f0*/  IMAD.MOV.U32 R8, RZ, RZ, R25 ;  /* 0x000000ffff087224 */ /* 0x000fde00078e0019 */
[----:B------:R-:W-:Y:S04]  /*5d900*/  STL.64 [R1+0xb90], R20 ;  /* 0x000b901401007387 */ /* 0x000fe80000100a00 */
[----:B------:R0:W-:Y:S04]  /*5d910*/  STL.64 [R1+0xb98], R22 ;  /* 0x000b981601007387 */ /* 0x0001e80000100a00 */
[----:B0-----:R-:W2:Y:S04]  /*5d920*/  LDL.LU.64 R22, [R1+0x58a8] ;  /* 0x0058a80001167983 */ /* 0x001ea80000300a00 */
[----:B------:R-:W2:Y:S04]  /*5d930*/  LDL.LU.64 R20, [R1+0x58a0] ;  /* 0x0058a00001147983 */ /* 0x000ea80000300a00 */
[----:B------:R-:W3:Y:S01]  /*5d940*/  LDL.LU.64 R24, [R1+0x5898] ;  /* 0x0058980001187983 */ /* 0x000ee20000300a00 */
[----:B------:R-:W-:-:S02]  /*5d950*/  IMAD.MOV.U32 R9, RZ, RZ, R2 ;  /* 0x000000ffff097224 */ /* 0x000fc400078e0002 */
[----:B------:R-:W-:Y:S02]  /*5d960*/  IMAD.MOV.U32 R11, RZ, RZ, R28 ;  /* 0x000000ffff0b7224 */ /* 0x000fe400078e001c */
[----:B------:R-:W-:Y:S01]  /*5d970*/  IMAD.MOV.U32 R2, RZ, RZ, R29 ;  /* 0x000000ffff027224 */ /* 0x000fe200078e001d */
[----:B---3--:R-:W-:-:S15]  /*5d980*/  HMMA.16816.F32 R24, R12, R28, R24 ;  /* 0x0000001c0c18723c */ /* 0x008fde0000001818 */
[----:B------:R-:W-:-:S08]  /*5d990*/  NOP ;  /* 0x0000000000007918 */ /* 0x000fd00000000000 */
[----:B------:R-:W-:Y:S04]  /*5d9a0*/  STL.64 [R1+0xb80], R24 ;  /* 0x000b801801007387 */ /* 0x000fe80000100a00 */
[----:B------:R0:W-:Y:S04]  /*5d9b0*/  STL.64 [R1+0xb88], R26 ;  /* 0x000b881a01007387 */ /* 0x0001e80000100a00 */
[----:B0-----:R-:W3:Y:S04]  /*5d9c0*/  LDL.LU.64 R26, [R1+0x5890] ;  /* 0x00589000011a7983 */ /* 0x001ee80000300a00 */
[----:B------:R-:W3:Y:S04]  /*5d9d0*/  LDL.LU.64 R24, [R1+0x5888] ;  /* 0x0058880001187983 */ /* 0x000ee80000300a00 */
        /* <DEDUP_REMOVED lines=21> */
[----:B------:R-:W4:Y:S04]  /*5db30*/  LDL.LU R27, [R1+0x3768] ;  /* 0x00376800011b7983 */ /* 0x000f280000300800 */
        /* <DEDUP_REMOVED lines=23> */
[----:B0-----:R-:W2:Y:S04]  /*5dcb0*/  LDL.LU.64 R6, [R1+0x5828] ;  /* 0x0058280001067983 */ /* 0x001ea80000300a00 */
[----:B------:R-:W4:Y:S01]  /*5dcc0*/  LDL.LU.64 R4, [R1+0x5820] ;  /* 0x0058200001047983 */ /* 0x000f220000300a00 */
[----:B---3--:R-:W-:Y:S03]  /*5dcd0*/  HMMA.16816.F32 R20, R12, R16, R20 ;  /* 0x000000100c14723c */ /* 0x008fe60000001814 */
[----:B------:R-:W-:Y:S04]  /*5dce0*/  STL.64 [R1+0x5728], R18 ;  /* 0x0057281201007387 */ /* 0x000fe80000100a00 */
[----:B------:R-:W-:-:S15]  /*5dcf0*/  STL.64 [R1+0x5720], R16 ;  /* 0x0057201001007387 */ /* 0x000fde0000100a00 */
[----:B------:R-:W-:-:S01]  /*5dd00*/  NOP ;  /* 0x0000000000007918 */ /* 0x000fc20000000000 */
[----:B------:R-:W-:Y:S04]  /*5dd10*/  STL.64 [R1+0xb10], R20 ;  /* 0x000b101401007387 */ /* 0x000fe80000100a00 */
[----:B------:R-:W-:Y:S04]  /*5dd20*/  STL.64 [R1+0xb18], R22 ;  /* 0x000b181601007387 */ /* 0x000fe80000100a00 */
[----:B------:R-:W3:Y:S04]  /*5dd30*/  LDL.LU R24, [R1+0xa90] ;  /* 0x000a900001187983 */ /* 0x000ee80000300800 */
[----:B------:R-:W3:Y:S01]  /*5dd40*/  LDL.LU R25, [R1+0xa94] ;  /* 0x000a940001197983 */ /* 0x000ee20000300800 */
[----:B----4-:R-:W-:-:S02]  /*5dd50*/  IMAD R4, R4, 0x100, R26 ;  /* 0x0000010004047824 */ /* 0x010fc400078e021a */
[----:B------:R-:W-:Y:S01]  /*5dd60*/  IMAD R5, R5, 0x100, R27 ;  /* 0x0000010005057824 */ /* 0x000fe200078e021b */
[----:B------:R-:W4:Y:S04]  /*5dd70*/  LDL.LU R26, [R1+0xa98] ;  /* 0x000a9800011a7983 */ /* 0x000f280000300800 */
[----:B------:R-:W4:Y:S04]  /*5dd80*/  LDL.LU R27, [R1+0xa9c] ;  /* 0x000a9c00011b7983 */ /* 0x000f280000300800 */
[----:B----4-:R0:W-:Y:S02]  /*5dd90*/  STL.64 [R1+0x5758], R26 ;  /* 0x0057581a01007387 */ /* 0x0101e40000100a00 */
[----:B0-----:R-:W-:-:S02]  /*5dda0*/  IMAD.MOV.U32 R26, RZ, RZ, R11 ;  /* 0x000000ffff1a7224 */ /* 0x001fc400078e000b */
[----:B------:R-:W-:Y:S01]  /*5ddb0*/  IMAD.MOV.U32 R27, RZ, RZ, R2 ;  /* 0x000000ffff1b7224 */ /* 0x000fe200078e0002 */
[----:B------:R-:W4:Y:S04]  /*5ddc0*/  LDL.LU R11, [R1+0x5818] ;  /* 0x00581800010b7983 */ /* 0x000f280000300800 */
[----:B------:R-:W4:Y:S04]  /*5ddd0*/  LDL.LU R2, [R1+0x5814] ;  /* 0x0058140001027983 */ /* 0x000f280000300800 */
[----:B---3--:R0:W-:Y:S04]  /*5dde0*/  STL.64 [R1+0x5750], R24 ;  /* 0x0057501801007387 */ /* 0x0081e80000100a00 */
[----:B------:R1:W-:Y:S04]  /*5ddf0*/  STL.64 [R1+0x5770], R26 ;  /* 0x0057701a01007387 */ /* 0x0003e80000100a00 */
[----:B------:R-:W3:Y:S04]  /*5de00*/  LDL.LU R20, [R1+0xa80] ;  /* 0x000a800001147983 */ /* 0x000ee80000300800 */
[----:B------:R-:W3:Y:S04]  /*5de10*/  LDL.LU R21, [R1+0xa84] ;  /* 0x000a840001157983 */ /* 0x000ee80000300800 */
[----:B------:R-:W2:Y:S04]  /*5de20*/  LDL.LU R22, [R1+0xa88] ;  /* 0x000a880001167983 */ /* 0x000ea80000300800 */
[----:B------:R-:W2:Y:S01]  /*5de30*/  LDL.LU R23, [R1+0xa8c] ;  /* 0x000a8c0001177983 */ /* 0x000ea20000300800 */
[----:B0-----:R-:W-:-:S02]  /*5de40*/  IMAD.MOV.U32 R24, RZ, RZ, R3 ;  /* 0x000000ffff187224 */ /* 0x001fc400078e0003 */
[----:B------:R-:W-:Y:S01]  /*5de50*/  IMAD.MOV.U32 R25, RZ, RZ, R8 ;  /* 0x000000ffff197224 */ /* 0x000fe200078e0008 */
[----:B------:R-:W4:Y:S04]  /*5de60*/  LDL.LU R3, [R1+0x5810] ;  /* 0x0058100001037983 */ /* 0x000f280000300800 */
[----:B------:R-:W4:Y:S04]  /*5de70*/  LDL.LU R8, [R1+0x580c] ;  /* 0x00580c0001087983 */ /* 0x000f280000300800 */
[----:B------:R-:W-:Y:S01]  /*5de80*/  STL.64 [R1+0x5788], R24 ;  /* 0x0057881801007387 */ /* 0x000fe20000100a00 */
[----:B-1----:R-:W-:-:S02]  /*5de90*/  IMAD.MOV.U32 R26, RZ, RZ, R9 ;  /* 0x000000ffff1a7224 */ /* 0x002fc400078e0009 */
[----:B------:R-:W-:Y:S01]  /*5dea0*/  IMAD.MOV.U32 R27, RZ, RZ, R10 ;  /* 0x000000ffff1b7224 */ /* 0x000fe200078e000a */
[----:B--2---:R-:W-:Y:S04]  /*5deb0*/  STL.64 [R1+0x5768], R22 ;  /* 0x0057681601007387 */ /* 0x004fe80000100a00 */
[----:B---3--:R0:W-:Y:S04]  /*5dec0*/  STL.64 [R1+0x5760], R20 ;  /* 0x0057601401007387 */ /* 0x0081e80000100a00 */
[----:B0-----:R-:W2:Y:S04]  /*5ded0*/  LDL.LU R20, [R1+0xaa0] ;  /* 0x000aa00001147983 */ /* 0x001ea80000300800 */
[----:B------:R-:W2:Y:S04]  /*5dee0*/  LDL.LU R21, [R1+0xaa4] ;  /* 0x000aa40001157983 */ /* 0x000ea80000300800 */
[----:B------:R-:W3:Y:S04]  /*5def0*/  LDL.LU R22, [R1+0xaa8] ;  /* 0x000aa80001167983 */ /* 0x000ee80000300800 */
[----:B------:R-:W3:Y:S04]  /*5df00*/  LDL.LU R23, [R1+0xaac] ;  /* 0x000aac0001177983 */ /* 0x000ee80000300800 */
[----:B------:R-:W4:Y:S04]  /*5df10*/  LDL.LU R9, [R1+0x5808] ;  /* 0x0058080001097983 */ /* 0x000f280000300800 */
[----:B------:R-:W4:Y:S04]  /*5df20*/  LDL.LU R10, [R1+0x5804] ;  /* 0x00580400010a7983 */ /* 0x000f280000300800 */
[----:B------:R-:W2:Y:S04]  /*5df30*/  LDL.64 R24, [R1+0x18] ;  /* 0x0000180001187983 */ /* 0x000ea80000100a00 */
[----:B------:R-:W-:Y:S04]  /*5df40*/  STL.64 [R1+0x57b8], R26 ;  /* 0x0057b81a01007387 */ /* 0x000fe80000100a00 */
[----:B--2---:R-:W-:Y:S04]  /*5df50*/  STL.64 [R1+0x57b0], R24 ;  /* 0x0057b01801007387 */ /* 0x004fe80000100a00 */
[----:B---3--:R-:W-:Y:S04]  /*5df60*/  STL.64 [R1+0x5780], R22 ;  /* 0x0057801601007387 */ /* 0x008fe80000100a00 */
[----:B------:R0:W-:Y:S04]  /*5df70*/  STL.64 [R1+0x5778], R20 ;  /* 0x0057781401007387 */ /* 0x0001e80000100a00 */
[----:B0-----:R-:W2:Y:S04]  /*5df80*/  LDL.LU R20, [R1+0xab0] ;  /* 0x000ab00001147983 */ /* 0x001ea80000300800 */
[----:B------:R-:W2:Y:S04]  /*5df90*/  LDL.LU R21, [R1+0xab4] ;  /* 0x000ab40001157983 */ /* 0x000ea80000300800 */
[----:B------:R-:W3:Y:S04]  /*5dfa0*/  LDL.LU R22, [R1+0xab8] ;  /* 0x000ab80001167983 */ /* 0x000ee80000300800 */
[----:B------:R-:W3:Y:S01]  /*5dfb0*/  LDL.LU R23, [R1+0xabc] ;  /* 0x000abc0001177983 */ /* 0x000ee20000300800 */
[----:B------:R-:W-:-:S02]  /*5dfc0*/  IMAD.MOV.U32 R26, RZ, RZ, R7 ;  /* 0x000000ffff1a7224 */ /* 0x000fc400078e0007 */
[----:B------:R-:W-:Y:S02]  /*5dfd0*/  IMAD.MOV.U32 R27, RZ, RZ, R6 ;  /* 0x000000ffff1b7224 */ /* 0x000fe400078e0006 */
[----:B----4-:R-:W-:Y:S02]  /*5dfe0*/  IMAD.MOV.U32 R24, RZ, RZ, R11 ;  /* 0x000000ffff187224 */ /* 0x010fe400078e000b */
[----:B------:R-:W-:Y:S01]  /*5dff0*/  IMAD.MOV.U32 R25, RZ, RZ, R0 ;  /* 0x000000ffff197224 */ /* 0x000fe200078e0000 */
[----:B------:R-:W4:Y:S04]  /*5e000*/  LDL.LU R11, [R1+0x5800] ;  /* 0x00580000010b7983 */ /* 0x000f280000300800 */
        /* <DEDUP_REMOVED lines=11> */
[----:B------:R0:W-:Y:S04]  /*5e0c0*/  STL.64 [R1+0x57f0], R4 ;  /* 0x0057f00401007387 */ /* 0x0001e80000100a00 */
        /* <DEDUP_REMOVED lines=25> */
[C---:B----4-:R-:W-:Y:S06]  /*5e260*/  HMMA.16816.F32 R4, R12.reuse, R10, R4 ;  /* 0x0000000a0c04723c */ /* 0x050fec0000001804 */
[C---:B------:R-:W-:Y:S06]  /*5e270*/  HMMA.16816.F32 R16, R12.reuse, R8, R16 ;  /* 0x000000080c10723c */ /* 0x040fec0000001810 */
[C---:B------:R-:W-:Y:S01]  /*5e280*/  HMMA.16816.F32 R24, R12.reuse, R2, R24 ;  /* 0x000000020c18723c */ /* 0x040fe20000001818 */
        /* <DEDUP_REMOVED lines=10> */
[----:B------:R0:W-:Y:S04]  /*5e330*/  STL [R1+0x56fc], R10 ;  /* 0x0056fc0a01007387 */ /* 0x0001e80000100800 */
[----:B0-----:R-:W3:Y:S04]  /*5e340*/  LDL.LU R10, [R1+0x3770] ;  /* 0x00377000010a7983 */ /* 0x001ee80000300800 */
[----:B------:R-:W-:Y:S04]  /*5e350*/  STL [R1+0x56f8], R11 ;  /* 0x0056f80b01007387 */ /* 0x000fe80000100800 */
[----:B------:R0:W-:Y:S04]  /*5e360*/  STL.64 [R1+0xfd0], R16 ;  /* 0x000fd01001007387 */ /* 0x0001e80000100a00 */
[----:B------:R1:W-:Y:S04]  /*5e370*/  STL.64 [R1+0xfd8], R18 ;  /* 0x000fd81201007387 */ /* 0x0003e80000100a00 */
[----:B0-----:R-:W4:Y:S04]  /*5e380*/  LDL.LU R16, [R1+0xa60] ;  /* 0x000a600001107983 */ /* 0x001f280000300800 */
[----:B------:R-:W4:Y:S04]  /*5e390*/  LDL.LU R17, [R1+0xa64] ;  /* 0x000a640001117983 */ /* 0x000f280000300800 */
[----:B-1----:R-:W4:Y:S04]  /*5e3a0*/  LDL.LU R18, [R1+0xa68] ;  /* 0x000a680001127983 */ /* 0x002f280000300800 */
[----:B------:R-:W4:Y:S04]  /*5e3b0*/  LDL.LU R19, [R1+0xa6c] ;  /* 0x000a6c0001137983 */ /* 0x000f280000300800 */
[----:B------:R-:W-:Y:S04]  /*5e3c0*/  STL [R1+0x56e0], R9 ;  /* 0x0056e00901007387 */ /* 0x000fe80000100800 */
[----:B------:R-:W-:Y:S04]  /*5e3d0*/  STL.64 [R1+0xfc0], R24 ;  /* 0x000fc01801007387 */ /* 0x000fe80000100a00 */
[----:B------:R0:W-:Y:S04]  /*5e3e0*/  STL.64 [R1+0xfc8], R26 ;  /* 0x000fc81a01007387 */ /* 0x0001e80000100a00 */
[----:B0-----:R-:W4:Y:S04]  /*5e3f0*/  LDL.LU.64 R26, [R1+0x57e8] ;  /* 0x0057e800011a7983 */ /* 0x001f280000300a00 */
[----:B------:R-:W2:Y:S02]  /*5e400*/  LDL.LU.64 R24, [R1+0x57e0] ;  /* 0x0057e00001187983 */ /* 0x000ea40000300a00 */
[----:B--2---:R-:W-:Y:S02]  /*5e410*/  HMMA.16816.F32 R12, R12, R24, R20 ;  /* 0x000000180c0c723c */ /* 0x004fe40000001814 */
[----:B------:R-:W2:Y:S04]  /*5e420*/  LDL.LU.64 R22, [R1+0x57d8] ;  /* 0x0057d80001167983 */ /* 0x000ea80000300a00 */
[----:B------:R-:W2:Y:S01]  /*5e430*/  LDL.LU.64 R20, [R1+0x57d0] ;  /* 0x0057d00001147983 */ /* 0x000ea20000300a00 */
[----:B---3--:R-:W-:-:S02]  /*5e440*/  IMAD R6, R6, 0x100, R10 ;  /* 0x0000010006067824 */ /* 0x008fc400078e020a */
[----:B------:R-:W-:Y:S01]  /*5e450*/  IMAD R7, R0, 0x100, R7 ;  /* 0x0000010000077824 */ /* 0x000fe200078e0207 */
[----:B----4-:R-:W-:Y:S02]  /*5e460*/  F2FP.F16.E5M2.UNPACK_B R4, R4 ;  /* 0x00000004ff04723e */ /* 0x010fe400020004ff */
[----:B------:R-:W-:Y:S02]  /*5e470*/  F2FP.F16.E5M2.UNPACK_B R5, R5 ;  /* 0x00000005ff05723e */ /* 0x000fe400020004ff */
[----:B------:R-:W-:Y:S02]  /*5e480*/  F2FP.F16.E5M2.UNPACK_B R6, R6 ;  /* 0x00000006ff06723e */ /* 0x000fe400020004ff */
[----:B------:R-:W-:-:S07]  /*5e490*/  F2FP.F16.E5M2.UNPACK_B R7, R7 ;  /* 0x00000007ff07723e */ /* 0x000fce00020004ff */
        /* <DEDUP_REMOVED lines=21> */
[----:B------:R-:W-:Y:S02]  /*5e5f0*/  IMAD.MOV.U32 R0, RZ, RZ, R25 ;  /* 0x000000ffff007224 */ /* 0x000fe400078e0019 */
[----:B----4-:R-:W-:Y:S01]  /*5e600*/  HMMA.16816.F32 R24, R4, R26, R20 ;  /* 0x0000001a0418723c */ /* 0x010fe20000001814 */
        /* <DEDUP_REMOVED lines=28> */
[C---:B--2---:R-:W-:Y:S06]  /*5e7d0*/  HMMA.16816.F32 R20, R4.reuse, R26, R20 ;  /* 0x0000001a0414723c */ /* 0x044fec0000001814 */
[----:B---3--:R-:W-:-:S15]  /*5e7e0*/  HMMA.16816.F32 R12, R4, R24, R12 ;  /* 0x00000018040c723c */ /* 0x008fde000000180c */
[----:B------:R-:W-:-:S02]  /*5e7f0*/  NOP ;  /* 0x0000000000007918 */ /* 0x000fc40000000000 */
[----:B------:R-:W-:Y:S04]  /*5e800*/  STL.64 [R1+0xa80], R20 ;  /* 0x000a801401007387 */ /* 0x000fe80000100a00 */
[----:B------:R0:W-:Y:S04]  /*5e810*/  STL.64 [R1+0xa88], R22 ;  /* 0x000a881601007387 */ /* 0x0001e80000100a00 */
[----:B0-----:R-:W2:Y:S04]  /*5e820*/  LDL.LU.64 R22, [R1+0x5738] ;  /* 0x0057380001167983 */ /* 0x001ea80000300a00 */
[----:B------:R-:W3:Y:S04]  /*5e830*/  LDL.LU.64 R20, [R1+0x5730] ;  /* 0x0057300001147983 */ /* 0x000ee80000300a00 */
[----:B------:R-:W-:Y:S04]  /*5e840*/  STL.64 [R1+0xa70], R12 ;  /* 0x000a700c01007387 */ /* 0x000fe80000100a00 */
[----:B------:R-:W-:Y:S04]  /*5e850*/  STL.64 [R1+0xa78], R14 ;  /* 0x000a780e01007387 */ /* 0x000fe80000100a00 */
[----:B------:R-:W-:Y:S04]  /*5e860*/  STL.64 [R1+0x5678], R26 ;  /* 0x0056781a01007387 */ /* 0x000fe80000100a00 */
[----:B------:R0:W-:Y:S04]  /*5e870*/  STL.64 [R1+0x5670], R24 ;  /* 0x0056701801007387 */ /* 0x0001e80000100a00 */
[----:B0-----:R-:W4:Y:S04]  /*5e880*/  LDL.LU R24, [R1+0x9f0] ;  /* 0x0009f00001187983 */ /* 0x001f280000300800 */
[----:B------:R-:W4:Y:S04]  /*5e890*/  LDL.LU R25, [R1+0x9f4] ;  /* 0x0009f40001197983 */ /* 0x000f280000300800 */
[----:B------:R-:W2:Y:S04]  /*5e8a0*/  LDL.LU R26, [R1+0x9f8] ;  /* 0x0009f800011a7983 */ /* 0x000ea80000300800 */
[----:B------:R-:W2:Y:S01]  /*5e8b0*/  LDL.LU R27, [R1+0x9fc] ;  /* 0x0009fc00011b7983 */ /* 0x000ea20000300800 */
[----:B------:R-:W-:-:S03]  /*5e8c0*/  IMAD.MOV.U32 R28, RZ, RZ, R9 ;  /* 0x000000ffff1c7224 */ /* 0x000fc600078e0009 */
[----:B------:R-:W3:Y:S04]  /*5e8d0*/  LDL.LU R9, [R1+0x3790] ;  /* 0x0037900001097983 */ /* 0x000ee80000300800 */
[----:B------:R-:W3:Y:S01]  /*5e8e0*/  LDL.LU R14, [R1+0x378c] ;  /* 0x00378c00010e7983 */ /* 0x000ee20000300800 */
[----:B------:R-:W-:-:S03]  /*5e8f0*/  IMAD.MOV.U32 R29, RZ, RZ, R0 ;  /* 0x000000ffff1d7224 */ /* 0x000fc600078e0000 */
[----:B------:R-:W3:Y:S04]  /*5e900*/  LDL.LU R15, [R1+0x3798] ;  /* 0x00379800010f7983 */ /* 0x000ee80000300800 */
[----:B------:R-:W3:Y:S04]  /*5e910*/  LDL.LU R0, [R1+0x3794] ;  /* 0x0037940001007983 */ /* 0x000ee80000300800 */
[----:B--2---:R-:W-:Y:S04]  /*5e920*/  STL.64 [R1+0x56c8], R26 ;  /* 0x0056c81a01007387 */ /* 0x004fe80000100a00 */
[----:B----4-:R0:W-:Y:S04]  /*5e930*/  STL.64 [R1+0x56c0], R24 ;  /* 0x0056c01801007387 */ /* 0x0101e80000100a00 */
[----:B0-----:R-:W3:Y:S04]  /*5e940*/  LDL.LU R24, [R1+0xa50] ;  /* 0x000a500001187983 */ /* 0x001ee80000300800 */
[----:B------:R-:W3:Y:S04]  /*5e950*/  LDL.LU R25, [R1+0xa54] ;  /* 0x000a540001197983 */ /* 0x000ee80000300800 */
[----:B------:R-:W3:Y:S04]  /*5e960*/  LDL.LU R26, [R1+0xa58] ;  /* 0x000a5800011a7983 */ /* 0x000ee80000300800 */
[----:B------:R-:W3:Y:S01]  /*5e970*/  LDL.LU R27, [R1+0xa5c] ;  /* 0x000a5c00011b7983 */ /* 0x000ee20000300800 */
[----:B------:R-:W-:-:S15]  /*5e980*/  HMMA.16816.F32 R16, R4, R22, R16 ;  /* 0x000000160410723c */ /* 0x000fde0000001810 */
[----:B------:R-:W-:-:S08]  /*5e990*/  NOP ;  /* 0x0000000000007918 */ /* 0x000fd00000000000 */
[----:B------:R-:W-:Y:S04]  /*5e9a0*/  STL.64 [R1+0xa60], R16 ;  /* 0x000a601001007387 */ /* 0x000fe80000100a00 */
[----:B------:R0:W-:Y:S04]  /*5e9b0*/  STL.64 [R1+0xa68], R18 ;  /* 0x000a681201007387 */ /* 0x0001e80000100a00 */
[----:B0-----:R-:W2:Y:S04]  /*5e9c0*/  LDL.LU.64 R18, [R1+0x5728] ;  /* 0x0057280001127983 */ /* 0x001ea80000300a00 */
[----:B------:R-:W4:Y:S04]  /*5e9d0*/  LDL.LU.64 R16, [R1+0x5720] ;  /* 0x0057200001107983 */ /* 0x000f280000300a00 */
[----:B------:R-:W2:Y:S04]  /*5e9e0*/  LDL.LU R10, [R1+0x3780] ;  /* 0x00378000010a7983 */ /* 0x000ea80000300800 */
[----:B------:R-:W4:Y:S01]  /*5e9f0*/  LDL.LU R12, [R1+0x377c] ;  /* 0x00377c00010c7983 */ /* 0x000f220000300800 */
[----:B---3--:R-:W-:-:S15]  /*5ea00*/  HMMA.16816.F32 R24, R4, R20, R24 ;  /* 0x000000140418723c */ /* 0x008fde0000001818 */
[----:B------:R-:W-:-:S08]  /*5ea10*/  NOP ;  /* 0x0000000000007918 */ /* 0x000fd00000000000 */
[----:B------:R-:W-:Y:S04]  /*5ea20*/  STL.64 [R1+0xa50], R24 ;  /* 0x000a501801007387 */ /* 0x000fe80000100a00 */
[----:B------:R-:W-:Y:S04]  /*5ea30*/  STL.64 [R1+0xa58], R26 ;  /* 0x000a581a01007387 */ /* 0x000fe80000100a00 */
[----:B------:R-:W2:Y:S04]  /*5ea40*/  LDL.LU R11, [R1+0x3788] ;  /* 0x00378800010b7983 */ /* 0x000ea80000300800 */
        /* <DEDUP_REMOVED lines=22> */
[----:B------:R-:W4:Y:S01]  /*5ebb0*/  LDL.LU R27, [R1+0xfbc] ;  /* 0x000fbc00011b7983 */ /* 0x000f220000300800 */
[C---:B------:R-:W-:Y:S03]  /*5ebc0*/  HMMA.16816.F32 R8, R4.reuse, R18, R8 ;  /* 0x000000120408723c */ /* 0x040fe60000001808 */
[----:B----4-:R-:W-:Y:S04]  /*5ebd0*/  STL.64 [R1+0x56f0], R26 ;  /* 0x0056f01a01007387 */ /* 0x010fe80000100a00 */
[----:B--2---:R0:W-:Y:S04]  /*5ebe0*/  STL.64 [R1+0x56e8], R24 ;  /* 0x0056e81801007387 */ /* 0x0041e80000100a00 */
[----:B0-----:R-:W2:Y:S04]  /*5ebf0*/  LDL.LU R24, [R1+0xa20] ;  /* 0x000a200001187983 */ /* 0x001ea80000300800 */
[----:B------:R-:W2:Y:S04]  /*5ec00*/  LDL.LU R25, [R1+0xa24] ;  /* 0x000a240001197983 */ /* 0x000ea80000300800 */
[----:B------:R-:W2:Y:S04]  /*5ec10*/  LDL.LU R26, [R1+0xa28] ;  /* 0x000a2800011a7983 */ /* 0x000ea80000300800 */
[----:B------:R-:W2:Y:S04]  /*5ec20*/  LDL.LU R27, [R1+0xa2c] ;  /* 0x000a2c00011b7983 */ /* 0x000ea80000300800 */
[----:B------:R0:W-:Y:S04]  /*5ec30*/  STL.64 [R1+0x5658], R22 ;  /* 0x0056581601007387 */ /* 0x0001e80000100a00 */
[----:B0-----:R-:W4:Y:S04]  /*5ec40*/  LDL.64 R22, [R1+0x28] ;  /* 0x0000280001167983 */ /* 0x001f280000100a00 */
[----:B------:R0:W-:Y:S04]  /*5ec50*/  STL.64 [R1+0x5650], R20 ;  /* 0x0056501401007387 */ /* 0x0001e80000100a00 */
[----:B0-----:R-:W4:Y:S04]  /*5ec60*/  LDL R20, [R1+0x20] ;  /* 0x0000200001147983 */ /* 0x001f280000100800 */
[----:B------:R-:W4:Y:S04]  /*5ec70*/  LDL R21, [R1+0x24] ;  /* 0x0000240001157983 */ /* 0x000f280000100800 */
        /* <DEDUP_REMOVED lines=18> */
[----:B------:R-:W3:Y:S04]  /*5eda0*/  LDL.LU R10, [R1+0x56fc] ;  /* 0x0056fc00010a7983 */ /* 0x000ee80000300800 */
[----:B------:R-:W3:Y:S01]  /*5edb0*/  LDL.LU R11, [R1+0x56f8] ;  /* 0x0056f800010b7983 */ /* 0x000ee20000300800 */
[----:B--2---:R-:W-:Y:S01]  /*5edc0*/  IMAD R14, R14, 0x100, R9 ;  /* 0x000001000e0e7824 */ /* 0x004fe200078e0209 */
[----:B---3--:R-:W-:-:S15]  /*5edd0*/  HMMA.16816.F32 R24, R4, R10, R24 ;  /* 0x0000000a0418723c */ /* 0x008fde0000001818 */
[----:B------:R-:W-:-:S08]  /*5ede0*/  NOP ;  /* 0x0000000000007918 */ /* 0x000fd00000000000 */
[----:B------:R-:W-:Y:S04]  /*5edf0*/  STL.64 [R1+0xa20], R24 ;  /* 0x000a201801007387 */ /* 0x000fe80000100a00 */
[----:B------:R0:W-:Y:S04]  /*5ee00*/  STL.64 [R1+0xa28], R26 ;  /* 0x000a281a01007387 */ /* 0x0001e80000100a00 */
[----:B0-----:R-:W2:Y:S04]  /*5ee10*/  LDL.LU.64 R26, [R1+0x56f0] ;  /* 0x0056f000011a7983 */ /* 0x001ea80000300a00 */
[----:B------:R-:W2:Y:S04]  /*5ee20*/  LDL.LU.64 R24, [R1+0x56e8] ;  /* 0x0056e80001187983 */ /* 0x000ea80000300a00 */
        /* <DEDUP_REMOVED lines=8> */
[----:B------:R1:W-:Y:S04]  /*5eeb0*/  STL [R1+0x5600], R9 ;  /* 0x0056000901007387 */ /* 0x0003e80000100800 */
[----:B------:R3:W-:Y:S04]  /*5eec0*/  STL.64 [R1+0x56b8], R10 ;  /* 0x0056b80a01007387 */ /* 0x0007e80000100a00 */
[----:B0-----:R-:W4:Y:S04]  /*5eed0*/  LDL.LU R8, [R1+0xa10] ;  /* 0x000a100001087983 */ /* 0x001f280000300800 */
[----:B-1----:R-:W4:Y:S04]  /*5eee0*/  LDL.LU R9, [R1+0xa14] ;  /* 0x000a140001097983 */ /* 0x002f280000300800 */
[----:B---3--:R-:W4:Y:S04]  /*5eef0*/  LDL.LU R10, [R1+0xa18] ;  /* 0x000a1800010a7983 */ /* 0x008f280000300800 */
[----:B------:R-:W4:Y:S01]  /*5ef00*/  LDL.LU R11, [R1+0xa1c] ;  /* 0x000a1c00010b7983 */ /* 0x000f220000300800 */
[----:B--2---:R-:W-:-:S15]  /*5ef10*/  HMMA.16816.F32 R24, R4, R2, R24 ;  /* 0x000000020418723c */ /* 0x004fde0000001818 */
[----:B------:R-:W-:-:S08]  /*5ef20*/  NOP ;  /* 0x0000000000007918 */ /* 0x000fd00000000000 */
[----:B------:R-:W-:Y:S04]  /*5ef30*/  STL.64 [R1+0xfa0], R24 ;  /* 0x000fa01801007387 */ /* 0x000fe80000100a00 */
[----:B------:R0:W-:Y:S04]  /*5ef40*/  STL.64 [R1+0xfa8], R26 ;  /* 0x000fa81a01007387 */ /* 0x0001e80000100a00 */
[----:B0-----:R-:W2:Y:S04]  /*5ef50*/  LDL.LU.64 R26, [R1+0x56c8] ;  /* 0x0056c800011a7983 */ /* 0x001ea80000300a00 */
[----:B------:R-:W2:Y:S01]  /*5ef60*/  LDL.LU.64 R24, [R1+0x56c0] ;  /* 0x0056c00001187983 */ /* 0x000ea20000300a00 */
[----:B----4-:R-:W-:Y:S01]  /*5ef70*/  HMMA.16816.F32 R8, R4, R20, R8 ;  /* 0x000000140408723c */ /* 0x010fe20000001808 */
[----:B------:R-:W-:Y:S01]  /*5ef80*/  IMAD R15, R0, 0x100, R15 ;  /* 0x00000100000f7824 */ /* 0x000fe200078e020f */
[----:B------:R-:W-:-:S02]  /*5ef90*/  F2FP.F16.E5M2.UNPACK_B R12, R12 ;  /* 0x0000000cff0c723e */ /* 0x000fc400020004ff */
[----:B------:R-:W-:Y:S02]  /*5efa0*/  F2FP.F16.E5M2.UNPACK_B R13, R13 ;  /* 0x0000000dff0d723e */ /* 0x000fe400020004ff */
[----:B------:R-:W-:Y:S02]  /*5efb0*/  F2FP.F16.E5M2.UNPACK_B R14, R14 ;  /* 0x0000000eff0e723e */ /* 0x000fe400020004ff */
[----:B------:R-:W-:Y:S01]  /*5efc0*/  F2FP.F16.E5M2.UNPACK_B R15, R15 ;  /* 0x0000000fff0f723e */ /* 0x000fe200020004ff */
[----:B------:R-:W-:Y:S04]  /*5efd0*/  STL [R1+0x5608], R3 ;  /* 0x0056080301007387 */ /* 0x000fe80000100800 */
[----:B------:R-:W3:Y:S04]  /*5efe0*/  LDL.LU R4, [R1+0x379c] ;  /* 0x00379c0001047983 */ /* 0x000ee80000300800 */
[----:B------:R-:W3:Y:S06]  /*5eff0*/  LDL.LU R5, [R1+0x37a4] ;  /* 0x0037a40001057983 */ /* 0x000eec0000300800 */
[----:B------:R-:W-:Y:S04]  /*5f000*/  STL.64 [R1+0xa10], R8 ;  /* 0x000a100801007387 */ /* 0x000fe80000100a00 */
[----:B------:R0:W-:Y:S02]  /*5f010*/  STL.64 [R1+0xa18], R10 ;  /* 0x000a180a01007387 */ /* 0x0001e40000100a00 */
[----:B0-----:R-:W-:Y:S06]  /*5f020*/  HMMA.16816.F32 R8, R12, R22, R16 ;  /* 0x000000160c08723c */ /* 0x001fec0000001810 */
[----:B------:R-:W-:-:S02]  /*5f030*/  IMAD.MOV.U32 R6, RZ, RZ, R22 ;  /* 0x000000ffff067224 */ /* 0x000fc400078e0016 */
[----:B------:R-:W-:-:S15]  /*5f040*/  IMAD.MOV.U32 R0, RZ, RZ, R23 ;  /* 0x000000ffff007224 */ /* 0x000fde00078e0017 */
[----:B------:R0:W-:Y:S04]  /*5f050*/  STL.64 [R1+0xa00], R8 ;  /* 0x000a000801007387 */ /* 0x0001e80000100a00 */
[----:B------:R1:W-:Y:S04]  /*5f060*/  STL.64 [R1+0xa08], R10 ;  /* 0x000a080a01007387 */ /* 0x0003e80000100a00 */
[----:B0-----:R-:W4:Y:S01]  /*5f070*/  LDL.LU R8, [R1+0x9e0] ;  /* 0x0009e00001087983 */ /* 0x001f220000300800 */
[----:B--2---:R-:W-:-:S15]  /*5f080*/  HMMA.16816.F32 R16, R12, R28, R24 ;  /* 0x0000001c0c10723c */ /* 0x004fde0000001818 */
[----:B------:R-:W-:-:S08]  /*5f090*/  NOP ;  /* 0x0000000000007918 */ /* 0x000fd00000000000 */
[----:B------:R-:W-:Y:S04]  /*5f0a0*/  STL.64 [R1+0x9f0], R16 ;  /* 0x0009f01001007387 */ /* 0x000fe80000100a00 */
[----:B------:R0:W-:Y:S04]  /*5f0b0*/  STL.64 [R1+0x9f8], R18 ;  /* 0x0009f81201007387 */ /* 0x0001e80000100a00 */
[----:B------:R-:W4:Y:S04]  /*5f0c0*/  LDL.LU R9, [R1+0x9e4] ;  /* 0x0009e40001097983 */ /* 0x000f280000300800 */
[----:B-1----:R-:W4:Y:S04]  /*5f0d0*/  LDL.LU R10, [R1+0x9e8] ;  /* 0x0009e800010a7983 */ /* 0x002f280000300800 */
[----:B------:R-:W4:Y:S04]  /*5f0e0*/  LDL.LU R11, [R1+0x9ec] ;  /* 0x0009ec00010b7983 */ /* 0x000f280000300800 */
[----:B0-----:R-:W4:Y:S04]  /*5f0f0*/  LDL.64 R18, [R1+0x10] ;  /* 0x0000100001127983 */ /* 0x001f280000100a00 */
[----:B------:R-:W2:Y:S04]  /*5f100*/  LDL.LU R20, [R1+0x990] ;  /* 0x0009900001147983 */ /* 0x000ea80000300800 */
        /* <DEDUP_REMOVED lines=13> */
[----:B------:R-:W-:Y:S03]  /*5f1e0*/  HMMA.16816.F32 R8, R12, R18, R8 ;  /* 0x000000120c08723c */ /* 0x000fe60000001808 */
[----:B----4-:R0:W-:Y:S04]  /*5f1f0*/  STL.64 [R1+0x56a0], R26 ;  /* 0x0056a01a01007387 */ /* 0x0101e80000100a00 */
[----:B0-----:R-:W4:Y:S04]  /*5f200*/  LDL R26, [R1+0x8] ;  /* 0x00000800011a7983 */ /* 0x001f280000100800 */
[----:B------:R-:W4:Y:S04]  /*5f210*/  LDL R27, [R1+0xc] ;  /* 0x00000c00011b7983 */ /* 0x000f280000100800 */
[----:B--2---:R-:W-:Y:S04]  /*5f220*/  STL.64 [R1+0x5698], R24 ;  /* 0x0056981801007387 */ /* 0x004fe80000100a00 */
[----:B------:R-:W2:Y:S04]  /*5f230*/  LDL.64 R28, [R1] ;  /* 0x00000000011c7983 */ /* 0x000ea80000100a00 */
[----:B---3--:R-:W-:Y:S04]  /*5f240*/  STL.64 [R1+0x5668], R22 ;  /* 0x0056681601007387 */ /* 0x008fe80000100a00 */
[----:B------:R0:W-:Y:S04]  /*5f250*/  STL.64 [R1+0x5660], R20 ;  /* 0x0056601401007387 */ /* 0x0001e80000100a00 */
        /* <DEDUP_REMOVED lines=14> */
[----:B------:R-:W2:Y:S01]  /*5f340*/  LDL.LU R16, [R1+0x970] ;  /* 0x0009700001107983 */ /* 0x000ea20000300800 */
[----:B------:R-:W-:-:S03]  /*5f350*/  IMAD.MOV.U32 R9, RZ, RZ, R18 ;  /* 0x000000ffff097224 */ /* 0x000fc600078e0012 */
        /* <DEDUP_REMOVED lines=22> */
[----:B------:R-:W4:Y:S04]  /*5f4c0*/  LDL.LU.64 R22, [R1+0x56b0] ;  /* 0x0056b00001167983 */ /* 0x000f280000300a00 */
[----:B------:R-:W4:Y:S04]  /*5f4d0*/  LDL.LU.64 R20, [R1+0x56a8] ;  /* 0x0056a80001147983 */ /* 0x000f280000300a00 */
[----:B------:R-:W-:Y:S04]  /*5f4e0*/  STL.64 [R1+0x9d0], R24 ;  /* 0x0009d01801007387 */ /* 0x000fe80000100a00 */
[----:B------:R0:W-:Y:S04]  /*5f4f0*/  STL.64 [R1+0x9d8], R26 ;  /* 0x0009d81a01007387 */ /* 0x0001e80000100a00 */
[----:B0-----:R-:W2:Y:S04]  /*5f500*/  LDL.LU.64 R26, [R1+0x56a0] ;  /* 0x0056a000011a7983 */ /* 0x001ea80000300a00 */
[----:B------:R-:W2:Y:S01]  /*5f510*/  LDL.LU.64 R24, [R1+0x5698] ;  /* 0x0056980001187983 */ /* 0x000ea20000300a00 */
[----:B------:R-:W-:-:S02]  /*5f520*/  IMAD.MOV.U32 R3, RZ, RZ, R28 ;  /* 0x000000ffff037224 */ /* 0x000fc400078e001c */
        /* <DEDUP_REMOVED lines=37> */
[----:B------:R-:W4:Y:S04]  /*5f780*/  LDL.LU.64 R16, [R1+0x5640] ;  /* 0x0056400001107983 */ /* 0x000f280000300a00 */
[----:B------:R0:W-:Y:S04]  /*5f790*/  STL [R1+0x5554], R22 ;  /* 0x0055541601007387 */ /* 0x0001e80000100800 */
[----:B0-----:R-:W2:Y:S04]  /*5f7a0*/  LDL.LU R22, [R1+0x37a8] ;  /* 0x0037a80001167983 */ /* 0x001ea80000300800 */
[----:B------:R0:W-:Y:S04]  /*5f7b0*/  STL [R1+0x5550], R23 ;  /* 0x0055501701007387 */ /* 0x0001e80000100800 */
[----:B0-----:R-:W2:Y:S01]  /*5f7c0*/  LDL.LU R23, [R1+0x37a0] ;  /* 0x0037a00001177983 */ /* 0x001ea20000300800 */
[----:B----4-:R-:W-:-:S15]  /*5f7d0*/  HMMA.16816.F32 R16, R12, R20, R16 ;  /* 0x000000140c10723c */ /* 0x010fde0000001810 */
        /* <DEDUP_REMOVED lines=22> */
[----:B------:R-:W3:Y:S04]  /*5f940*/  LDL.LU R18, [R1+0x8b8] ;  /* 0x0008b80001127983 */ /* 0x000ee80000300800 */
[----:B------:R-:W3:Y:S04]  /*5f950*/  LDL.LU R19, [R1+0x8bc] ;  /* 0x0008bc0001137983 */ /* 0x000ee80000300800 */
[----:B---3--:R-:W-:Y:S04]  /*5f960*/  STL.64 [R1+0x5570], R18 ;  /* 0x0055701201007387 */ /* 0x008fe80000100a00 */
[----:B----4-:R0:W-:Y:S02]  /*5f970*/  STL.64 [R1+0x5568], R16 ;  /* 0x0055681001007387 */ /* 0x0101e40000100a00 */
[----:B0-----:R-:W-:Y:S07]  /*5f980*/  HMMA.16816.F32 R16, R12, R10, R24 ;  /* 0x0000000a0c10723c */ /* 0x001fee0000001818 */
[----:B------:R-:W-:-:S02]  /*5f990*/  IMAD.MOV.U32 R26, RZ, RZ, R3 ;  /* 0x000000ffff1a7224 */ /* 0x000fc400078e0003 */
[----:B------:R-:W3:Y:S01]  /*5f9a0*/  LDL.LU R3, [R1+0x5608] ;  /* 0x0056080001037983 */ /* 0x000ee20000300800 */
[----:B------:R-:W-:-:S13]  /*5f9b0*/  IMAD.MOV.U32 R27, RZ, RZ, R8 ;  /* 0x000000ffff1b7224 */ /* 0x000fda00078e0008 */
[----:B------:R0:W-:Y:S04]  /*5f9c0*/  STL.64 [R1+0x940], R16 ;  /* 0x0009401001007387 */ /* 0x0001e80000100a00 */
[----:B------:R1:W-:Y:S04]  /*5f9d0*/  STL.64 [R1+0x948], R18 ;  /* 0x0009481201007387 */ /* 0x0003e80000100a00 */
[----:B------:R-:W4:Y:S04]  /*5f9e0*/  LDL.LU R8, [R1+0x5604] ;  /* 0x0056040001087983 */ /* 0x000f280000300800 */
[----:B------:R-:W2:Y:S04]  /*5f9f0*/  LDL.64 R24, [R1+0x8] ;  /* 0x0000080001187983 */ /* 0x000ea80000100a00 */
[----:B------:R1:W-:Y:S04]  /*5fa00*/  STL.64 [R1+0x5590], R26 ;  /* 0x0055901a01007387 */ /* 0x0003e80000100a00 */
[----:B--2---:R-:W-:Y:S04]  /*5fa10*/  STL.64 [R1+0x5588], R24 ;  /* 0x0055881801007387 */ /* 0x004fe80000100a00 */
[----:B0-----:R-:W2:Y:S04]  /*5fa20*/  LDL.LU R16, [R1+0x8e0] ;  /* 0x0008e00001107983 */ /* 0x001ea80000300800 */
[----:B------:R-:W2:Y:S04]  /*5fa30*/  LDL.LU R17, [R1+0x8e4] ;  /* 0x0008e40001117983 */ /* 0x000ea80000300800 */
[----:B-1----:R-:W3:Y:S04]  /*5fa40*/  LDL.LU R18, [R1+0x8e8] ;  /* 0x0008e80001127983 */ /* 0x002ee80000300800 */
[----:B------:R-:W3:Y:S01]  /*5fa50*/  LDL.LU R19, [R1+0x8ec] ;  /* 0x0008ec0001137983 */ /* 0x000ee20000300800 */
[----:B------:R-:W-:-:S03]  /*5fa60*/  IMAD.MOV.U32 R26, RZ, RZ, R9 ;  /* 0x000000ffff1a7224 */ /* 0x000fc600078e0009 */
[----:B------:R-:W4:Y:S01]  /*5fa70*/  LDL.LU R9, [R1+0x5600] ;  /* 0x0056000001097983 */ /* 0x000f220000300800 */
[----:B------:R-:W-:Y:S02]  /*5fa80*/  IMAD.MOV.U32 R27, RZ, RZ, R7 ;  /* 0x000000ffff1b7224 */ /* 0x000fe400078e0007 */
[----:B------:R-:W-:Y:S02]  /*5fa90*/  IMAD R5, R5, 0x100, R22 ;  /* 0x0000010005057824 */ /* 0x000fe400078e0216 */
[----:B------:R-:W-:Y:S01]  /*5faa0*/  IMAD R4, R4, 0x100, R23 ;  /* 0x0000010004047824 */ /* 0x000fe200078e0217 */
[----:B---3--:R-:W-:Y:S04]  /*5fab0*/  STL.64 [R1+0x5580], R18 ;  /* 0x0055801201007387 */ /* 0x008fe80000100a00 */
[----:B--2---:R0:W-:Y:S04]  /*5fac0*/  STL.64 [R1+0x5578], R16 ;  /* 0x0055781001007387 */ /* 0x0041e80000100a00 */
[----:B0-----:R-:W2:Y:S04]  /*5fad0*/  LDL.LU R16, [R1+0x8f0] ;  /* 0x0008f00001107983 */ /* 0x001ea80000300800 */
[----:B------:R-:W2:Y:S04]  /*5fae0*/  LDL.LU R17, [R1+0x8f4] ;  /* 0x0008f40001117983 */ /* 0x000ea80000300800 */
[----:B------:R-:W3:Y:S04]  /*5faf0*/  LDL.LU R18, [R1+0x8f8] ;  /* 0x0008f80001127983 */ /* 0x000ee80000300800 */
[----:B------:R-:W3:Y:S04]  /*5fb00*/  LDL.LU R19, [R1+0x8fc] ;  /* 0x0008fc0001137983 */ /* 0x000ee80000300800 */
[----:B------:R-:W4:Y:S04]  /*5fb10*/  LDL.64 R24, [R1+0x18] ;  /* 0x0000180001187983 */ /* 0x000f280000100a00 */
[----:B------:R0:W-:Y:S04]  /*5fb20*/  STL.64 [R1+0x55c0], R26 ;  /* 0x0055c01a01007387 */ /* 0x0001e80000100a00 */
[----:B------:R-:W2:Y:S04]  /*5fb30*/  LDL.LU R20, [R1+0x930] ;  /* 0x0009300001147983 */ /* 0x000ea80000300800 */
[----:B------:R-:W2:Y:S04]  /*5fb40*/  LDL.LU R21, [R1+0x934] ;  /* 0x0009340001157983 */ /* 0x000ea80000300800 */
[----:B------:R-:W3:Y:S04]  /*5fb50*/  LDL.LU R22, [R1+0x938] ;  /* 0x0009380001167983 */ /* 0x000ee80000300800 */
[----:B------:R-:W3:Y:S01]  /*5fb60*/  LDL.LU R23, [R1+0x93c] ;  /* 0x00093c0001177983 */ /* 0x000ee20000300800 */
[----:B0-----:R-:W-:-:S02]  /*5fb70*/  IMAD.MOV.U32 R26, RZ, RZ, R6 ;  /* 0x000000ffff1a7224 */ /* 0x001fc400078e0006 */
[----:B------:R-:W-:Y:S01]  /*5fb80*/  IMAD.MOV.U32 R27, RZ, RZ, R0 ;  /* 0x000000ffff1b7224 */ /* 0x000fe200078e0000 */
        /* <DEDUP_REMOVED lines=15> */
[----:B----4-:R0:W-:Y:S04]  /*5fc80*/  STL.64 [R1+0x55b8], R24 ;  /* 0x0055b81801007387 */ /* 0x0101e80000100a00 */
[----:B0-----:R-:W3:Y:S04]  /*5fc90*/  LDL.64 R24, [R1+0x20] ;  /* 0x0000200001187983 */ /* 0x001ee80000100a00 */
        /* <DEDUP_REMOVED lines=19> */
[----:B------:R0:W-:Y:S04]  /*5fdd0*/  STL [R1+0x550c], R10 ;  /* 0x00550c0a01007387 */ /* 0x0001e80000100800 */
[----:B0-----:R-:W4:Y:S04]  /*5fde0*/  LDL.LU R10, [R1+0x37b0] ;  /* 0x0037b000010a7983 */ /* 0x001f280000300800 */
[----:B------:R-:W-:Y:S04]  /*5fdf0*/  STL [R1+0x5508], R11 ;  /* 0x0055080b01007387 */ /* 0x000fe80000100800 */
[----:B------:R-:W-:Y:S04]  /*5fe00*/  STL.64 [R1+0xf90], R20 ;  /* 0x000f901401007387 */ /* 0x000fe80000100a00 */
[----:B------:R0:W-:Y:S04]  /*5fe10*/  STL.64 [R1+0xf98], R22 ;  /* 0x000f981601007387 */ /* 0x0001e80000100a00 */
[----:B0-----:R-:W3:Y:S04]  /*5fe20*/  LDL.LU.64 R22, [R1+0x55f8] ;  /* 0x0055f80001167983 */ /* 0x001ee80000300a00 */
[----:B------:R-:W3:Y:S04]  /*5fe30*/  LDL.LU.64 R20, [R1+0x55f0] ;  /* 0x0055f00001147983 */ /* 0x000ee80000300a00 */
[----:B------:R0:W-:Y:S04]  /*5fe40*/  STL [R1+0x54f4], R8 ;  /* 0x0054f40801007387 */ /* 0x0001e80000100800 */
[----:B------:R1:W-:Y:S04]  /*5fe50*/  STL [R1+0x54f0], R9 ;  /* 0x0054f00901007387 */ /* 0x0003e80000100800 */
[----:B0-----:R-:W2:Y:S04]  /*5fe60*/  LDL.LU R8, [R1+0x8c0] ;  /* 0x0008c00001087983 */ /* 0x001ea80000300800 */
[----:B-1----:R-:W2:Y:S01]  /*5fe70*/  LDL.LU R9, [R1+0x8c4] ;  /* 0x0008c40001097983 */ /* 0x002ea20000300800 */
[----:B---3--:R-:W-:Y:S01]  /*5fe80*/  HMMA.16816.F32 R20, R12, R2, R20 ;  /* 0x000000020c14723c */ /* 0x008fe20000001814 */
[----:B----4-:R-:W-:-:S02]  /*5fe90*/  IMAD R6, R6, 0x100, R10 ;  /* 0x0000010006067824 */ /* 0x010fc400078e020a */
[----:B------:R-:W3:Y:S04]  /*5fea0*/  LDL.LU R10, [R1+0x8c8] ;  /* 0x0008c800010a7983 */ /* 0x000ee80000300800 */
[----:B------:R-:W3:-:S15]  /*5feb0*/  LDL.LU R11, [R1+0x8cc] ;  /* 0x0008cc00010b7983 */ /* 0x000ede0000300800 */
[----:B------:R-:W-:-:S01]  /*5fec0*/  NOP ;  /* 0x0000000000007918 */ /* 0x000fc20000000000 */
[----:B------:R-:W-:Y:S04]  /*5fed0*/  STL.64 [R1+0xf80], R20 ;  /* 0x000f801401007387 */ /* 0x000fe80000100a00 */
[----:B------:R0:W-:Y:S04]  /*5fee0*/  STL.64 [R1+0xf88], R22 ;  /* 0x000f881601007387 */ /* 0x0001e80000100a00 */
[----:B0-----:R-:W4:Y:S04]  /*5fef0*/  LDL.LU.64 R22, [R1+0x55e8] ;  /* 0x0055e80001167983 */ /* 0x001f280000300a00 */
[----:B------:R-:W4:Y:S01]  /*5ff00*/  LDL.LU.64 R20, [R1+0x55e0] ;  /* 0x0055e00001147983 */ /* 0x000f220000300a00 */
[----:B------:R-:W-:Y:S01]  /*5ff10*/  IMAD R7, R0, 0x100, R7 ;  /* 0x0000010000077824 */ /* 0x000fe200078e0207 */
[----:B------:R-:W-:-:S02]  /*5ff20*/  F2FP.F16.E5M2.UNPACK_B R4, R4 ;  /* 0x00000004ff04723e */ /* 0x000fc400020004ff */
[----:B------:R-:W-:Y:S02]  /*5ff30*/  F2FP.F16.E5M2.UNPACK_B R5, R5 ;  /* 0x00000005ff05723e */ /* 0x000fe400020004ff */
[----:B------:R-:W-:Y:S02]  /*5ff40*/  F2FP.F16.E5M2.UNPACK_B R6, R6 ;  /* 0x00000006ff06723e */ /* 0x000fe400020004ff */
[----:B------:R-:W-:Y:S01]  /*5ff50*/  F2FP.F16.E5M2.UNPACK_B R7, R7 ;  /* 0x00000007ff07723e */ /* 0x000fe200020004ff */
[----:B----4-:R-:W-:Y:S01]  /*5ff60*/  HMMA.16816.F32 R12, R12, R24, R20 ;  /* 0x000000180c0c723c */ /* 0x010fe20000001814 */
[----:B------:R-:W4:Y:S06]  /*5ff70*/  LDL.LU.64 R20, [R1+0x55d8] ;  /* 0x0055d80001147983 */ /* 0x000f2c0000300a00 */
[----:B------:R-:W-:-:S02]  /*5ff80*/  IMAD.MOV.U32 R22, RZ, RZ, R24 ;  /* 0x000000ffff167224 */ /* 0x000fc400078e0018 */
[----:B------:R-:W-:Y:S02]  /*5ff90*/  IMAD.MOV.U32 R23, RZ, RZ, R25 ;  /* 0x000000ffff177224 */ /* 0x000fe400078e0019 */
[----:B--2---:R-:W-:-:S12]  /*5ffa0*/  HMMA.16816.F32 R24, R4, R26, R16 ;  /* 0x0000001a0418723c */ /* 0x004fd80000001810 */
[----:B------:R0:W-:Y:S04]  /*5ffb0*/  STL.64 [R1+0x930], R12 ;  /* 0x0009300c01007387 */ /* 0x0001e80000100a00 */
[----:B------:R1:W-:Y:S04]  /*5ffc0*/  STL.64 [R1+0x938], R14 ;  /* 0x0009380e01007387 */ /* 0x0003e80000100a00 */
[----:B0-----:R-:W2:Y:S04]  /*5ffd0*/  LDL.LU R12, [R1+0x8d0] ;  /* 0x0008d000010c7983 */ /* 0x001ea80000300800 */
[----:B------:R-:W2:Y:S04]  /*5ffe0*/  LDL.LU R13, [R1+0x8d4] ;  /* 0x0008d400010d7983 */ /* 0x000ea80000300800 */
[----:B-1----:R-:W2:Y:S04]  /*5fff0*/  LDL.LU R14, [R1+0x8d8] ;  /* 0x0008d800010e7983 */ /* 0x002ea80000300800 */
[----:B------:R-:W2:Y:S04]  /*60000*/  LDL.LU R15, [R1+0x8dc] ;  /* 0x0008dc00010f7983 */ /* 0x000ea80000300800 */
[----:B------:R-:W3:Y:S04]  /*60010*/  LDL.LU.64 R18, [R1+0x55d0] ;  /* 0x0055d00001127983 */ /* 0x000ee80000300a00 */
[----:B------:R-:W3:Y:S04]  /*60020*/  LDL.LU.64 R16, [R1+0x55c8] ;  /* 0x0055c80001107983 */ /* 0x000ee80000300a00 */
[----:B------:R-:W-:Y:S04]  /*60030*/  STL.64 [R1+0x920], R24 ;  /* 0x0009201801007387 */ /* 0x000fe80000100a00 */
[----:B------:R0:W-:Y:S04]  /*60040*/  STL.64 [R1+0x928], R26 ;  /* 0x0009281a01007387 */ /* 0x0001e80000100a00 */
[----:B0-----:R-:W4:Y:S04]  /*60050*/  LDL.LU.64 R26, [R1+0x55c0] ;  /* 0x0055c000011a7983 */ /* 0x001f280000300a00 */
[----:B------:R-:W3:Y:S02]  /*60060*/  LDL.LU.64 R24, [R1+0x55b8] ;  /* 0x0055b80001187983 */ /* 0x000ee40000300a00 */
[----:B---3--:R-:W-:-:S15]  /*60070*/  HMMA.16816.F32 R16, R4, R24, R16 ;  /* 0x000000180410723c */ /* 0x008fde0000001810 */
        /* <DEDUP_REMOVED lines=8> */
[----:B------:R-:W3:Y:S04]  /*60100*/  LDL.LU.64 R18, [R1+0x55a0] ;  /* 0x0055a00001127983 */ /* 0x000ee80000300a00 */
[----:B------:R-:W3:-:S15]  /*60110*/  LDL.LU.64 R16, [R1+0x5598] ;  /* 0x0055980001107983 */ /* 0x000ede0000300a00 */
[----:B------:R-:W-:-:S01]  /*60120*/  NOP ;  /* 0x0000000000007918 */ /* 0x000fc20000000000 */
        /* <DEDUP_REMOVED lines=11> */
[----:B----4-:R-:W-:Y:S01]  /*601e0*/  HMMA.16816.F32 R24, R4, R26, R16 ;  /* 0x0000001a0418723c */ /* 0x010fe20000001810 */
[----:B------:R-:W3:Y:S04]  /*601f0*/  LDL.LU.64 R18, [R1+0x5570] ;  /* 0x0055700001127983 */ /* 0x000ee80000300a00 */
[----:B------:R-:W3:-:S15]  /*60200*/  LDL.LU.64 R16, [R1+0x5568] ;  /* 0x0055680001107983 */ /* 0x000ede0000300a00 */
[----:B------:R-:W-:-:S03]  /*60210*/  NOP ;  /* 0x0000000000007918 */ /* 0x000fc60000000000 */
[----:B------:R-:W-:Y:S04]  /*60220*/  STL.64 [R1+0x8e0], R24 ;  /* 0x0008e01801007387 */ /* 0x000fe80000100a00 */
[----:B------:R0:W-:Y:S04]  /*60230*/  STL.64 [R1+0x8e8], R26 ;  /* 0x0008e81a01007387 */ /* 0x0001e80000100a00 */
[----:B0-----:R-:W4:Y:S04]  /*60240*/  LDL.LU.64 R26, [R1+0x5560] ;  /* 0x00556000011a7983 */ /* 0x001f280000300a00 */
[----:B------:R-:W3:Y:S01]  /*60250*/  LDL.LU.64 R24, [R1+0x5558] ;  /* 0x0055580001187983 */ /* 0x000ee20000300a00 */
[----:B--2---:R-:W-:-:S15]  /*60260*/  HMMA.16816.F32 R12, R4, R28, R12 ;  /* 0x0000001c040c723c */ /* 0x004fde000000180c */
[----:B------:R-:W-:-:S08]  /*60270*/  NOP ;  /* 0x0000000000007918 */ /* 0x000fd00000000000 */
[----:B------:R-:W-:Y:S04]  /*60280*/  STL.64 [R1+0x8d0], R12 ;  /* 0x0008d00c01007387 */ /* 0x000fe80000100a00 */
[----:B------:R4:W-:Y:S02]  /*60290*/  STL.64 [R1+0x8d8], R14 ;  /* 0x0008d80e01007387 */ /* 0x0009e40000100a00 */
[C---:B----4-:R-:W-:Y:S06]  /*602a0*/  HMMA.16816.F32 R12, R4.reuse, R26, R8 ;  /* 0x0000001a040c723c */ /* 0x050fec0000001808 */
[----:B---3--:R-:W-:Y:S01]  /*602b0*/  HMMA.16816.F32 R16, R4, R24, R16 ;  /* 0x000000180410723c */ /* 0x008fe20000001810 */
[----:B------:R-:W2:-:S15]  /*602c0*/  LDL.LU R8, [R1+0x37d0] ;  /* 0x0037d00001087983 */ /* 0x000e9e0000300800 */
[----:B------:R-:W-:-:S01]  /*602d0*/  NOP ;  /* 0x0000000000007918 */ /* 0x000fc20000000000 */
[----:B------:R-:W-:Y:S04]  /*602e0*/  STL.64 [R1+0x8c0], R12 ;  /* 0x0008c00c01007387 */ /* 0x000fe80000100a00 */
[----:B------:R0:W-:Y:S04]  /*602f0*/  STL.64 [R1+0x8c8], R14 ;  /* 0x0008c80e01007387 */ /* 0x0001e80000100a00 */
[----:B0-----:R-:W3:Y:S04]  /*60300*/  LDL.LU R14, [R1+0x37cc] ;  /* 0x0037cc00010e7983 */ /* 0x001ee80000300800 */
[----:B------:R-:W2:Y:S04]  /*60310*/  LDL.LU R9, [R1+0x37d8] ;  /* 0x0037d80001097983 */ /* 0x000ea80000300800 */
[----:B------:R-:W4:Y:S04]  /*60320*/  LDL.LU R15, [R1+0x37d4] ;  /* 0x0037d400010f7983 */ /* 0x000f280000300800 */
        /* <DEDUP_REMOVED lines=28> */
[----:B------:R0:W-:Y:S02]  /*604f0*/  STL.64 [R1+0x5478], R26 ;  /* 0x0054781a01007387 */ /* 0x0001e40000100a00 */
[----:B0-----:R-:W-:-:S02]  /*60500*/  IMAD.MOV.U32 R26, RZ, RZ, R22 ;  /* 0x000000ffff1a7224 */ /* 0x001fc400078e0016 */
[----:B------:R-:W-:Y:S01]  /*60510*/  IMAD.MOV.U32 R27, RZ, RZ, R23 ;  /* 0x000000ffff1b7224 */ /* 0x000fe200078e0017 */
[----:B------:R-:W4:Y:S04]  /*60520*/  LDL.LU R22, [R1+0x5554] ;  /* 0x0055540001167983 */ /* 0x000f280000300800 */
[----:B------:R-:W4:Y:S04]  /*60530*/  LDL.LU R23, [R1+0x5550] ;  /* 0x0055500001177983 */ /* 0x000f280000300800 */
[----:B------:R0:W-:Y:S04]  /*60540*/  STL.64 [R1+0x5470], R24 ;  /* 0x0054701801007387 */ /* 0x0001e80000100a00 */
[----:B------:R1:W-:Y:S04]  /*60550*/  STL.64 [R1+0x54e8], R26 ;  /* 0x0054e81a01007387 */ /* 0x0003e80000100a00 */
[----:B0-----:R-:W2:Y:S04]  /*60560*/  LDL.LU R24, [R1+0xf70] ;  /* 0x000f700001187983 */ /* 0x001ea80000300800 */
[----:B------:R-:W2:Y:S04]  /*60570*/  LDL.LU R25, [R1+0xf74] ;  /* 0x000f740001197983 */ /* 0x000ea80000300800 */
[----:B-1----:R-:W3:Y:S04]  /*60580*/  LDL.LU R26, [R1+0xf78] ;  /* 0x000f7800011a7983 */ /* 0x002ee80000300800 */
[----:B------:R-:W3:Y:S01]  /*60590*/  LDL.LU R27, [R1+0xf7c] ;  /* 0x000f7c00011b7983 */ /* 0x000ee20000300800 */
[C---:B----4-:R-:W-:Y:S03]  /*605a0*/  HMMA.16816.F32 R16, R4.reuse, R22, R16 ;  /* 0x000000160410723c */ /* 0x050fe60000001810 */
        /* <DEDUP_REMOVED lines=40> */
[----:B---3--:R-:W-:-:S02]  /*60830*/  IMAD R12, R12, 0x100, R10 ;  /* 0x000001000c0c7824 */ /* 0x008fc400078e020a */
[----:B------:R-:W-:Y:S01]  /*60840*/  IMAD R13, R13, 0x100, R11 ;  /* 0x000001000d0d7824 */ /* 0x000fe200078e020b */
[----:B------:R-:W2:Y:S04]  /*60850*/  LDL.LU R10, [R1+0x550c] ;  /* 0x00550c00010a7983 */ /* 0x000ea80000300800 */
        /* <DEDUP_REMOVED lines=9> */
[----:B------:R-:W2:Y:S04]  /*608f0*/  LDL.LU R8, [R1+0x54f4] ;  /* 0x0054f40001087983 */ /* 0x000ea80000300800 */
[----:B------:R-:W2:Y:S02]  /*60900*/  LDL.LU R9, [R1+0x54f0] ;  /* 0x0054f00001097983 */ /* 0x000ea40000300800 */
[----:B--2---:R-:W-:-:S15]  /*60910*/  HMMA.16816.F32 R24, R4, R8, R24 ;  /* 0x000000080418723c */ /* 0x004fde0000001818 */
[----:B------:R-:W-:-:S08]  /*60920*/  NOP ;  /* 0x0000000000007918 */ /* 0x000fd00000000000 */
[----:B------:R-:W-:Y:S04]  /*60930*/  STL.64 [R1+0xf70], R24 ;  /* 0x000f701801007387 */ /* 0x000fe80000100a00 */
[----:B------:R0:W-:Y:S04]  /*60940*/  STL.64 [R1+0xf78], R26 ;  /* 0x000f781a01007387 */ /* 0x0001e80000100a00 */
[----:B0-----:R-:W2:Y:S04]  /*60950*/  LDL.LU.64 R26, [R1+0x54e8] ;  /* 0x0054e800011a7983 */ /* 0x001ea80000300a00 */
[----:B------:R-:W-:Y:S04]  /*60960*/  STL.64 [R1+0x5418], R10 ;  /* 0x0054180a01007387 */ /* 0x000fe80000100a00 */
[----:B------:R0:W-:Y:S02]  /*60970*/  STL.64 [R1+0x5410], R8 ;  /* 0x0054100801007387 */ /* 0x0001e40000100a00 */
[C---:B0-----:R-:W-:Y:S06]  /*60980*/  HMMA.16816.F32 R8, R4.reuse, R2, R16 ;  /* 0x000000020408723c */ /* 0x041fec0000001810 */
[----:B--2---:R-:W-:Y:S01]  /*60990*/  HMMA.16816.F32 R4, R4, R26, R20 ;  /* 0x0000001a0404723c */ /* 0x004fe20000001814 */
[----:B------:R-:W2:-:S15]  /*609a0*/  LDL.LU R20, [R1+0x7d0] ;  /* 0x0007d00001147983 */ /* 0x000e9e0000300800 */
[----:B------:R-:W-:-:S01]  /*609b0*/  NOP ;  /* 0x0000000000007918 */ /* 0x000fc20000000000 */
[----:B------:R-:W-:Y:S04]  /*609c0*/  STL.64 [R1+0xf60], R8 ;  /* 0x000f600801007387 */ /* 0x000fe80000100a00 */
[----:B------:R-:W-:Y:S04]  /*609d0*/  STL.64 [R1+0xf68], R10 ;  /* 0x000f680a01007387 */ /* 0x000fe80000100a00 */
        /* <DEDUP_REMOVED lines=11> */
[----:B---3--:R0:W-:Y:S04]  /*60a90*/  STL.64 [R1+0x5488], R22 ;  /* 0x0054881601007387 */ /* 0x0081e80000100a00 */
[----:B0-----:R-:W3:Y:S04]  /*60aa0*/  LDL R22, [R1] ;  /* 0x0000000001167983 */ /* 0x001ee80000100800 */
[----:B------:R-:W3:Y:S04]  /*60ab0*/  LDL R23, [R1+0x4] ;  /* 0x0000040001177983 */ /* 0x000ee80000100800 */
[----:B--2---:R0:W-:Y:S01]  /*60ac0*/  STL.64 [R1+0x5480], R20 ;  /* 0x0054801401007387 */ /* 0x0041e20000100a00 */
[----:B------:R-:W-:-:S03]  /*60ad0*/  IMAD.MOV.U32 R5, RZ, RZ, R0 ;  /* 0x000000ffff057224 */ /* 0x000fc600078e0000 */
[----:B---3--:R1:W-:Y:S04]  /*60ae0*/  STL.64 [R1+0x54a0], R22 ;  /* 0x0054a01601007387 */ /* 0x0083e80000100a00 */
[----:B------:R-:W2:Y:S04]  /*60af0*/  LDL.LU R24, [R1+0x7f0] ;  /* 0x0007f00001187983 */ /* 0x000ea80000300800 */
[----:B------:R-:W2:Y:S04]  /*60b00*/  LDL.LU R25, [R1+0x7f4] ;  /* 0x0007f40001197983 */ /* 0x000ea80000300800 */
[----:B------:R-:W3:Y:S04]  /*60b10*/  LDL.LU R26, [R1+0x7f8] ;  /* 0x0007f800011a7983 */ /* 0x000ee80000300800 */
[----:B------:R-:W3:Y:S04]  /*60b20*/  LDL.LU R27, [R1+0x7fc] ;  /* 0x0007fc00011b7983 */ /* 0x000ee80000300800 */
[----:B------:R-:W4:Y:S04]  /*60b30*/  LDL R4, [R1+0x8] ;  /* 0x0000080001047983 */ /* 0x000f280000100800 */
[----:B------:R-:W4:Y:S04]  /*60b40*/  LDL.LU R0, [R1+0x54e0] ;  /* 0x0054e00001007983 */ /* 0x000f280000300800 */
[----:B------:R-:W4:Y:S04]  /*60b50*/  LDL R18, [R1+0x28] ;  /* 0x0000280001127983 */ /* 0x000f280000100800 */
[----:B------:R-:W4:Y:S04]  /*60b60*/  LDL R19, [R1+0x2c] ;  /* 0x00002c0001137983 */ /* 0x000f280000100800 */
[----:B------:R-:W4:Y:S04]  /*60b70*/  LDL.LU R8, [R1+0x840] ;  /* 0x0008400001087983 */ /* 0x000f280000300800 */
[----:B------:R-:W4:Y:S04]  /*60b80*/  LDL.LU R9, [R1+0x844] ;  /* 0x0008440001097983 */ /* 0x000f280000300800 */
[----:B------:R-:W4:Y:S04]  /*60b90*/  LDL.LU R10, [R1+0x848] ;  /* 0x00084800010a7983 */ /* 0x000f280000300800 */
[----:B------:R-:W4:Y:S04]  /*60ba0*/  LDL.LU R11, [R1+0x84c] ;  /* 0x00084c00010b7983 */ /* 0x000f280000300800 */
[----:B0-----:R-:W2:Y:S04]  /*60bb0*/  LDL.LU R20, [R1+0x810] ;  /* 0x0008100001147983 */ /* 0x001ea80000300800 */
[----:B------:R-:W2:Y:S04]  /*60bc0*/  LDL.LU R21, [R1+0x814] ;  /* 0x0008140001157983 */ /* 0x000ea80000300800 */
[----:B-1----:R-:W3:Y:S04]  /*60bd0*/  LDL.LU R22, [R1+0x818] ;  /* 0x0008180001167983 */ /* 0x002ee80000300800 */
[----:B------:R-:W3:Y:S04]  /*60be0*/  LDL.LU R23, [R1+0x81c] ;  /* 0x00081c0001177983 */ /* 0x000ee80000300800 */
[----:B---3--:R0:W-:Y:S04]  /*60bf0*/  STL.64 [R1+0x54b0], R22 ;  /* 0x0054b01601007387 */ /* 0x0081e80000100a00 */
[----:B0-----:R-:W3:Y:S04]  /*60c00*/  LDL R22, [R1+0x10] ;  /* 0x0000100001167983 */ /* 0x001ee80000100800 */
[----:B------:R-:W3:Y:S04]  /*60c10*/  LDL R23, [R1+0x14] ;  /* 0x0000140001177983 */ /* 0x000ee80000100800 */
[----:B--2---:R-:W-:Y:S04]  /*60c20*/  STL.64 [R1+0x54a8], R20 ;  /* 0x0054a81401007387 */ /* 0x004fe80000100a00 */
[----:B---3--:R-:W-:Y:S04]  /*60c30*/  STL.64 [R1+0x54c8], R22 ;  /* 0x0054c81601007387 */ /* 0x008fe80000100a00 */
[----:B------:R-:W-:Y:S04]  /*60c40*/  STL.64 [R1+0x5498], R26 ;  /* 0x0054981a01007387 */ /* 0x000fe80000100a00 */
[----:B------:R0:W-:Y:S04]  /*60c50*/  STL.64 [R1+0x5490], R24 ;  /* 0x0054901801007387 */ /* 0x0001e80000100a00 */
[----:B0-----:R-:W2:Y:S04]  /*60c60*/  LDL.LU R24, [R1+0x800] ;  /* 0x0008000001187983 */ /* 0x001ea80000300800 */
[----:B------:R-:W2:Y:S04]  /*60c70*/  LDL.LU R25, [R1+0x804] ;  /* 0x0008040001197983 */ /* 0x000ea80000300800 */
[----:B------:R-:W3:Y:S04]  /*60c80*/  LDL.LU R26, [R1+0x808] ;  /* 0x00080800011a7983 */ /* 0x000ee80000300800 */
[----:B------:R-:W3:Y:S04]  /*60c90*/  LDL.LU R27, [R1+0x80c] ;  /* 0x00080c00011b7983 */ /* 0x000ee80000300800 */
[----:B------:R-:W4:Y:S01]  /*60ca0*/  LDL R20, [R1+0x18] ;  /* 0x0000180001147983 */ /* 0x000f220000100800 */
        /* <DEDUP_REMOVED lines=8> */
[----:B------:R-:W3:Y:S04]  /*60d30*/  LDL.LU R26, [R1+0x828] ;  /* 0x00082800011a7983 */ /* 0x000ee80000300800 */
[----:B------:R-:W3:Y:S01]  /*60d40*/  LDL.LU R27, [R1+0x82c] ;  /* 0x00082c00011b7983 */ /* 0x000ee20000300800 */
[----:B----4-:R-:W-:Y:S01]  /*60d50*/  HMMA.16816.F32 R8, R12, R18, R8 ;  /* 0x000000120c08723c */ /* 0x010fe20000001808 */
[----:B------:R-:W-:-:S02]  /*60d60*/  IMAD.MOV.U32 R21, RZ, RZ, R0 ;  /* 0x000000ffff157224 */ /* 0x000fc400078e0000 */
        /* <DEDUP_REMOVED lines=50> */
[----:B------:R-:W2:Y:S04]  /*61090*/  LDL.LU R4, [R1+0x37dc] ;  /* 0x0037dc0001047983 */ /* 0x000ea80000300800 */
[----:B------:R-:W2:Y:S01]  /*610a0*/  LDL.LU R5, [R1+0x37e4] ;  /* 0x0037e40001057983 */ /* 0x000ea20000300800 */
[----:B----4-:R-:W-:Y:S03]  /*610b0*/  HMMA.16816.F32 R20, R12, R22, R24 ;  /* 0x000000160c14723c */ /* 0x010fe60000001818 */
[----:B------:R-:W4:Y:S04]  /*610c0*/  LDL.LU.64 R26, [R1+0x5498] ;  /* 0x00549800011a7983 */ /* 0x000f280000300a00 */
[----:B------:R-:W4:-:S15]  /*610d0*/  LDL.LU.64 R24, [R1+0x5490] ;  /* 0x0054900001187983 */ /* 0x000f1e0000300a00 */
[----:B------:R-:W-:-:S01]  /*610e0*/  NOP ;  /* 0x0000000000007918 */ /* 0x000fc20000000000 */
[----:B------:R-:W-:Y:S04]  /*610f0*/  STL.64 [R1+0x800], R20 ;  /* 0x0008001401007387 */ /* 0x000fe80000100a00 */
[----:B------:R0:W-:Y:S04]  /*61100*/  STL.64 [R1+0x808], R22 ;  /* 0x0008081601007387 */ /* 0x0001e80000100a00 */
[----:B0-----:R-:W3:Y:S04]  /*61110*/  LDL.LU.64 R22, [R1+0x5488] ;  /* 0x0054880001167983 */ /* 0x001ee80000300a00 */
[----:B------:R-:W3:Y:S01]  /*61120*/  LDL.LU.64 R20, [R1+0x5480] ;  /* 0x0054800001147983 */ /* 0x000ee20000300a00 */
[----:B----4-:R-:W-:-:S15]  /*61130*/  HMMA.16816.F32 R24, R12, R28, R24 ;  /* 0x0000001c0c18723c */ /* 0x010fde0000001818 */
[----:B------:R-:W-:-:S08]  /*61140*/  NOP ;  /* 0x0000000000007918 */ /* 0x000fd00000000000 */
[----:B------:R-:W-:Y:S04]  /*61150*/  STL.64 [R1+0x7f0], R24 ;  /* 0x0007f01801007387 */ /* 0x000fe80000100a00 */
[----:B------:R0:W-:Y:S04]  /*61160*/  STL.64 [R1+0x7f8], R26 ;  /* 0x0007f81a01007387 */ /* 0x0001e80000100a00 */
[----:B0-----:R-:W3:Y:S04]  /*61170*/  LDL.LU.64 R26, [R1+0x5478] ;  /* 0x00547800011a7983 */ /* 0x001ee80000300a00 */
[----:B------:R-:W4:Y:S01]  /*61180*/  LDL.LU.64 R24, [R1+0x5470] ;  /* 0x0054700001187983 */ /* 0x000f220000300a00 */
        /* <DEDUP_REMOVED lines=53> */
[----:B------:R0:W-:Y:S04]  /*614e0*/  STL.64 [R1+0x5328], R18 ;  /* 0x0053281201007387 */ /* 0x0001e80000100a00 */
[----:B0-----:R-:W4:Y:S04]  /*614f0*/  LDL.LU R18, [R1+0x37e8] ;  /* 0x0037e80001127983 */ /* 0x001f280000300800 */
[----:B------:R-:W3:Y:S04]  /*61500*/  LDL.LU R19, [R1+0x37f0] ;  /* 0x0037f00001137983 */ /* 0x000ee80000300800 */
[----:B------:R0:W-:Y:S04]  /*61510*/  STL.64 [R1+0x5320], R16 ;  /* 0x0053201001007387 */ /* 0x0001e80000100a00 */
[----:B0-----:R-:W4:Y:S01]  /*61520*/  LDL.LU R17, [R1+0x37e0] ;  /* 0x0037e00001117983 */ /* 0x001f220000300800 */
[----:B--2---:R-:W-:-:S15]  /*61530*/  HMMA.16816.F32 R24, R12, R10, R24 ;  /* 0x0000000a0c18723c */ /* 0x004fde0000001818 */
[----:B------:R-:W-:-:S08]  /*61540*/  NOP ;  /* 0x0000000000007918 */ /* 0x000fd00000000000 */
[----:B------:R-:W-:Y:S04]  /*61550*/  STL.64 [R1+0x780], R24 ;  /* 0x0007801801007387 */ /* 0x000fe80000100a00 */
[----:B------:R0:W-:Y:S04]  /*61560*/  STL.64 [R1+0x788], R26 ;  /* 0x0007881a01007387 */ /* 0x0001e80000100a00 */
[----:B0-----:R-:W2:Y:S04]  /*61570*/  LDL.LU.64 R26, [R1+0x5408] ;  /* 0x00540800011a7983 */ /* 0x001ea80000300a00 */
[----:B------:R-:W2:Y:S01]  /*61580*/  LDL.LU.64 R24, [R1+0x5400] ;  /* 0x0054000001187983 */ /* 0x000ea20000300a00 */
[----:B----4-:R-:W-:-:S02]  /*61590*/  IMAD R4, R4, 0x100, R17 ;  /* 0x0000010004047824 */ /* 0x010fc400078e0211 */
[----:B------:R-:W-:Y:S02]  /*615a0*/  IMAD R5, R5, 0x100, R18 ;  /* 0x0000010005057824 */ /* 0x000fe400078e0212 */
[----:B---3--:R-:W-:Y:S02]  /*615b0*/  IMAD R6, R6, 0x100, R19 ;  /* 0x0000010006067824 */ /* 0x008fe400078e0213 */
[----:B------:R-:W-:Y:S01]  /*615c0*/  HMMA.16816.F32 R16, R12, R8, R20 ;  /* 0x000000080c10723c */ /* 0x000fe20000001814 */
[----:B------:R-:W-:Y:S01]  /*615d0*/  IMAD R7, R0, 0x100, R7 ;  /* 0x0000010000077824 */ /* 0x000fe200078e0207 */
[----:B------:R-:W-:Y:S01]  /*615e0*/  STL.64 [R1+0x5308], R10 ;  /* 0x0053080a01007387 */ /* 0x000fe20000100a00 */
[----:B------:R-:W-:Y:S02]  /*615f0*/  F2FP.F16.E5M2.UNPACK_B R6, R6 ;  /* 0x00000006ff06723e */ /* 0x000fe400020004ff */
[----:B------:R-:W-:Y:S02]  /*61600*/  F2FP.F16.E5M2.UNPACK_B R4, R4 ;  /* 0x00000004ff04723e */ /* 0x000fe400020004ff */
[----:B------:R-:W-:-:S02]  /*61610*/  F2FP.F16.E5M2.UNPACK_B R5, R5 ;  /* 0x00000005ff05723e */ /* 0x000fc400020004ff */
[----:B------:R-:W-:Y:S01]  /*61620*/  F2FP.F16.E5M2.UNPACK_B R7, R7 ;  /* 0x00000007ff07723e */ /* 0x000fe200020004ff */
[----:B------:R-:W-:-:S13]  /*61630*/  STL.64 [R1+0x5300], R8 ;  /* 0x0053000801007387 */ /* 0x000fda0000100a00 */
[----:B------:R0:W-:Y:S04]  /*61640*/  STL.64 [R1+0xf50], R16 ;  /* 0x000f501001007387 */ /* 0x0001e80000100a00 */
[----:B------:R-:W-:Y:S04]  /*61650*/  STL.64 [R1+0xf58], R18 ;  /* 0x000f581201007387 */ /* 0x000fe80000100a00 */
[----:B------:R-:W3:Y:S04]  /*61660*/  LDL.LU R0, [R1+0x3814] ;  /* 0x0038140001007983 */ /* 0x000ee80000300800 */
[----:B------:R-:W-:Y:S04]  /*61670*/  STL.64 [R1+0x53f8], R6 ;  /* 0x0053f80601007387 */ /* 0x000fe80000100a00 */
[----:B------:R2:W-:Y:S04]  /*61680*/  STL.64 [R1+0x53f0], R4 ;  /* 0x0053f00401007387 */ /* 0x0005e80000100a00 */
[----:B0-----:R-:W4:Y:S01]  /*61690*/  LDL.LU R16, [R1+0x6d0] ;  /* 0x0006d00001107983 */ /* 0x001f220000300800 */
[----:B--2---:R-:W-:-:S15]  /*616a0*/  HMMA.16816.F32 R4, R12, R2, R24 ;  /* 0x000000020c04723c */ /* 0x004fde0000001818 */
[----:B------:R-:W-:-:S08]  /*616b0*/  NOP ;  /* 0x0000000000007918 */ /* 0x000fd00000000000 */
[----:B------:R-:W-:Y:S04]  /*616c0*/  STL.64 [R1+0xf40], R4 ;  /* 0x000f400401007387 */ /* 0x000fe80000100a00 */
[----:B------:R-:W-:Y:S04]  /*616d0*/  STL.64 [R1+0xf48], R6 ;  /* 0x000f480601007387 */ /* 0x000fe80000100a00 */
[----:B------:R-:W4:Y:S04]  /*616e0*/  LDL.LU R17, [R1+0x6d4] ;  /* 0x0006d40001117983 */ /* 0x000f280000300800 */
        /* <DEDUP_REMOVED lines=10> */
[----:B---3--:R0:W-:Y:S04]  /*61790*/  STL.64 [R1+0x5378], R26 ;  /* 0x0053781a01007387 */ /* 0x0081e80000100a00 */
[----:B0-----:R-:W3:Y:S04]  /*617a0*/  LDL R26, [R1] ;  /* 0x00000000011a7983 */ /* 0x001ee80000100800 */
[----:B------:R-:W3:Y:S04]  /*617b0*/  LDL R27, [R1+0x4] ;  /* 0x00000400011b7983 */ /* 0x000ee80000100800 */
[----:B--2---:R-:W-:Y:S04]  /*617c0*/  STL.64 [R1+0x5370], R24 ;  /* 0x0053701801007387 */ /* 0x004fe80000100a00 */
[----:B---3--:R-:W-:Y:S04]  /*617d0*/  STL.64 [R1+0x5390], R26 ;  /* 0x0053901a01007387 */ /* 0x008fe80000100a00 */
[----:B----4-:R-:W-:Y:S04]  /*617e0*/  STL.64 [R1+0x5358], R22 ;  /* 0x0053581601007387 */ /* 0x010fe80000100a00 */
[----:B------:R0:W-:Y:S04]  /*617f0*/  STL.64 [R1+0x5350], R20 ;  /* 0x0053501401007387 */ /* 0x0001e80000100a00 */
[----:B0-----:R-:W2:Y:S04]  /*61800*/  LDL.LU R20, [R1+0x700] ;  /* 0x0007000001147983 */ /* 0x001ea80000300800 */
[----:B------:R-:W2:Y:S04]  /*61810*/  LDL.LU R21, [R1+0x704] ;  /* 0x0007040001157983 */ /* 0x000ea80000300800 */
[----:B------:R-:W3:Y:S04]  /*61820*/  LDL.LU R22, [R1+0x708] ;  /* 0x0007080001167983 */ /* 0x000ee80000300800 */
[----:B------:R-:W3:Y:S04]  /*61830*/  LDL.LU R23, [R1+0x70c] ;  /* 0x00070c0001177983 */ /* 0x000ee80000300800 */
[----:B------:R-:W4:Y:S04]  /*61840*/  LDL R24, [R1+0x8] ;  /* 0x0000080001187983 */ /* 0x000f280000100800 */
[----:B------:R-:W4:Y:S04]  /*61850*/  LDL R25, [R1+0xc] ;  /* 0x00000c0001197983 */ /* 0x000f280000100800 */
[----:B------:R-:W2:Y:S04]  /*61860*/  LDL R26, [R1+0x10] ;  /* 0x00001000011a7983 */ /* 0x000ea80000100800 */
[----:B------:R-:W2:Y:S04]  /*61870*/  LDL R27, [R1+0x14] ;  /* 0x00001400011b7983 */ /* 0x000ea80000100800 */
        /* <DEDUP_REMOVED lines=8> */
[----:B------:R-:W4:Y:S04]  /*61900*/  LDL R24, [R1+0x18] ;  /* 0x0000180001187983 */ /* 0x000f280000100800 */
[----:B------:R-:W4:Y:S04]  /*61910*/  LDL R25, [R1+0x1c] ;  /* 0x00001c0001197983 */ /* 0x000f280000100800 */
[----:B----4-:R-:W-:Y:S04]  /*61920*/  STL.64 [R1+0x53d8], R24 ;  /* 0x0053d81801007387 */ /* 0x010fe80000100a00 */
[----:B---3--:R-:W-:Y:S04]  /*61930*/  STL.64 [R1+0x53a0], R22 ;  /* 0x0053a01601007387 */ /* 0x008fe80000100a00 */
[----:B--2---:R0:W-:Y:S04]  /*61940*/  STL.64 [R1+0x5398], R20 ;  /* 0x0053981401007387 */ /* 0x0041e80000100a00 */
[----:B0-----:R-:W2:Y:S04]  /*61950*/  LDL.LU R20, [R1+0x730] ;  /* 0x0007300001147983 */ /* 0x001ea80000300800 */
[----:B------:R-:W2:Y:S04]  /*61960*/  LDL.LU R21, [R1+0x734] ;  /* 0x0007340001157983 */ /* 0x000ea80000300800 */
[----:B------:R-:W3:Y:S04]  /*61970*/  LDL.LU R22, [R1+0x738] ;  /* 0x0007380001167983 */ /* 0x000ee80000300800 */
[----:B------:R-:W3:Y:S04]  /*61980*/  LDL.LU R23, [R1+0x73c] ;  /* 0x00073c0001177983 */ /* 0x000ee80000300800 */
[----:B------:R-:W4:Y:S04]  /*61990*/  LDL R26, [R1+0x28] ;  /* 0x00002800011a7983 */ /* 0x000f280000100800 */
[----:B------:R-:W4:Y:S04]  /*619a0*/  LDL R27, [R1+0x2c] ;  /* 0x00002c00011b7983 */ /* 0x000f280000100800 */
[----:B------:R-:W4:Y:S04]  /*619b0*/  LDL R24, [R1+0x20] ;  /* 0x0000200001187983 */ /* 0x000f280000100800 */
[----:B------:R-:W4:Y:S04]  /*619c0*/  LDL R25, [R1+0x24] ;  /* 0x0000240001197983 */ /* 0x000f280000100800 */
        /* <DEDUP_REMOVED lines=32> */
[----:B----4-:R-:W-:Y:S03]  /*61bd0*/  HMMA.16816.F32 R12, R12, R24, R4 ;  /* 0x000000180c0c723c */ /* 0x010fe60000001804 */
        /* <DEDUP_REMOVED lines=10> */
[----:B0-----:R-:W4:Y:S04]  /*61c80*/  LDL.LU R12, [R1+0x37fc] ;  /* 0x0037fc00010c7983 */ /* 0x001f280000300800 */
[----:B------:R-:W4:Y:S04]  /*61c90*/  LDL.LU R13, [R1+0x3804] ;  /* 0x00380400010d7983 */ /* 0x000f280000300800 */
[----:B-1----:R-:W4:Y:S04]  /*61ca0*/  LDL.LU R14, [R1+0x380c] ;  /* 0x00380c00010e7983 */ /* 0x002f280000300800 */
[----:B------:R-:W4:Y:S01]  /*61cb0*/  LDL.LU R15, [R1+0x3818] ;  /* 0x00381800010f7983 */ /* 0x000f220000300800 */
[----:B---3--:R-:W-:Y:S03]  /*61cc0*/  HMMA.16816.F32 R24, R4, R26, R20 ;  /* 0x0000001a0418723c */ /* 0x008fe60000001814 */
[----:B------:R-:W3:Y:S04]  /*61cd0*/  LDL.LU.64 R22, [R1+0x53e8] ;  /* 0x0053e80001167983 */ /* 0x000ee80000300a00 */
[----:B------:R-:W3:-:S15]  /*61ce0*/  LDL.LU.64 R20, [R1+0x53e0] ;  /* 0x0053e00001147983 */ /* 0x000ede0000300a00 */
[----:B------:R-:W-:-:S01]  /*61cf0*/  NOP ;  /* 0x0000000000007918 */ /* 0x000fc20000000000 */
        /* <DEDUP_REMOVED lines=73> */
[----:B------:R-:W-:Y:S01]  /*62190*/  STL.64 [R1+0x5238], R20 ;  /* 0x0052381401007387 */ /* 0x000fe20000100a00 */
        /* <DEDUP_REMOVED lines=15> */
[----:B------:R2:W-:Y:S01]  /*62290*/  STL [R1+0x5218], R17 ;  /* 0x0052181101007387 */ /* 0x0005e20000100800 */
[----:B----4-:R-:W-:Y:S01]  /*622a0*/  IMAD R12, R12, 0x100, R23 ;  /* 0x000001000c0c7824 */ /* 0x010fe200078e0217 */
[----:B--2---:R-:W-:Y:S06]  /*622b0*/  HMMA.16816.F32 R16, R4, R10, R24 ;  /* 0x0000000a0410723c */ /* 0x004fec0000001818 */
[----:B------:R-:W-:Y:S04]  /*622c0*/  STL [R1+0x51ec], R10 ;  /* 0x0051ec0a01007387 */ /* 0x000fe80000100800 */
[----:B------:R-:W-:-:S13]  /*622d0*/  STL [R1+0x51e8], R11 ;  /* 0x0051e80b01007387 */ /* 0x000fda0000100800 */
[----:B------:R-:W-:Y:S04]  /*622e0*/  STL.64 [R1+0x6a0], R16 ;  /* 0x0006a01001007387 */ /* 0x000fe80000100a00 */
[----:B------:R-:W-:Y:S04]  /*622f0*/  STL.64 [R1+0x6a8], R18 ;  /* 0x0006a81201007387 */ /* 0x000fe80000100a00 */
[----:B------:R-:W2:Y:S04]  /*62300*/  LDL.LU R20, [R1+0x610] ;  /* 0x0006100001147983 */ /* 0x000ea80000300800 */
        /* <DEDUP_REMOVED lines=13> */
[----:B--2---:R-:W-:Y:S04]  /*623e0*/  STL.64 [R1+0x5280], R20 ;  /* 0x0052801401007387 */ /* 0x004fe80000100a00 */
[----:B------:R-:W2:Y:S04]  /*623f0*/  LDL.LU R22, [R1+0x648] ;  /* 0x0006480001167983 */ /* 0x000ea80000300800 */
[----:B------:R-:W2:Y:S04]  /*62400*/  LDL.LU R23, [R1+0x64c] ;  /* 0x00064c0001177983 */ /* 0x000ea80000300800 */
[----:B------:R-:W4:Y:S04]  /*62410*/  LDL.64 R18, [R1+0x18] ;  /* 0x0000180001127983 */ /* 0x000f280000100a00 */
[----:B------:R-:W3:Y:S04]  /*62420*/  LDL.64 R16, [R1+0x10] ;  /* 0x0000100001107983 */ /* 0x000ee80000100a00 */
[----:B----4-:R-:W-:Y:S04]  /*62430*/  STL.64 [R1+0x52c0], R18 ;  /* 0x0052c01201007387 */ /* 0x010fe80000100a00 */
[----:B---3--:R0:W-:Y:S04]  /*62440*/  STL.64 [R1+0x52b8], R16 ;  /* 0x0052b81001007387 */ /* 0x0081e80000100a00 */
[----:B0-----:R-:W3:Y:S04]  /*62450*/  LDL.LU R16, [R1+0x680] ;  /* 0x0006800001107983 */ /* 0x001ee80000300800 */
[----:B------:R-:W3:Y:S04]  /*62460*/  LDL.LU R17, [R1+0x684] ;  /* 0x0006840001117983 */ /* 0x000ee80000300800 */
[----:B---3--:R0:W-:Y:S04]  /*62470*/  STL.64 [R1+0x52c8], R16 ;  /* 0x0052c81001007387 */ /* 0x0081e80000100a00 */
[----:B------:R-:W3:Y:S04]  /*62480*/  LDL.LU R18, [R1+0x688] ;  /* 0x0006880001127983 */ /* 0x000ee80000300800 */
[----:B------:R-:W3:Y:S04]  /*62490*/  LDL.LU R19, [R1+0x68c] ;  /* 0x00068c0001137983 */ /* 0x000ee80000300800 */
[----:B0-----:R-:W4:Y:S04]  /*624a0*/  LDL.64 R16, [R1+0x20] ;  /* 0x0000200001107983 */ /* 0x001f280000100a00 */
[----:B---3--:R-:W-:Y:S04]  /*624b0*/  STL.64 [R1+0x52e8], R18 ;  /* 0x0052e81201007387 */ /* 0x008fe80000100a00 */
[----:B----4-:R0:W-:Y:S04]  /*624c0*/  STL.64 [R1+0x52e0], R16 ;  /* 0x0052e01001007387 */ /* 0x0101e80000100a00 */
        /* <DEDUP_REMOVED lines=10> */
[----:B------:R-:W4:Y:S04]  /*62570*/  LDL.64 R20, [R1+0x8] ;  /* 0x0000080001147983 */ /* 0x000f280000100a00 */
        /* <DEDUP_REMOVED lines=12> */
[----:B------:R-:W-:-:S02]  /*62640*/  IMAD R13, R13, 0x100, R28 ;  /* 0x000001000d0d7824 */ /* 0x000fc400078e021c */
[----:B------:R-:W-:Y:S01]  /*62650*/  IMAD R14, R14, 0x100, R29 ;  /* 0x000001000e0e7824 */ /* 0x000fe200078e021d */
[C---:B---3--:R-:W-:Y:S01]  /*62660*/  HMMA.16816.F32 R16, R4.reuse, R8, R16 ;  /* 0x000000080410723c */ /* 0x048fe20000001810 */
[----:B----4-:R-:W-:Y:S04]  /*62670*/  STL.64 [R1+0x52d8], R22 ;  /* 0x0052d81601007387 */ /* 0x010fe80000100a00 */
[----:B--2---:R0:W-:Y:S04]  /*62680*/  STL.64 [R1+0x52d0], R20 ;  /* 0x0052d01401007387 */ /* 0x0041e80000100a00 */
[----:B0-----:R-:W2:Y:S04]  /*62690*/  LDL.LU R20, [R1+0x690] ;  /* 0x0006900001147983 */ /* 0x001ea80000300800 */
[----:B------:R-:W2:Y:S04]  /*626a0*/  LDL.LU R21, [R1+0x694] ;  /* 0x0006940001157983 */ /* 0x000ea80000300800 */
[----:B------:R-:W2:Y:S04]  /*626b0*/  LDL.LU R22, [R1+0x698] ;  /* 0x0006980001167983 */ /* 0x000ea80000300800 */
[----:B------:R-:W2:Y:S04]  /*626c0*/  LDL.LU R23, [R1+0x69c] ;  /* 0x00069c0001177983 */ /* 0x000ea80000300800 */
        /* <DEDUP_REMOVED lines=14> */
[----:B------:R-:W4:Y:S04]  /*627b0*/  LDL.LU.64 R16, [R1+0x52f0] ;  /* 0x0052f00001107983 */ /* 0x000f280000300a00 */
[----:B------:R-:W-:Y:S01]  /*627c0*/  STL [R1+0x5220], R9 ;  /* 0x0052200901007387 */ /* 0x000fe20000100800 */
[----:B----4-:R-:W-:-:S15]  /*627d0*/  HMMA.16816.F32 R16, R4, R2, R16 ;  /* 0x000000020410723c */ /* 0x010fde0000001810 */
[----:B------:R-:W-:-:S08]  /*627e0*/  NOP ;  /* 0x0000000000007918 */ /* 0x000fd00000000000 */
[----:B------:R-:W-:Y:S04]  /*627f0*/  STL.64 [R1+0xf20], R16 ;  /* 0x000f201001007387 */ /* 0x000fe80000100a00 */
[----:B------:R0:W-:Y:S04]  /*62800*/  STL.64 [R1+0xf28], R18 ;  /* 0x000f281201007387 */ /* 0x0001e80000100a00 */
[----:B0-----:R-:W4:Y:S04]  /*62810*/  LDL.LU.64 R18, [R1+0x52e8] ;  /* 0x0052e80001127983 */ /* 0x001f280000300a00 */
[----:B------:R-:W3:Y:S01]  /*62820*/  LDL.LU.64 R16, [R1+0x52e0] ;  /* 0x0052e00001107983 */ /* 0x000ee20000300a00 */
[----:B------:R-:W-:Y:S01]  /*62830*/  IMAD R15, R0, 0x100, R15 ;  /* 0x00000100000f7824 */ /* 0x000fe200078e020f */
[----:B---3--:R-:W-:Y:S02]  /*62840*/  HMMA.16816.F32 R4, R4, R16, R20 ;  /* 0x000000100404723c */ /* 0x008fe40000001814 */
[----:B------:R-:W3:Y:S04]  /*62850*/  LDL.LU.64 R22, [R1+0x52d8] ;  /* 0x0052d80001167983 */ /* 0x000ee80000300a00 */
[----:B------:R-:W3:Y:S01]  /*62860*/  LDL.LU.64 R20, [R1+0x52d0] ;  /* 0x0052d00001147983 */ /* 0x000ee20000300a00 */
[----:B------:R-:W-:-:S02]  /*62870*/  IMAD.MOV.U32 R10, RZ, RZ, R16 ;  /* 0x000000ffff0a7224 */ /* 0x000fc400078e0010 */
[----:B------:R-:W-:-:S14]  /*62880*/  IMAD.MOV.U32 R0, RZ, RZ, R17 ;  /* 0x000000ffff007224 */ /* 0x000fdc00078e0011 */
[----:B------:R-:W-:Y:S04]  /*62890*/  STL.64 [R1+0x690], R4 ;  /* 0x0006900401007387 */ /* 0x000fe80000100a00 */
[----:B------:R0:W-:Y:S04]  /*628a0*/  STL.64 [R1+0x698], R6 ;  /* 0x0006980601007387 */ /* 0x0001e80000100a00 */
[----:B------:R-:W4:Y:S04]  /*628b0*/  LDL.LU.64 R16, [R1+0x52c8] ;  /* 0x0052c80001107983 */ /* 0x000f280000300a00 */
[----:B0-----:R-:W4:Y:S01]  /*628c0*/  LDL.64 R6, [R1+0x28] ;  /* 0x0000280001067983 */ /* 0x001f220000100a00 */
[----:B------:R-:W-:-:S02]  /*628d0*/  F2FP.F16.E5M2.UNPACK_B R12, R12 ;  /* 0x0000000cff0c723e */ /* 0x000fc400020004ff */
[----:B------:R-:W-:Y:S02]  /*628e0*/  F2FP.F16.E5M2.UNPACK_B R13, R13 ;  /* 0x0000000dff0d723e */ /* 0x000fe400020004ff */
[----:B------:R-:W-:Y:S02]  /*628f0*/  F2FP.F16.E5M2.UNPACK_B R14, R14 ;  /* 0x0000000eff0e723e */ /* 0x000fe400020004ff */
[----:B------:R-:W-:-:S07]  /*62900*/  F2FP.F16.E5M2.UNPACK_B R15, R15 ;  /* 0x0000000fff0f723e */ /* 0x000fce00020004ff */
        /* <DEDUP_REMOVED lines=15> */
[----:B------:R-:W-:-:S05]  /*62a00*/  IMAD.MOV.U32 R6, RZ, RZ, R19 ;  /* 0x000000ffff067224 */ /* 0x000fca00078e0013 */
[----:B------:R-:W-:Y:S04]  /*62a10*/  STL.64 [R1+0x5230], R6 ;  /* 0x0052300601007387 */ /* 0x000fe80000100a00 */
[----:B------:R0:W-:Y:S04]  /*62a20*/  STL.64 [R1+0x5228], R4 ;  /* 0x0052280401007387 */ /* 0x0001e80000100a00 */
[----:B0-----:R-:W3:Y:S04]  /*62a30*/  LDL.LU R4, [R1+0x600] ;  /* 0x0006000001047983 */ /* 0x001ee80000300800 */
[----:B------:R-:W3:Y:S04]  /*62a40*/  LDL.LU R5, [R1+0x604] ;  /* 0x0006040001057983 */ /* 0x000ee80000300800 */
[----:B------:R-:W3:Y:S04]  /*62a50*/  LDL.LU R6, [R1+0x608] ;  /* 0x0006080001067983 */ /* 0x000ee80000300800 */
[----:B------:R-:W3:Y:S01]  /*62a60*/  LDL.LU R7, [R1+0x60c] ;  /* 0x00060c0001077983 */ /* 0x000ee20000300800 */
[----:B----4-:R-:W-:-:S15]  /*62a70*/  HMMA.16816.F32 R20, R12, R16, R20 ;  /* 0x000000100c14723c */ /* 0x010fde0000001814 */
[----:B------:R-:W-:-:S08]  /*62a80*/  NOP ;  /* 0x0000000000007918 */ /* 0x000fd00000000000 */
[----:B------:R-:W-:Y:S04]  /*62a90*/  STL.64 [R1+0x660], R20 ;  /* 0x0006601401007387 */ /* 0x000fe80000100a00 */
[----:B------:R0:W-:Y:S04]  /*62aa0*/  STL.64 [R1+0x668], R22 ;  /* 0x0006681601007387 */ /* 0x0001e80000100a00 */
[----:B0-----:R-:W4:Y:S04]  /*62ab0*/  LDL.LU.64 R22, [R1+0x52a0] ;  /* 0x0052a00001167983 */ /* 0x001f280000300a00 */
[----:B------:R-:W2:Y:S01]  /*62ac0*/  LDL.LU.64 R20, [R1+0x5298] ;  /* 0x0052980001147983 */ /* 0x000ea20000300a00 */
[----:B------:R-:W-:Y:S01]  /*62ad0*/  IMAD.MOV.U32 R11, RZ, RZ, R17 ;  /* 0x000000ffff0b7224 */ /* 0x000fe200078e0011 */
[----:B--2---:R-:W-:Y:S06]  /*62ae0*/  HMMA.16816.F32 R24, R12, R20, R24 ;  /* 0x000000140c18723c */ /* 0x004fec0000001818 */
[----:B------:R-:W-:-:S02]  /*62af0*/  IMAD.MOV.U32 R17, RZ, RZ, R20 ;  /* 0x000000ffff117224 */ /* 0x000fc400078e0014 */
[----:B------:R-:W-:-:S15]  /*62b00*/  IMAD.MOV.U32 R18, RZ, RZ, R21 ;  /* 0x000000ffff127224 */ /* 0x000fde00078e0015 */
[----:B------:R-:W-:Y:S04]  /*62b10*/  STL.64 [R1+0x650], R24 ;  /* 0x0006501801007387 */ /* 0x000fe80000100a00 */
[----:B------:R0:W-:Y:S04]  /*62b20*/  STL.64 [R1+0x658], R26 ;  /* 0x0006581a01007387 */ /* 0x0001e80000100a00 */
[----:B0-----:R-:W2:Y:S04]  /*62b30*/  LDL.LU.64 R26, [R1+0x5290] ;  /* 0x00529000011a7983 */ /* 0x001ea80000300a00 */
[----:B------:R-:W2:Y:S04]  /*62b40*/  LDL.LU.64 R24, [R1+0x5288] ;  /* 0x0052880001187983 */ /* 0x000ea80000300a00 */
[----:B------:R-:W4:Y:S01]  /*62b50*/  LDL.LU.64 R20, [R1+0x5280] ;  /* 0x0052800001147983 */ /* 0x000f220000300a00 */
[----:B------:R-:W-:-:S02]  /*62b60*/  IMAD.MOV.U32 R19, RZ, RZ, R16 ;  /* 0x000000ffff137224 */ /* 0x000fc400078e0010 */
[----:B------:R-:W-:Y:S02]  /*62b70*/  IMAD.MOV.U32 R9, RZ, RZ, R28 ;  /* 0x000000ffff097224 */ /* 0x000fe400078e001c */
[----:B------:R-:W-:Y:S01]  /*62b80*/  IMAD.MOV.U32 R16, RZ, RZ, R29 ;  /* 0x000000ffff107224 */ /* 0x000fe200078e001d */
[----:B----4-:R-:W-:-:S15]  /*62b90*/  HMMA.16816.F32 R20, R12, R28, R20 ;  /* 0x0000001c0c14723c */ /* 0x010fde0000001814 */
[----:B------:R-:W-:-:S08]  /*62ba0*/  NOP ;  /* 0x0000000000007918 */ /* 0x000fd00000000000 */
[----:B------:R-:W-:Y:S04]  /*62bb0*/  STL.64 [R1+0x640], R20 ;  /* 0x0006401401007387 */ /* 0x000fe80000100a00 */
[----:B------:R0:W-:Y:S04]  /*62bc0*/  STL.64 [R1+0x648], R22 ;  /* 0x0006481601007387 */ /* 0x0001e80000100a00 */
        /* <DEDUP_REMOVED lines=21> */
[----:B------:R-:W-:Y:S04]  /*62d20*/  STL.64 [R1+0x5120], R26 ;  /* 0x0051201a01007387 */ /* 0x000fe80000100a00 */
[----:B------:R0:W-:Y:S04]  /*62d30*/  STL.64 [R1+0x5118], R24 ;  /* 0x0051181801007387 */ /* 0x0001e80000100a00 */
[----:B0-----:R-:W2:Y:S04]  /*62d40*/  LDL.LU R24, [R1+0x5f0] ;  /* 0x0005f00001187983 */ /* 0x001ea80000300800 */
[----:B------:R-:W2:Y:S04]  /*62d50*/  LDL.LU R25, [R1+0x5f4] ;  /* 0x0005f40001197983 */ /* 0x000ea80000300800 */
[----:B------:R-:W2:Y:S04]  /*62d60*/  LDL.LU R26, [R1+0x5f8] ;  /* 0x0005f800011a7983 */ /* 0x000ea80000300800 */
[----:B------:R-:W2:Y:S01]  /*62d70*/  LDL.LU R27, [R1+0x5fc] ;  /* 0x0005fc00011b7983 */ /* 0x000ea20000300800 */
[C---:B---3--:R-:W-:Y:S06]  /*62d80*/  HMMA.16816.F32 R4, R12.reuse, R22, R4 ;  /* 0x000000160c04723c */ /* 0x048fec0000001804 */
[----:B--2---:R-:W-:-:S15]  /*62d90*/  HMMA.16816.F32 R24, R12, R20, R24 ;  /* 0x000000140c18723c */ /* 0x004fde0000001818 */
[----:B------:R-:W-:-:S02]  /*62da0*/  NOP ;  /* 0x0000000000007918 */ /* 0x000fc40000000000 */
[----:B------:R-:W-:Y:S04]  /*62db0*/  STL.64 [R1+0x600], R4 ;  /* 0x0006000401007387 */ /* 0x000fe80000100a00 */
[----:B------:R0:W-:Y:S04]  /*62dc0*/  STL.64 [R1+0x608], R6 ;  /* 0x0006080601007387 */ /* 0x0001e80000100a00 */
[----:B0-----:R-:W2:Y:S04]  /*62dd0*/  LDL.LU.64 R6, [R1+0x5230] ;  /* 0x0052300001067983 */ /* 0x001ea80000300a00 */
[----:B------:R-:W3:Y:S04]  /*62de0*/  LDL.LU.64 R4, [R1+0x5228] ;  /* 0x0052280001047983 */ /* 0x000ee80000300a00 */
[----:B------:R0:W-:Y:S04]  /*62df0*/  STL.64 [R1+0x5130], R22 ;  /* 0x0051301601007387 */ /* 0x0001e80000100a00 */
[----:B------:R1:W-:Y:S04]  /*62e00*/  STL.64 [R1+0x5f0], R24 ;  /* 0x0005f01801007387 */ /* 0x0003e80000100a00 */
[----:B------:R4:W-:Y:S01]  /*62e10*/  STL.64 [R1+0x5f8], R26 ;  /* 0x0005f81a01007387 */ /* 0x0009e20000100a00 */
[----:B0-----:R-:W-:-:S02]  /*62e20*/  IMAD.MOV.U32 R22, RZ, RZ, R9 ;  /* 0x000000ffff167224 */ /* 0x001fc400078e0009 */
[----:B------:R-:W-:Y:S01]  /*62e30*/  IMAD.MOV.U32 R23, RZ, RZ, R16 ;  /* 0x000000ffff177224 */ /* 0x000fe200078e0010 */
[----:B------:R-:W3:Y:S04]  /*62e40*/  LDL.LU R9, [R1+0x5220] ;  /* 0x0052200001097983 */ /* 0x000ee80000300800 */
[----:B------:R-:W3:Y:S04]  /*62e50*/  LDL.LU R16, [R1+0x521c] ;  /* 0x00521c0001107983 */ /* 0x000ee80000300800 */
[----:B------:R0:W-:Y:S04]  /*62e60*/  STL.64 [R1+0x5128], R20 ;  /* 0x0051281401007387 */ /* 0x0001e80000100a00 */
[----:B------:R-:W-:Y:S04]  /*62e70*/  STL.64 [R1+0x5148], R22 ;  /* 0x0051481601007387 */ /* 0x000fe80000100a00 */
[----:B-1----:R-:W2:Y:S04]  /*62e80*/  LDL.LU R24, [R1+0x550] ;  /* 0x0005500001187983 */ /* 0x002ea80000300800 */
[----:B------:R-:W2:Y:S04]  /*62e90*/  LDL.LU R25, [R1+0x554] ;  /* 0x0005540001197983 */ /* 0x000ea80000300800 */
[----:B----4-:R-:W4:Y:S04]  /*62ea0*/  LDL.LU R26, [R1+0x558] ;  /* 0x00055800011a7983 */ /* 0x010f280000300800 */
[----:B------:R-:W4:Y:S01]  /*62eb0*/  LDL.LU R27, [R1+0x55c] ;  /* 0x00055c00011b7983 */ /* 0x000f220000300800 */
[----:B0-----:R-:W-:-:S02]  /*62ec0*/  IMAD.MOV.U32 R20, RZ, RZ, R17 ;  /* 0x000000ffff147224 */ /* 0x001fc400078e0011 */
[----:B------:R-:W-:Y:S01]  /*62ed0*/  IMAD.MOV.U32 R21, RZ, RZ, R18 ;  /* 0x000000ffff157224 */ /* 0x000fe200078e0012 */
[----:B------:R-:W3:Y:S04]  /*62ee0*/  LDL.LU R17, [R1+0x5218] ;  /* 0x0052180001117983 */ /* 0x000ee80000300800 */
        /* <DEDUP_REMOVED lines=27> */
[----:B---3--:R-:W-:-:S02]  /*630a0*/  IMAD.MOV.U32 R22, RZ, RZ, R5 ;  /* 0x000000ffff167224 */ /* 0x008fc400078e0005 */
        /* <DEDUP_REMOVED lines=52> */
[C---:B------:R-:W-:Y:S03]  /*633f0*/  HMMA.16816.F32 R8, R12.reuse, R18, R8 ;  /* 0x000000120c08723c */ /* 0x040fe60000001808 */
        /* <DEDUP_REMOVED lines=24> */
[----:B------:R-:W2:Y:S04]  /*63580*/  LDL.LU R10, [R1+0x51ec] ;  /* 0x0051ec00010a7983 */ /* 0x000ea80000300800 */
[----:B------:R-:W2:Y:S02]  /*63590*/  LDL.LU R11, [R1+0x51e8] ;  /* 0x0051e800010b7983 */ /* 0x000ea40000300800 */
[----:B--2---:R-:W-:-:S15]  /*635a0*/  HMMA.16816.F32 R20, R12, R10, R20 ;  /* 0x0000000a0c14723c */ /* 0x004fde0000001814 */
[----:B------:R-:W-:-:S08]  /*635b0*/  NOP ;  /* 0x0000000000007918 */ /* 0x000fd00000000000 */
[----:B------:R-:W-:Y:S04]  /*635c0*/  STL.64 [R1+0x5c0], R20 ;  /* 0x0005c01401007387 */ /* 0x000fe80000100a00 */
[----:B------:R0:W-:Y:S04]  /*635d0*/  STL.64 [R1+0x5c8], R22 ;  /* 0x0005c81601007387 */ /* 0x0001e80000100a00 */
[----:B0-----:R-:W3:Y:S04]  /*635e0*/  LDL.LU.64 R22, [R1+0x51e0] ;  /* 0x0051e00001167983 */ /* 0x001ee80000300a00 */
[----:B------:R-:W3:Y:S04]  /*635f0*/  LDL.LU.64 R20, [R1+0x51d8] ;  /* 0x0051d80001147983 */ /* 0x000ee80000300a00 */
[----:B------:R0:W-:Y:S04]  /*63600*/  STL [R1+0x50d0], R11 ;  /* 0x0050d00b01007387 */ /* 0x0001e80000100800 */
[----:B0-----:R-:W2:Y:S01]  /*63610*/  LDL.LU R11, [R1+0x3830] ;  /* 0x00383000010b7983 */ /* 0x001ea20000300800 */
        /* <DEDUP_REMOVED lines=11> */
[----:B------:R-:W4:Y:S01]  /*636d0*/  LDL.LU.64 R20, [R1+0x51b8] ;  /* 0x0051b80001147983 */ /* 0x000f220000300a00 */
[----:B--2---:R-:W-:-:S02]  /*636e0*/  IMAD R6, R6, 0x100, R11 ;  /* 0x0000010006067824 */ /* 0x004fc400078e020b */
[----:B------:R-:W-:Y:S01]  /*636f0*/  IMAD R7, R0, 0x100, R7 ;  /* 0x0000010000077824 */ /* 0x000fe200078e0207 */
[----:B------:R-:W-:Y:S02]  /*63700*/  F2FP.F16.E5M2.UNPACK_B R4, R4 ;  /* 0x00000004ff04723e */ /* 0x000fe400020004ff */
[----:B------:R-:W-:Y:S01]  /*63710*/  F2FP.F16.E5M2.UNPACK_B R5, R5 ;  /* 0x00000005ff05723e */ /* 0x000fe200020004ff */
[----:B----4-:R-:W-:Y:S01]  /*63720*/  HMMA.16816.F32 R12, R12, R20, R24 ;  /* 0x000000140c0c723c */ /* 0x010fe20000001818 */
[----:B------:R-:W3:Y:S04]  /*63730*/  LDL.LU.64 R26, [R1+0x51b0] ;  /* 0x0051b000011a7983 */ /* 0x000ee80000300a00 */
[----:B------:R-:W3:Y:S01]  /*63740*/  LDL.LU.64 R24, [R1+0x51a8] ;  /* 0x0051a80001187983 */ /* 0x000ee20000300a00 */
[----:B------:R-:W-:-:S02]  /*63750*/  F2FP.F16.E5M2.UNPACK_B R6, R6 ;  /* 0x00000006ff06723e */ /* 0x000fc400020004ff */
[----:B------:R-:W-:-:S15]  /*63760*/  F2FP.F16.E5M2.UNPACK_B R7, R7 ;  /* 0x00000007ff07723e */ /* 0x000fde00020004ff */
[----:B------:R0:W-:Y:S04]  /*63770*/  STL.64 [R1+0x5b0], R12 ;  /* 0x0005b00c01007387 */ /* 0x0001e80000100a00 */
[----:B------:R1:W-:Y:S04]  /*63780*/  STL.64 [R1+0x5b8], R14 ;  /* 0x0005b80e01007387 */ /* 0x0003e80000100a00 */
[----:B0-----:R-:W2:Y:S04]  /*63790*/  LDL.LU R12, [R1+0x540] ;  /* 0x00054000010c7983 */ /* 0x001ea80000300800 */
[----:B------:R-:W2:Y:S04]  /*637a0*/  LDL.LU R13, [R1+0x544] ;  /* 0x00054400010d7983 */ /* 0x000ea80000300800 */
[----:B-1----:R-:W2:Y:S04]  /*637b0*/  LDL.LU R14, [R1+0x548] ;  /* 0x00054800010e7983 */ /* 0x002ea80000300800 */
[----:B------:R-:W2:Y:S01]  /*637c0*/  LDL.LU R15, [R1+0x54c] ;  /* 0x00054c00010f7983 */ /* 0x000ea20000300800 */
        /* <DEDUP_REMOVED lines=48> */
[----:B0-----:R-:W2:Y:S04]  /*63ad0*/  LDL.LU R14, [R1+0x384c] ;  /* 0x00384c00010e7983 */ /* 0x001ea80000300800 */
[----:B------:R-:W3:Y:S04]  /*63ae0*/  LDL.LU R15, [R1+0x3858] ;  /* 0x00385800010f7983 */ /* 0x000ee80000300800 */
[----:B------:R-:W-:Y:S04]  /*63af0*/  STL.64 [R1+0x530], R16 ;  /* 0x0005301001007387 */ /* 0x000fe80000100a00 */
[----:B------:R-:W-:Y:S04]  /*63b00*/  STL.64 [R1+0x538], R18 ;  /* 0x0005381201007387 */ /* 0x000fe80000100a00 */
[----:B------:R-:W3:Y:S04]  /*63b10*/  LDL.LU R0, [R1+0x3854] ;  /* 0x0038540001007983 */ /* 0x000ee80000300800 */
[----:B------:R-:W3:Y:S04]  /*63b20*/  LDL.64 R28, [R1+0x28] ;  /* 0x00002800011c7983 */ /* 0x000ee80000100a00 */
[----:B------:R-:W-:Y:S04]  /*63b30*/  STL.64 [R1+0x5048], R26 ;  /* 0x0050481a01007387 */ /* 0x000fe80000100a00 */
[----:B------:R0:W-:Y:S04]  /*63b40*/  STL.64 [R1+0x5040], R24 ;  /* 0x0050401801007387 */ /* 0x0001e80000100a00 */
[----:B0-----:R-:W4:Y:S04]  /*63b50*/  LDL.LU R24, [R1+0x4c0] ;  /* 0x0004c00001187983 */ /* 0x001f280000300800 */
        /* <DEDUP_REMOVED lines=13> */
[----:B------:R-:W4:Y:S04]  /*63c30*/  LDL.LU R11, [R1+0x3840] ;  /* 0x00384000010b7983 */ /* 0x000f280000300800 */
        /* <DEDUP_REMOVED lines=66> */
[----:B---3--:R-:W-:-:S03]  /*64060*/  IMAD R12, R12, 0x100, R11 ;  /* 0x000001000c0c7824 */ /* 0x008fc600078e020b */
        /* <DEDUP_REMOVED lines=12> */
[----:B------:R-:W2:Y:S04]  /*64130*/  LDL.LU.64 R24, [R1+0x50b0] ;  /* 0x0050b00001187983 */ /* 0x000ea80000300a00 */
        /* <DEDUP_REMOVED lines=8> */
[----:B------:R-:W-:-:S02]  /*641c0*/  IMAD R13, R13, 0x100, R20 ;  /* 0x000001000d0d7824 */ /* 0x000fc400078e0214 */
[----:B------:R-:W-:Y:S02]  /*641d0*/  IMAD R14, R14, 0x100, R21 ;  /* 0x000001000e0e7824 */ /* 0x000fe400078e0215 */
[----:B------:R-:W-:Y:S01]  /*641e0*/  IMAD R15, R0, 0x100, R15 ;  /* 0x00000100000f7824 */ /* 0x000fe200078e020f */
[----:B------:R-:W-:Y:S02]  /*641f0*/  F2FP.F16.E5M2.UNPACK_B R12, R12 ;  /* 0x0000000cff0c723e */ /* 0x000fe400020004ff */
[----:B------:R-:W-:Y:S02]  /*64200*/  F2FP.F16.E5M2.UNPACK_B R13, R13 ;  /* 0x0000000dff0d723e */ /* 0x000fe400020004ff */
[----:B------:R-:W-:Y:S02]  /*64210*/  F2FP.F16.E5M2.UNPACK_B R14, R14 ;  /* 0x0000000eff0e723e */ /* 0x000fe400020004ff */
[----:B------:R-:W-:Y:S01]  /*64220*/  F2FP.F16.E5M2.UNPACK_B R15, R15 ;  /* 0x0000000fff0f723e */ /* 0x000fe200020004ff */
[----:B------:R-:W-:Y:S01]  /*64230*/  HMMA.16816.F32 R4, R4, R22, R16 ;  /* 0x000000160404723c */ /* 0x000fe20000001810 */
[----:B------:R-:W-:Y:S04]  /*64240*/  STL [R1+0x4fd4], R2 ;  /* 0x004fd40201007387 */ /* 0x000fe80000100800 */
[----:B------:R-:W-:Y:S01]  /*64250*/  STL [R1+0x4fd0], R3 ;  /* 0x004fd00301007387 */ /* 0x000fe20000100800 */
[----:B------:R-:W-:-:S02]  /*64260*/  IMAD.MOV.U32 R9, RZ, RZ, R22 ;  /* 0x000000ffff097224 */ /* 0x000fc400078e0016 */
[----:B------:R-:W-:-:S15]  /*64270*/  IMAD.MOV.U32 R0, RZ, RZ, R23 ;  /* 0x000000ffff007224 */ /* 0x000fde00078e0017 */
[----:B------:R0:W-:Y:S04]  /*64280*/  STL.64 [R1+0x4d0], R4 ;  /* 0x0004d00401007387 */ /* 0x0001e80000100a00 */
[----:B------:R-:W-:Y:S04]  /*64290*/  STL.64 [R1+0x4d8], R6 ;  /* 0x0004d80601007387 */ /* 0x000fe80000100a00 */
[----:B0-----:R-:W3:Y:S04]  /*642a0*/  LDL.LU R4, [R1+0x385c] ;  /* 0x00385c0001047983 */ /* 0x001ee80000300800 */
[----:B------:R-:W3:Y:S04]  /*642b0*/  LDL.LU R5, [R1+0x3864] ;  /* 0x0038640001057983 */ /* 0x000ee80000300800 */
[----:B------:R-:W-:Y:S01]  /*642c0*/  STL [R1+0x4fd8], R9 ;  /* 0x004fd80901007387 */ /* 0x000fe20000100800 */
[----:B--2---:R-:W-:-:S15]  /*642d0*/  HMMA.16816.F32 R16, R12, R28, R24 ;  /* 0x0000001c0c10723c */ /* 0x004fde0000001818 */
[----:B------:R-:W-:-:S08]  /*642e0*/  NOP ;  /* 0x0000000000007918 */ /* 0x000fd00000000000 */
        /* <DEDUP_REMOVED lines=18> */
[----:B----4-:R0:W-:Y:S04]  /*64410*/  STL.64 [R1+0x5070], R22 ;  /* 0x0050701601007387 */ /* 0x0101e80000100a00 */
[----:B------:R-:W4:Y:S04]  /*64420*/  LDL.64 R8, [R1+0x10] ;  /* 0x0000100001087983 */ /* 0x000f280000100a00 */
[----:B0-----:R-:W3:Y:S04]  /*64430*/  LDL R22, [R1+0x8] ;  /* 0x0000080001167983 */ /* 0x001ee80000100800 */
[----:B------:R-:W3:Y:S04]  /*64440*/  LDL R23, [R1+0xc] ;  /* 0x00000c0001177983 */ /* 0x000ee80000100800 */
[----:B------:R-:W-:Y:S01]  /*64450*/  STL.64 [R1+0x5098], R10 ;  /* 0x0050980a01007387 */ /* 0x000fe20000100a00 */
[----:B------:R-:W-:-:S02]  /*64460*/  IMAD.MOV.U32 R7, RZ, RZ, R28 ;  /* 0x000000ffff077224 */ /* 0x000fc400078e001c */
[----:B------:R-:W-:Y:S01]  /*64470*/  IMAD.MOV.U32 R6, RZ, RZ, R29 ;  /* 0x000000ffff067224 */ /* 0x000fe200078e001d */
[----:B----4-:R-:W-:Y:S04]  /*64480*/  STL.64 [R1+0x5090], R8 ;  /* 0x0050900801007387 */ /* 0x010fe80000100a00 */
[----:B--2---:R0:W-:Y:S04]  /*64490*/  STL.64 [R1+0x5068], R20 ;  /* 0x0050681401007387 */ /* 0x0041e80000100a00 */
[----:B---3--:R1:W-:Y:S04]  /*644a0*/  STL.64 [R1+0x5088], R22 ;  /* 0x0050881601007387 */ /* 0x0083e80000100a00 */
[----:B0-----:R-:W2:Y:S04]  /*644b0*/  LDL.LU R20, [R1+0x4a0] ;  /* 0x0004a00001147983 */ /* 0x001ea80000300800 */
[----:B------:R-:W2:Y:S04]  /*644c0*/  LDL.LU R21, [R1+0x4a4] ;  /* 0x0004a40001157983 */ /* 0x000ea80000300800 */
[----:B-1----:R-:W2:Y:S04]  /*644d0*/  LDL.LU R22, [R1+0x4a8] ;  /* 0x0004a80001167983 */ /* 0x002ea80000300800 */
[----:B------:R-:W2:Y:S04]  /*644e0*/  LDL.LU R23, [R1+0x4ac] ;  /* 0x0004ac0001177983 */ /* 0x000ea80000300800 */
[----:B------:R-:W3:Y:S04]  /*644f0*/  LDL R2, [R1+0x18] ;  /* 0x0000180001027983 */ /* 0x000ee80000100800 */
[----:B------:R-:W3:Y:S04]  /*64500*/  LDL R3, [R1+0x1c] ;  /* 0x00001c0001037983 */ /* 0x000ee80000100800 */
[----:B------:R-:W3:Y:S04]  /*64510*/  LDL.LU R8, [R1+0x4b0] ;  /* 0x0004b00001087983 */ /* 0x000ee80000300800 */
[----:B------:R-:W3:Y:S04]  /*64520*/  LDL.LU R9, [R1+0x4b4] ;  /* 0x0004b40001097983 */ /* 0x000ee80000300800 */
[----:B------:R-:W3:Y:S04]  /*64530*/  LDL.LU R10, [R1+0x4b8] ;  /* 0x0004b800010a7983 */ /* 0x000ee80000300800 */
[----:B------:R-:W3:Y:S04]  /*64540*/  LDL.LU R11, [R1+0x4bc] ;  /* 0x0004bc00010b7983 */ /* 0x000ee80000300800 */
[----:B------:R-:W4:Y:S04]  /*64550*/  LDL.64 R28, [R1] ;  /* 0x00000000011c7983 */ /* 0x000f280000100a00 */
[----:B------:R-:W2:Y:S04]  /*64560*/  LDL.LU R24, [R1+0x470] ;  /* 0x0004700001187983 */ /* 0x000ea80000300800 */
        /* <DEDUP_REMOVED lines=113> */
[----:B------:R4:W-:Y:S02]  /*64c80*/  STL.64 [R1+0x4ef8], R16 ;  /* 0x004ef81001007387 */ /* 0x0009e40000100a00 */
[----:B----4-:R-:W-:Y:S02]  /*64c90*/  HMMA.16816.F32 R16, R12, R10, R24 ;  /* 0x0000000a0c10723c */ /* 0x010fe40000001818 */
[----:B------:R-:W4:-:S15]  /*64ca0*/  LDL.LU R24, [R1+0x390] ;  /* 0x0003900001187983 */ /* 0x000f1e0000300800 */
[----:B------:R-:W-:-:S06]  /*64cb0*/  NOP ;  /* 0x0000000000007918 */ /* 0x000fcc0000000000 */
[----:B------:R-:W-:Y:S04]  /*64cc0*/  STL.64 [R1+0x400], R16 ;  /* 0x0004001001007387 */ /* 0x000fe80000100a00 */
[----:B------:R-:W-:Y:S04]  /*64cd0*/  STL.64 [R1+0x408], R18 ;  /* 0x0004081201007387 */ /* 0x000fe80000100a00 */
[----:B------:R-:W4:Y:S04]  /*64ce0*/  LDL.LU R25, [R1+0x394] ;  /* 0x0003940001197983 */ /* 0x000f280000300800 */
[----:B------:R-:W2:Y:S04]  /*64cf0*/  LDL.LU R26, [R1+0x398] ;  /* 0x00039800011a7983 */ /* 0x000ea80000300800 */
[----:B------:R-:W2:Y:S01]  /*64d00*/  LDL.LU R27, [R1+0x39c] ;  /* 0x00039c00011b7983 */ /* 0x000ea20000300800 */
[----:B---3--:R-:W-:-:S02]  /*64d10*/  IMAD R4, R4, 0x100, R22 ;  /* 0x0000010004047824 */ /* 0x008fc400078e0216 */
[----:B------:R-:W-:Y:S01]  /*64d20*/  IMAD R5, R5, 0x100, R23 ;  /* 0x0000010005057824 */ /* 0x000fe200078e0217 */
[----:B--2---:R0:W-:Y:S02]  /*64d30*/  STL.64 [R1+0x4f30], R26 ;  /* 0x004f301a01007387 */ /* 0x0041e40000100a00 */
[----:B0-----:R-:W-:Y:S02]  /*64d40*/  IMAD.MOV.U32 R26, RZ, RZ, R9 ;  /* 0x000000ffff1a7224 */ /* 0x001fe400078e0009 */
[----:B------:R-:W-:Y:S01]  /*64d50*/  IMAD.MOV.U32 R27, RZ, RZ, R2 ;  /* 0x000000ffff1b7224 */ /* 0x000fe200078e0002 */
[----:B------:R-:W2:Y:S04]  /*64d60*/  LDL.LU R9, [R1+0x4fd8] ;  /* 0x004fd80001097983 */ /* 0x000ea80000300800 */
[----:B------:R-:W3:Y:S04]  /*64d70*/  LDL.LU R2, [R1+0x4fd4] ;  /* 0x004fd40001027983 */ /* 0x000ee80000300800 */
[----:B----4-:R0:W-:Y:S04]  /*64d80*/  STL.64 [R1+0x4f28], R24 ;  /* 0x004f281801007387 */ /* 0x0101e80000100a00 */
[----:B------:R-:W4:Y:S04]  /*64d90*/  LDL.LU R20, [R1+0x380] ;  /* 0x0003800001147983 */ /* 0x000f280000300800 */
[----:B------:R-:W4:Y:S04]  /*64da0*/  LDL.LU R21, [R1+0x384] ;  /* 0x0003840001157983 */ /* 0x000f280000300800 */
[----:B------:R-:W2:Y:S04]  /*64db0*/  LDL.LU R22, [R1+0x388] ;  /* 0x0003880001167983 */ /* 0x000ea80000300800 */
[----:B------:R-:W2:Y:S04]  /*64dc0*/  LDL.LU R23, [R1+0x38c] ;  /* 0x00038c0001177983 */ /* 0x000ea80000300800 */
[----:B0-----:R-:W3:Y:S04]  /*64dd0*/  LDL.64 R24, [R1+0x8] ;  /* 0x0000080001187983 */ /* 0x001ee80000100a00 */
[----:B------:R0:W-:Y:S02]  /*64de0*/  STL.64 [R1+0x4f60], R26 ;  /* 0x004f601a01007387 */ /* 0x0001e40000100a00 */
[----:B0-----:R-:W-:-:S02]  /*64df0*/  IMAD.MOV.U32 R26, RZ, RZ, R3 ;  /* 0x000000ffff1a7224 */ /* 0x001fc400078e0003 */
[----:B------:R-:W-:Y:S01]  /*64e00*/  IMAD.MOV.U32 R27, RZ, RZ, R8 ;  /* 0x000000ffff1b7224 */ /* 0x000fe200078e0008 */
[----:B---3--:R-:W-:Y:S04]  /*64e10*/  STL.64 [R1+0x4f58], R24 ;  /* 0x004f581801007387 */ /* 0x008fe80000100a00 */
[----:B--2---:R-:W-:Y:S04]  /*64e20*/  STL.64 [R1+0x4f40], R22 ;  /* 0x004f401601007387 */ /* 0x004fe80000100a00 */
[----:B----4-:R0:W-:Y:S04]  /*64e30*/  STL.64 [R1+0x4f38], R20 ;  /* 0x004f381401007387 */ /* 0x0101e80000100a00 */
        /* <DEDUP_REMOVED lines=17> */
[----:B------:R-:W-:Y:S01]  /*64f50*/  IMAD.MOV.U32 R27, RZ, RZ, R6 ;  /* 0x000000ffff1b7224 */ /* 0x000fe200078e0006 */
[----:B------:R-:W4:Y:S01]  /*64f60*/  LDL.LU R9, [R1+0x4fc8] ;  /* 0x004fc80001097983 */ /* 0x000f220000300800 */
[----:B------:R-:W-:-:S03]  /*64f70*/  IMAD.MOV.U32 R25, RZ, RZ, R0 ;  /* 0x000000ffff197224 */ /* 0x000fc600078e0000 */
[----:B------:R-:W4:Y:S04]  /*64f80*/  LDL.LU R19, [R1+0x3870] ;  /* 0x0038700001137983 */ /* 0x000f280000300800 */
[----:B------:R-:W4:Y:S04]  /*64f90*/  LDL.LU R6, [R1+0x386c] ;  /* 0x00386c0001067983 */ /* 0x000f280000300800 */
[----:B------:R-:W4:Y:S04]  /*64fa0*/  LDL.LU R7, [R1+0x3878] ;  /* 0x0038780001077983 */ /* 0x000f280000300800 */
        /* <DEDUP_REMOVED lines=24> */
[----:B------:R-:W4:Y:S01]  /*65130*/  LDL.LU R23, [R1+0x3ec] ;  /* 0x0003ec0001177983 */ /* 0x000f220000300800 */
[----:B------:R-:W-:Y:S01]  /*65140*/  IMAD R6, R6, 0x100, R19 ;  /* 0x0000010006067824 */ /* 0x000fe200078e0213 */
[C---:B--2---:R-:W-:Y:S02]  /*65150*/  HMMA.16816.F32 R24, R12.reuse, R8, R24 ;  /* 0x000000080c18723c */ /* 0x044fe40000001818 */
[----:B----4-:R-:W-:Y:S04]  /*65160*/  STL.64 [R1+0x4fa0], R22 ;  /* 0x004fa01601007387 */ /* 0x010fe80000100a00 */
[----:B---3--:R0:W-:Y:S04]  /*65170*/  STL.64 [R1+0x4f98], R20 ;  /* 0x004f981401007387 */ /* 0x0081e80000100a00 */
        /* <DEDUP_REMOVED lines=9> */
[----:B------:R-:W3:Y:S04]  /*65210*/  LDL.LU R19, [R1+0x36c] ;  /* 0x00036c0001137983 */ /* 0x000ee80000300800 */
[----:B------:R-:W-:Y:S04]  /*65220*/  STL.64 [R1+0xed0], R24 ;  /* 0x000ed01801007387 */ /* 0x000fe80000100a00 */
[----:B------:R0:W-:Y:S04]  /*65230*/  STL.64 [R1+0xed8], R26 ;  /* 0x000ed81a01007387 */ /* 0x0001e80000100a00 */
[----:B0-----:R-:W4:Y:S04]  /*65240*/  LDL.LU.64 R26, [R1+0x4fc0] ;  /* 0x004fc000011a7983 */ /* 0x001f280000300a00 */
[----:B------:R-:W4:Y:S04]  /*65250*/  LDL.LU.64 R24, [R1+0x4fb8] ;  /* 0x004fb80001187983 */ /* 0x000f280000300a00 */
[----:B------:R0:W-:Y:S04]  /*65260*/  STL [R1+0x4ebc], R8 ;  /* 0x004ebc0801007387 */ /* 0x0001e80000100800 */
[----:B------:R1:W-:Y:S04]  /*65270*/  STL [R1+0x4eb8], R9 ;  /* 0x004eb80901007387 */ /* 0x0003e80000100800 */
[----:B0-----:R-:W3:Y:S04]  /*65280*/  LDL.LU R8, [R1+0x3d0] ;  /* 0x0003d00001087983 */ /* 0x001ee80000300800 */
[----:B-1----:R-:W3:Y:S04]  /*65290*/  LDL.LU R9, [R1+0x3d4] ;  /* 0x0003d40001097983 */ /* 0x002ee80000300800 */
        /* <DEDUP_REMOVED lines=8> */
[----:B------:R-:W-:Y:S01]  /*65320*/  IMAD R7, R0, 0x100, R7 ;  /* 0x0000010000077824 */ /* 0x000fe200078e0207 */
[----:B------:R-:W-:-:S02]  /*65330*/  F2FP.F16.E5M2.UNPACK_B R4, R4 ;  /* 0x00000004ff04723e */ /* 0x000fc400020004ff */
[----:B------:R-:W-:Y:S02]  /*65340*/  F2FP.F16.E5M2.UNPACK_B R5, R5 ;  /* 0x00000005ff05723e */ /* 0x000fe400020004ff */
[----:B------:R-:W-:Y:S01]  /*65350*/  F2FP.F16.E5M2.UNPACK_B R6, R6 ;  /* 0x00000006ff06723e */ /* 0x000fe200020004ff */
[----:B--2---:R-:W-:Y:S01]  /*65360*/  HMMA.16816.F32 R12, R12, R24, R20 ;  /* 0x000000180c0c723c */ /* 0x004fe20000001814 */
[----:B------:R-:W4:Y:S04]  /*65370*/  LDL.LU.64 R22, [R1+0x4fa0] ;  /* 0x004fa00001167983 */ /* 0x000f280000300a00 */
[----:B------:R-:W4:Y:S01]  /*65380*/  LDL.LU.64 R20, [R1+0x4f98] ;  /* 0x004f980001147983 */ /* 0x000f220000300a00 */
[----:B------:R-:W-:-:S15]  /*65390*/  F2FP.F16.E5M2.UNPACK_B R7, R7 ;  /* 0x00000007ff07723e */ /* 0x000fde00020004ff */
[----:B------:R-:W-:-:S02]  /*653a0*/  NOP ;  /* 0x0000000000007918 */ /* 0x000fc40000000000 */
[----:B------:R0:W-:Y:S04]  /*653b0*/  STL.64 [R1+0x3f0], R12 ;  /* 0x0003f00c01007387 */ /* 0x0001e80000100a00 */
[----:B------:R1:W-:Y:S04]  /*653c0*/  STL.64 [R1+0x3f8], R14 ;  /* 0x0003f80e01007387 */ /* 0x0003e80000100a00 */
[----:B0-----:R-:W2:Y:S04]  /*653d0*/  LDL.LU R12, [R1+0x370] ;  /* 0x00037000010c7983 */ /* 0x001ea80000300800 */
[----:B------:R-:W2:Y:S04]  /*653e0*/  LDL.LU R13, [R1+0x374] ;  /* 0x00037400010d7983 */ /* 0x000ea80000300800 */
[----:B-1----:R-:W2:Y:S04]  /*653f0*/  LDL.LU R14, [R1+0x378] ;  /* 0x00037800010e7983 */ /* 0x002ea80000300800 */
[----:B------:R-:W2:Y:S01]  /*65400*/  LDL.LU R15, [R1+0x37c] ;  /* 0x00037c00010f7983 */ /* 0x000ea20000300800 */
[----:B----4-:R-:W-:Y:S03]  /*65410*/  HMMA.16816.F32 R24, R4, R26, R20 ;  /* 0x0000001a0418723c */ /* 0x010fe60000001814 */
[----:B------:R-:W4:Y:S04]  /*65420*/  LDL.LU.64 R22, [R1+0x4f90] ;  /* 0x004f900001167983 */ /* 0x000f280000300a00 */
[----:B------:R-:W4:-:S15]  /*65430*/  LDL.LU.64 R20, [R1+0x4f88] ;  /* 0x004f880001147983 */ /* 0x000f1e0000300a00 */
[----:B------:R-:W-:-:S01]  /*65440*/  NOP ;  /* 0x0000000000007918 */ /* 0x000fc20000000000 */
[----:B------:R-:W-:Y:S04]  /*65450*/  STL.64 [R1+0x3e0], R24 ;  /* 0x0003e01801007387 */ /* 0x000fe80000100a00 */
[----:B------:R0:W-:Y:S04]  /*65460*/  STL.64 [R1+0x3e8], R26 ;  /* 0x0003e81a01007387 */ /* 0x0001e80000100a00 */
[----:B0-----:R-:W4:Y:S04]  /*65470*/  LDL.LU.64 R26, [R1+0x4f80] ;  /* 0x004f8000011a7983 */ /* 0x001f280000300a00 */
[----:B------:R-:W3:Y:S02]  /*65480*/  LDL.LU.64 R24, [R1+0x4f78] ;  /* 0x004f780001187983 */ /* 0x000ee40000300a00 */
[----:B---3--:R-:W-:-:S15]  /*65490*/  HMMA.16816.F32 R8, R4, R24, R8 ;  /* 0x000000180408723c */ /* 0x008fde0000001808 */
[----:B------:R-:W-:-:S08]  /*654a0*/  NOP ;  /* 0x0000000000007918 */ /* 0x000fd00000000000 */
[----:B------:R0:W-:Y:S02]  /*654b0*/  STL.64 [R1+0x3d0], R8 ;  /* 0x0003d00801007387 */ /* 0x0001e40000100a00 */
[----:B0-----:R-:W-:Y:S02]  /*654c0*/  IMAD.MOV.U32 R9, RZ, RZ, R24 ;  /* 0x000000ffff097224 */ /* 0x001fe400078e0018 */
[----:B------:R-:W-:Y:S02]  /*654d0*/  IMAD.MOV.U32 R8, RZ, RZ, R25 ;  /* 0x000000ffff087224 */ /* 0x000fe400078e0019 */
[----:B----4-:R-:W-:Y:S01]  /*654e0*/  HMMA.16816.F32 R24, R4, R26, R20 ;  /* 0x0000001a0418723c */ /* 0x010fe20000001814 */
[----:B------:R-:W-:Y:S04]  /*654f0*/  STL.64 [R1+0x3d8], R10 ;  /* 0x0003d80a01007387 */ /* 0x000fe80000100a00 */
[----:B------:R-:W3:Y:S04]  /*65500*/  LDL.LU.64 R22, [R1+0x4f70] ;  /* 0x004f700001167983 */ /* 0x000ee80000300a00 */
[----:B------:R-:W3:-:S14]  /*65510*/  LDL.LU.64 R20, [R1+0x4f68] ;  /* 0x004f680001147983 */ /* 0x000edc0000300a00 */
        /* <DEDUP_REMOVED lines=41> */
[----:B------:R-:W-:-:S02]  /*657b0*/  IMAD.MOV.U32 R29, RZ, RZ, R8 ;  /* 0x000000ffff1d7224 */ /* 0x000fc400078e0008 */
[----:B------:R-:W-:Y:S01]  /*657c0*/  IMAD.MOV.U32 R28, RZ, RZ, R9 ;  /* 0x000000ffff1c7224 */ /* 0x000fe200078e0009 */
[----:B------:R-:W3:Y:S04]  /*657d0*/  LDL.LU R8, [R1+0x3890] ;  /* 0x0038900001087983 */ /* 0x000ee80000300800 */
[----:B------:R-:W3:Y:S04]  /*657e0*/  LDL.LU R14, [R1+0x388c] ;  /* 0x00388c00010e7983 */ /* 0x000ee80000300800 */
[----:B------:R-:W3:Y:S04]  /*657f0*/  LDL.LU R9, [R1+0x3898] ;  /* 0x0038980001097983 */ /* 0x000ee80000300800 */
[----:B------:R-:W3:Y:S04]  /*65800*/  LDL.LU R15, [R1+0x3894] ;  /* 0x00389400010f7983 */ /* 0x000ee80000300800 */
[----:B--2---:R-:W-:Y:S04]  /*65810*/  STL.64 [R1+0x4ea0], R26 ;  /* 0x004ea01a01007387 */ /* 0x004fe80000100a00 */
[----:B----4-:R0:W-:Y:S02]  /*65820*/  STL.64 [R1+0x4e98], R24 ;  /* 0x004e981801007387 */ /* 0x0101e40000100a00 */
[----:B0-----:R-:W-:Y:S02]  /*65830*/  HMMA.16816.F32 R24, R4, R22, R16 ;  /* 0x000000160418723c */ /* 0x001fe40000001810 */
[----:B------:R-:W2:-:S15]  /*65840*/  LDL.LU R16, [R1+0x350] ;  /* 0x0003500001107983 */ /* 0x000e9e0000300800 */
[----:B------:R-:W-:-:S06]  /*65850*/  NOP ;  /* 0x0000000000007918 */ /* 0x000fcc0000000000 */
[----:B------:R-:W-:Y:S04]  /*65860*/  STL.64 [R1+0x360], R24 ;  /* 0x0003601801007387 */ /* 0x000fe80000100a00 */
[----:B------:R-:W-:Y:S04]  /*65870*/  STL.64 [R1+0x368], R26 ;  /* 0x0003681a01007387 */ /* 0x000fe80000100a00 */
[----:B------:R-:W2:Y:S04]  /*65880*/  LDL.LU R17, [R1+0x354] ;  /* 0x0003540001117983 */ /* 0x000ea80000300800 */
[----:B------:R-:W2:Y:S04]  /*65890*/  LDL.LU R18, [R1+0x358] ;  /* 0x0003580001127983 */ /* 0x000ea80000300800 */
[----:B------:R-:W2:Y:S04]  /*658a0*/  LDL.LU R19, [R1+0x35c] ;  /* 0x00035c0001137983 */ /* 0x000ea80000300800 */
[----:B------:R-:W4:Y:S04]  /*658b0*/  LDL.LU R10, [R1+0x3880] ;  /* 0x00388000010a7983 */ /* 0x000f280000300800 */
[----:B------:R-:W2:Y:S04]  /*658c0*/  LDL.LU R12, [R1+0x387c] ;  /* 0x00387c00010c7983 */ /* 0x000ea80000300800 */
        /* <DEDUP_REMOVED lines=14> */
[----:B------:R-:W3:Y:S04]  /*659b0*/  LDL.LU R24, [R1+0xea0] ;  /* 0x000ea00001187983 */ /* 0x000ee80000300800 */
        /* <DEDUP_REMOVED lines=21> */
[----:B0-----:R-:W2:Y:S04]  /*65b10*/  LDL.LU.64 R22, [R1+0x28] ;  /* 0x0000280001167983 */ /* 0x001ea80000300a00 */
[----:B------:R0:W-:Y:S04]  /*65b20*/  STL.64 [R1+0x4e20], R20 ;  /* 0x004e201401007387 */ /* 0x0001e80000100a00 */
[----:B0-----:R-:W2:Y:S04]  /*65b30*/  LDL R20, [R1+0x20] ;  /* 0x0000200001147983 */ /* 0x001ea80000100800 */
[----:B------:R-:W2:Y:S01]  /*65b40*/  LDL R21, [R1+0x24] ;  /* 0x0000240001157983 */ /* 0x000ea20000100800 */
        /* <DEDUP_REMOVED lines=49> */
[----:B------:R-:W2:Y:S01]  /*65e60*/  LDL.LU.64 R24, [R1+0x4e98] ;  /* 0x004e980001187983 */ /* 0x000ea20000300a00 */
[----:B------:R-:W-:-:S02]  /*65e70*/  F2FP.F16.E5M2.UNPACK_B R12, R12 ;  /* 0x0000000cff0c723e */ /* 0x000fc400020004ff */
[----:B------:R-:W-:Y:S02]  /*65e80*/  F2FP.F16.E5M2.UNPACK_B R13, R13 ;  /* 0x0000000dff0d723e */ /* 0x000fe400020004ff */
[----:B------:R-:W-:Y:S02]  /*65e90*/  F2FP.F16.E5M2.UNPACK_B R14, R14 ;  /* 0x0000000eff0e723e */ /* 0x000fe400020004ff */
[----:B------:R-:W-:Y:S01]  /*65ea0*/  F2FP.F16.E5M2.UNPACK_B R15, R15 ;  /* 0x0000000fff0f723e */ /* 0x000fe200020004ff */
[----:B---3--:R-:W-:Y:S06]  /*65eb0*/  HMMA.16816.F32 R8, R4, R20, R8 ;  /* 0x000000140408723c */ /* 0x008fec0000001808 */
[----:B------:R-:W-:Y:S01]  /*65ec0*/  HMMA.16816.F32 R4, R12, R22, R16 ;  /* 0x000000160c04723c */ /* 0x000fe20000001810 */
[----:B------:R-:W-:Y:S04]  /*65ed0*/  STL [R1+0x4dcc], R2 ;  /* 0x004dcc0201007387 */ /* 0x000fe80000100800 */
[----:B------:R0:W-:-:S12]  /*65ee0*/  STL [R1+0x4dc8], R3 ;  /* 0x004dc80301007387 */ /* 0x0001d80000100800 */
[----:B------:R-:W-:Y:S04]  /*65ef0*/  STL.64 [R1+0x310], R8 ;  /* 0x0003100801007387 */ /* 0x000fe80000100a00 */
[----:B------:R-:W-:Y:S04]  /*65f00*/  STL.64 [R1+0x318], R10 ;  /* 0x0003180a01007387 */ /* 0x000fe80000100a00 */
[----:B------:R-:W-:Y:S04]  /*65f10*/  STL.64 [R1+0x300], R4 ;  /* 0x0003000401007387 */ /* 0x000fe80000100a00 */
[----:B------:R2:W-:Y:S01]  /*65f20*/  STL.64 [R1+0x308], R6 ;  /* 0x0003080601007387 */ /* 0x0005e20000100a00 */
[----:B0-----:R-:W-:-:S02]  /*65f30*/  IMAD.MOV.U32 R3, RZ, RZ, R23 ;  /* 0x000000ffff037224 */ /* 0x001fc400078e0017 */
[----:B------:R-:W-:-:S03]  /*65f40*/  IMAD.MOV.U32 R2, RZ, RZ, R22 ;  /* 0x000000ffff027224 */ /* 0x000fc600078e0016 */
[----:B------:R-:W-:Y:S04]  /*65f50*/  STL [R1+0x4dd4], R3 ;  /* 0x004dd40301007387 */ /* 0x000fe80000100800 */
[----:B------:R-:W-:Y:S04]  /*65f60*/  STL [R1+0x4dd0], R2 ;  /* 0x004dd00201007387 */ /* 0x000fe80000100800 */
[----:B------:R-:W3:Y:S01]  /*65f70*/  LDL.LU R16, [R1+0x270] ;  /* 0x0002700001107983 */ /* 0x000ee20000300800 */
[----:B--2---:R-:W-:-:S15]  /*65f80*/  HMMA.16816.F32 R4, R12, R28, R24 ;  /* 0x0000001c0c04723c */ /* 0x004fde0000001818 */
[----:B------:R-:W-:-:S08]  /*65f90*/  NOP ;  /* 0x0000000000007918 */ /* 0x000fd00000000000 */
[----:B------:R-:W-:Y:S04]  /*65fa0*/  STL.64 [R1+0x2f0], R4 ;  /* 0x0002f00401007387 */ /* 0x000fe80000100a00 */
[----:B------:R-:W-:Y:S04]  /*65fb0*/  STL.64 [R1+0x2f8], R6 ;  /* 0x0002f80601007387 */ /* 0x000fe80000100a00 */
        /* <DEDUP_REMOVED lines=21> */
[----:B------:R-:W3:Y:S04]  /*66110*/  LDL.LU.64 R6, [R1+0x10] ;  /* 0x0000100001067983 */ /* 0x000ee80000300a00 */
[----:B--2---:R0:W-:Y:S04]  /*66120*/  STL.64 [R1+0x4e68], R24 ;  /* 0x004e681801007387 */ /* 0x0041e80000100a00 */
[----:B----4-:R1:W-:Y:S04]  /*66130*/  STL.64 [R1+0x4e88], R26 ;  /* 0x004e881a01007387 */ /* 0x0103e80000100a00 */
[----:B0-----:R-:W2:Y:S04]  /*66140*/  LDL.LU R24, [R1+0x2e0] ;  /* 0x0002e00001187983 */ /* 0x001ea80000300800 */
[----:B------:R-:W2:Y:S04]  /*66150*/  LDL.LU R25, [R1+0x2e4] ;  /* 0x0002e40001197983 */ /* 0x000ea80000300800 */
[----:B-1----:R-:W2:Y:S04]  /*66160*/  LDL.LU R26, [R1+0x2e8] ;  /* 0x0002e800011a7983 */ /* 0x002ea80000300800 */
[----:B------:R-:W2:Y:S04]  /*66170*/  LDL.LU R27, [R1+0x2ec] ;  /* 0x0002ec00011b7983 */ /* 0x000ea80000300800 */
[----:B------:R-:W4:Y:S04]  /*66180*/  LDL.LU.64 R28, [R1] ;  /* 0x00000000011c7983 */ /* 0x000f280000300a00 */
        /* <DEDUP_REMOVED lines=18> */
[----:B------:R-:W4:Y:S04]  /*662b0*/  LDL.LU R8, [R1+0x250] ;  /* 0x0002500001087983 */ /* 0x000f280000300800 */
[----:B------:R-:W4:Y:S04]  /*662c0*/  LDL.LU R9, [R1+0x254] ;  /* 0x0002540001097983 */ /* 0x000f280000300800 */
[----:B------:R-:W2:Y:S04]  /*662d0*/  LDL.LU R10, [R1+0x258] ;  /* 0x00025800010a7983 */ /* 0x000ea80000300800 */
[----:B------:R-:W2:Y:S01]  /*662e0*/  LDL.LU R11, [R1+0x25c] ;  /* 0x00025c00010b7983 */ /* 0x000ea20000300800 */
[----:B------:R-:W-:Y:S03]  /*662f0*/  HMMA.16816.F32 R24, R12, R6, R24 ;  /* 0x000000060c18723c */ /* 0x000fe60000001818 */
        /* <DEDUP_REMOVED lines=8> */
[----:B0-----:R-:W4:Y:S01]  /*66380*/  LDL.LU.64 R26, [R1+0x4e88] ;  /* 0x004e8800011a7983 */ /* 0x001f220000300a00 */
[----:B------:R-:W-:-:S02]  /*66390*/  IMAD.MOV.U32 R2, RZ, RZ, R7 ;  /* 0x000000ffff027224 */ /* 0x000fc400078e0007 */
[----:B------:R-:W-:Y:S01]  /*663a0*/  IMAD.MOV.U32 R3, RZ, RZ, R6 ;  /* 0x000000ffff037224 */ /* 0x000fe200078e0006 */
[----:B------:R-:W2:Y:S04]  /*663b0*/  LDL.LU R4, [R1+0x389c] ;  /* 0x00389c0001047983 */ /* 0x000ea80000300800 */
[----:B------:R-:W2:Y:S04]  /*663c0*/  LDL.LU R5, [R1+0x38a4] ;  /* 0x0038a40001057983 */ /* 0x000ea80000300800 */
[----:B------:R-:W2:Y:S04]  /*663d0*/  LDL.LU R6, [R1+0x38ac] ;  /* 0x0038ac0001067983 */ /* 0x000ea80000300800 */
[----:B------:R-:W2:Y:S04]  /*663e0*/  LDL.LU R7, [R1+0x38b4] ;  /* 0x0038b40001077983 */ /* 0x000ea80000300800 */
[----:B------:R-:W-:Y:S04]  /*663f0*/  STL [R1+0x4ddc], R2 ;  /* 0x004ddc0201007387 */ /* 0x000fe80000100800 */
[----:B------:R-:W-:Y:S01]  /*66400*/  STL [R1+0x4dd8], R3 ;  /* 0x004dd80301007387 */ /* 0x000fe20000100800 */
        /* <DEDUP_REMOVED lines=8> */
[----:B------:R-:W-:-:S02]  /*66490*/  IMAD.MOV.U32 R2, RZ, RZ, R28 ;  /* 0x000000ffff027224 */ /* 0x000fc400078e001c */
        /* <DEDUP_REMOVED lines=12> */
[----:B0-----:R-:W4:Y:S04]  /*66560*/  LDL.LU.64 R26, [R1+0x4e48] ;  /* 0x004e4800011a7983 */ /* 0x001f280000300a00 */
[----:B------:R-:W3:Y:S01]  /*66570*/  LDL.LU.64 R24, [R1+0x4e40] ;  /* 0x004e400001187983 */ /* 0x000ee20000300a00 */
        /* <DEDUP_REMOVED lines=45> */
[----:B------:R0:W-:Y:S01]  /*66850*/  STL [R1+0x258], R10 ;  /* 0x0002580a01007387 */ /* 0x0001e20000100800 */
[----:B------:R-:W-:-:S03]  /*66860*/  IMAD.MOV.U32 R0, RZ, RZ, R11 ;  /* 0x000000ffff007224 */ /* 0x000fc600078e000b */
[----:B0-----:R-:W2:Y:S04]  /*66870*/  LDL.LU.64 R10, [R1+0x4de8] ;  /* 0x004de800010a7983 */ /* 0x001ea80000300a00 */
[----:B------:R-:W3:Y:S04]  /*66880*/  LDL.LU.64 R8, [R1+0x4de0] ;  /* 0x004de00001087983 */ /* 0x000ee80000300a00 */
[----:B------:R-:W-:Y:S04]  /*66890*/  STL.64 [R1+0x4ce0], R18 ;  /* 0x004ce01201007387 */ /* 0x000fe80000100a00 */
[----:B------:R0:W-:Y:S04]  /*668a0*/  STL.64 [R1+0x4cd8], R16 ;  /* 0x004cd81001007387 */ /* 0x0001e80000100a00 */
[----:B0-----:R-:W2:Y:S04]  /*668b0*/  LDL.LU R16, [R1+0x240] ;  /* 0x0002400001107983 */ /* 0x001ea80000300800 */
[----:B------:R-:W2:Y:S04]  /*668c0*/  LDL.LU R17, [R1+0x244] ;  /* 0x0002440001117983 */ /* 0x000ea80000300800 */
[----:B------:R-:W2:Y:S04]  /*668d0*/  LDL.LU R18, [R1+0x248] ;  /* 0x0002480001127983 */ /* 0x000ea80000300800 */
[----:B------:R-:W2:Y:S01]  /*668e0*/  LDL.LU R19, [R1+0x24c] ;  /* 0x00024c0001137983 */ /* 0x000ea20000300800 */
[----:B----4-:R-:W-:-:S02]  /*668f0*/  IMAD R4, R4, 0x100, R20 ;  /* 0x0000010004047824 */ /* 0x010fc400078e0214 */
[----:B------:R-:W-:Y:S02]  /*66900*/  IMAD R5, R5, 0x100, R21 ;  /* 0x0000010005057824 */ /* 0x000fe400078e0215 */
[----:B------:R-:W-:Y:S02]  /*66910*/  IMAD R6, R6, 0x100, R22 ;  /* 0x0000010006067824 */ /* 0x000fe400078e0216 */
[----:B------:R-:W-:Y:S01]  /*66920*/  IMAD R7, R7, 0x100, R23 ;  /* 0x0000010007077824 */ /* 0x000fe200078e0217 */
[----:B------:R0:W-:Y:S01]  /*66930*/  STL [R1+0x3e98], R0 ;  /* 0x003e980001007387 */ /* 0x0001e20000100800 */
[C---:B---3--:R-:W-:Y:S06]  /*66940*/  HMMA.16816.F32 R20, R12.reuse, R8, R24 ;  /* 0x000000080c14723c */ /* 0x048fec0000001818 */
[----:B--2---:R-:W-:-:S15]  /*66950*/  HMMA.16816.F32 R16, R12, R10, R16 ;  /* 0x0000000a0c10723c */ /* 0x004fde0000001810 */
[----:B------:R-:W-:-:S09]  /*66960*/  NOP ;  /* 0x0000000000007918 */ /* 0x000fd20000000000 */
[----:B0-----:R-:W-:Y:S01]  /*66970*/  IMAD.MOV.U32 R0, RZ, RZ, R18 ;  /* 0x000000ffff007224 */ /* 0x001fe200078e0012 */
[----:B------:R0:W-:Y:S04]  /*66980*/  STL.64 [R1+0x240], R16 ;  /* 0x0002401001007387 */ /* 0x0001e80000100a00 */
[----:B------:R1:W-:Y:S04]  /*66990*/  STL [R1+0x24c], R19 ;  /* 0x00024c1301007387 */ /* 0x0003e80000100800 */
[----:B------:R-:W-:Y:S04]  /*669a0*/  STL [R1+0x3e9c], R0 ;  /* 0x003e9c0001007387 */ /* 0x000fe80000100800 */
[----:B0-----:R-:W2:Y:S04]  /*669b0*/  LDL.LU R16, [R1+0xb0] ;  /* 0x0000b00001107983 */ /* 0x001ea80000300800 */
[----:B------:R-:W-:Y:S04]  /*669c0*/  STL.64 [R1+0xe90], R20 ;  /* 0x000e901401007387 */ /* 0x000fe80000100a00 */
[----:B------:R-:W-:Y:S04]  /*669d0*/  STL.64 [R1+0xe98], R22 ;  /* 0x000e981601007387 */ /* 0x000fe80000100a00 */
[----:B------:R-:W2:Y:S04]  /*669e0*/  LDL.LU R17, [R1+0xb4] ;  /* 0x0000b40001117983 */ /* 0x000ea80000300800 */
[----:B------:R-:W3:Y:S04]  /*669f0*/  LDL.LU R18, [R1+0xb8] ;  /* 0x0000b80001127983 */ /* 0x000ee80000300800 */
[----:B-1----:R-:W3:Y:S04]  /*66a00*/  LDL.LU R19, [R1+0xbc] ;  /* 0x0000bc0001137983 */ /* 0x002ee80000300800 */
        /* <DEDUP_REMOVED lines=17> */
[----:B---3--:R-:W-:Y:S04]  /*66b20*/  STL.64 [R1+0x4d10], R18 ;  /* 0x004d101201007387 */ /* 0x008fe80000100a00 */
[----:B------:R0:W-:Y:S04]  /*66b30*/  STL.64 [R1+0x4d08], R16 ;  /* 0x004d081001007387 */ /* 0x0001e80000100a00 */
[----:B0-----:R-:W3:Y:S04]  /*66b40*/  LDL.LU R16, [R1+0x130] ;  /* 0x0001300001107983 */ /* 0x001ee80000300800 */
[----:B------:R-:W3:Y:S04]  /*66b50*/  LDL.LU R17, [R1+0x134] ;  /* 0x0001340001117983 */ /* 0x000ee80000300800 */
[----:B------:R-:W4:Y:S04]  /*66b60*/  LDL.LU R18, [R1+0x138] ;  /* 0x0001380001127983 */ /* 0x000f280000300800 */
[----:B------:R-:W4:Y:S04]  /*66b70*/  LDL.LU R19, [R1+0x13c] ;  /* 0x00013c0001137983 */ /* 0x000f280000300800 */
[----:B------:R-:W2:Y:S04]  /*66b80*/  LDL.LU R24, [R1+0x8] ;  /* 0x0000080001187983 */ /* 0x000ea80000300800 */
[----:B------:R-:W2:Y:S04]  /*66b90*/  LDL.LU R25, [R1+0xc] ;  /* 0x00000c0001197983 */ /* 0x000ea80000300800 */
[----:B--2---:R-:W-:Y:S04]  /*66ba0*/  STL.64 [R1+0x4d60], R24 ;  /* 0x004d601801007387 */ /* 0x004fe80000100a00 */
[----:B----4-:R-:W-:Y:S04]  /*66bb0*/  STL.64 [R1+0x4d40], R18 ;  /* 0x004d401201007387 */ /* 0x010fe80000100a00 */
[----:B---3--:R0:W-:Y:S04]  /*66bc0*/  STL.64 [R1+0x4d38], R16 ;  /* 0x004d381001007387 */ /* 0x0081e80000100a00 */
[----:B0-----:R-:W2:Y:S04]  /*66bd0*/  LDL.LU R16, [R1+0x170] ;  /* 0x0001700001107983 */ /* 0x001ea80000300800 */
[----:B------:R-:W2:Y:S04]  /*66be0*/  LDL.LU R17, [R1+0x174] ;  /* 0x0001740001117983 */ /* 0x000ea80000300800 */
[----:B------:R-:W3:Y:S04]  /*66bf0*/  LDL.LU R18, [R1+0x178] ;  /* 0x0001780001127983 */ /* 0x000ee80000300800 */
[----:B------:R-:W3:Y:S01]  /*66c00*/  LDL.LU R19, [R1+0x17c] ;  /* 0x00017c0001137983 */ /* 0x000ee20000300800 */
[----:B------:R-:W-:-:S02]  /*66c10*/  IMAD.MOV.U32 R26, RZ, RZ, R3 ;  /* 0x000000ffff1a7224 */ /* 0x000fc400078e0003 */
[----:B------:R-:W-:Y:S01]  /*66c20*/  IMAD.MOV.U32 R27, RZ, RZ, R2 ;  /* 0x000000ffff1b7224 */ /* 0x000fe200078e0002 */
[----:B------:R-:W4:Y:S04]  /*66c30*/  LDL.LU R3, [R1+0x4dd4] ;  /* 0x004dd40001037983 */ /* 0x000f280000300800 */
[----:B------:R-:W4:Y:S04]  /*66c40*/  LDL.LU R2, [R1+0x4dd0] ;  /* 0x004dd00001027983 */ /* 0x000f280000300800 */
[----:B------:R-:W-:Y:S04]  /*66c50*/  STL.64 [R1+0x4d78], R26 ;  /* 0x004d781a01007387 */ /* 0x000fe80000100a00 */
[----:B---3--:R-:W-:Y:S04]  /*66c60*/  STL.64 [R1+0x4d58], R18 ;  /* 0x004d581201007387 */ /* 0x008fe80000100a00 */
[----:B--2---:R0:W-:Y:S04]  /*66c70*/  STL.64 [R1+0x4d50], R16 ;  /* 0x004d501001007387 */ /* 0x0041e80000100a00 */
[----:B0-----:R-:W2:Y:S04]  /*66c80*/  LDL.LU R16, [R1+0x190] ;  /* 0x0001900001107983 */ /* 0x001ea80000300800 */
[----:B------:R-:W2:Y:S04]  /*66c90*/  LDL.LU R17, [R1+0x194] ;  /* 0x0001940001117983 */ /* 0x000ea80000300800 */
[----:B------:R-:W3:Y:S04]  /*66ca0*/  LDL.LU R18, [R1+0x198] ;  /* 0x0001980001127983 */ /* 0x000ee80000300800 */
[----:B------:R-:W3:Y:S04]  /*66cb0*/  LDL.LU R19, [R1+0x19c] ;  /* 0x00019c0001137983 */ /* 0x000ee80000300800 */
[----:B------:R-:W2:Y:S04]  /*66cc0*/  LDL.LU R24, [R1+0x18] ;  /* 0x0000180001187983 */ /* 0x000ea80000300800 */
[----:B------:R-:W2:Y:S01]  /*66cd0*/  LDL.LU R25, [R1+0x1c] ;  /* 0x00001c0001197983 */ /* 0x000ea20000300800 */
[----:B----4-:R-:W-:-:S02]  /*66ce0*/  IMAD.MOV.U32 R26, RZ, RZ, R2 ;  /* 0x000000ffff1a7224 */ /* 0x010fc400078e0002 */
[----:B------:R-:W-:Y:S01]  /*66cf0*/  IMAD.MOV.U32 R27, RZ, RZ, R3 ;  /* 0x000000ffff1b7224 */ /* 0x000fe200078e0003 */
        /* <DEDUP_REMOVED lines=11> */
[----:B--2---:R0:W-:Y:S04]  /*66db0*/  STL.64 [R1+0x4db8], R24 ;  /* 0x004db81801007387 */ /* 0x0041e80000100a00 */
[----:B0-----:R-:W4:Y:S04]  /*66dc0*/  LDL.LU R24, [R1+0xe80] ;  /* 0x000e800001187983 */ /* 0x001f280000300800 */
[----:B------:R-:W4:Y:S04]  /*66dd0*/  LDL.LU R25, [R1+0xe84] ;  /* 0x000e840001197983 */ /* 0x000f280000300800 */
[----:B------:R-:W4:Y:S04]  /*66de0*/  LDL.LU R26, [R1+0xe88] ;  /* 0x000e8800011a7983 */ /* 0x000f280000300800 */
[----:B------:R-:W4:Y:S04]  /*66df0*/  LDL.LU R27, [R1+0xe8c] ;  /* 0x000e8c00011b7983 */ /* 0x000f280000300800 */
[----:B---3--:R-:W-:Y:S04]  /*66e00*/  STL.64 [R1+0x4d88], R18 ;  /* 0x004d881201007387 */ /* 0x008fe80000100a00 */
        /* <DEDUP_REMOVED lines=37> */
[----:B------:R-:W3:Y:S01]  /*67060*/  LDL.LU.64 R24, [R1+0x4db8] ;  /* 0x004db80001187983 */ /* 0x000ee20000300a00 */
[----:B------:R-:W-:-:S02]  /*67070*/  F2FP.F16.E5M2.UNPACK_B R4, R4 ;  /* 0x00000004ff04723e */ /* 0x000fc400020004ff */
[----:B------:R-:W-:Y:S02]  /*67080*/  F2FP.F16.E5M2.UNPACK_B R5, R5 ;  /* 0x00000005ff05723e */ /* 0x000fe400020004ff */
[----:B------:R-:W-:Y:S02]  /*67090*/  F2FP.F16.E5M2.UNPACK_B R6, R6 ;  /* 0x00000006ff06723e */ /* 0x000fe400020004ff */
[----:B------:R-:W-:Y:S01]  /*670a0*/  F2FP.F16.E5M2.UNPACK_B R7, R7 ;  /* 0x00000007ff07723e */ /* 0x000fe200020004ff */
[----:B---3--:R-:W-:Y:S01]  /*670b0*/  HMMA.16816.F32 R12, R12, R24, R16 ;  /* 0x000000180c0c723c */ /* 0x008fe20000001810 */
[----:B------:R-:W4:Y:S04]  /*670c0*/  LDL.LU.64 R18, [R1+0x4db0] ;  /* 0x004db00001127983 */ /* 0x000f280000300a00 */
[----:B------:R-:W4:Y:S01]  /*670d0*/  LDL.LU.64 R16, [R1+0x4da8] ;  /* 0x004da80001107983 */ /* 0x000f220000300a00 */
[----:B------:R-:W-:-:S15]  /*670e0*/  IMAD.MOV.U32 R0, RZ, RZ, R25 ;  /* 0x000000ffff007224 */ /* 0x000fde00078e0019 */
[----:B------:R-:W-:-:S02]  /*670f0*/  NOP ;  /* 0x0000000000007918 */ /* 0x000fc40000000000 */
[----:B------:R0:W-:Y:S04]  /*67100*/  STL.64 [R1+0x230], R12 ;  /* 0x0002300c01007387 */ /* 0x0001e80000100a00 */
[----:B------:R1:W-:Y:S04]  /*67110*/  STL.64 [R1+0x238], R14 ;  /* 0x0002380e01007387 */ /* 0x0003e80000100a00 */
[----:B0-----:R-:W3:Y:S04]  /*67120*/  LDL.LU R12, [R1+0x38bc] ;  /* 0x0038bc00010c7983 */ /* 0x001ee80000300800 */
[----:B------:R-:W3:Y:S04]  /*67130*/  LDL.LU R13, [R1+0x38c4] ;  /* 0x0038c400010d7983 */ /* 0x000ee80000300800 */
[----:B-1----:R-:W3:Y:S04]  /*67140*/  LDL.LU R14, [R1+0x38cc] ;  /* 0x0038cc00010e7983 */ /* 0x002ee80000300800 */
[----:B------:R-:W3:Y:S01]  /*67150*/  LDL.LU R15, [R1+0x38d4] ;  /* 0x0038d400010f7983 */ /* 0x000ee20000300800 */
[----:B----4-:R-:W-:Y:S03]  /*67160*/  HMMA.16816.F32 R24, R4, R26, R16 ;  /* 0x0000001a0418723c */ /* 0x010fe60000001810 */
[----:B------:R-:W4:Y:S04]  /*67170*/  LDL.LU.64 R18, [R1+0x4da0] ;  /* 0x004da00001127983 */ /* 0x000f280000300a00 */
[----:B------:R-:W4:-:S15]  /*67180*/  LDL.LU.64 R16, [R1+0x4d98] ;  /* 0x004d980001107983 */ /* 0x000f1e0000300a00 */
[----:B------:R-:W-:-:S01]  /*67190*/  NOP ;  /* 0x0000000000007918 */ /* 0x000fc20000000000 */
        /* <DEDUP_REMOVED lines=12> */
[----:B------:R-:W4:-:S15]  /*67260*/  LDL.LU.64 R16, [R1+0x4d68] ;  /* 0x004d680001107983 */ /* 0x000f1e0000300a00 */
[----:B------:R-:W-:-:S02]  /*67270*/  NOP ;  /* 0x0000000000007918 */ /* 0x000fc40000000000 */
        /* <DEDUP_REMOVED lines=24> */
[----:B------:R-:W3:Y:S04]  /*67400*/  LDL.LU R28, [R1+0x38d0] ;  /* 0x0038d000011c7983 */ /* 0x000ee80000300800 */
[----:B------:R-:W3:Y:S01]  /*67410*/  LDL.LU R29, [R1+0x38d8] ;  /* 0x0038d800011d7983 */ /* 0x000ee20000300800 */
[C---:B----4-:R-:W-:Y:S06]  /*67420*/  HMMA.16816.F32 R16, R4.reuse, R26, R16 ;  /* 0x0000001a0410723c */ /* 0x050fec0000001810 */
[----:B--2---:R-:W-:-:S15]  /*67430*/  HMMA.16816.F32 R20, R4, R24, R20 ;  /* 0x000000180414723c */ /* 0x004fde0000001814 */
[----:B------:R-:W-:-:S02]  /*67440*/  NOP ;  /* 0x0000000000007918 */ /* 0x000fc40000000000 */
[----:B------:R-:W-:Y:S04]  /*67450*/  STL.64 [R1+0x140], R16 ;  /* 0x0001401001007387 */ /* 0x000fe80000100a00 */
[----:B------:R0:W-:Y:S04]  /*67460*/  STL.64 [R1+0x148], R18 ;  /* 0x0001481201007387 */ /* 0x0001e80000100a00 */
[----:B0-----:R-:W2:Y:S04]  /*67470*/  LDL.LU.64 R18, [R1+0x4d10] ;  /* 0x004d100001127983 */ /* 0x001ea80000300a00 */
[----:B------:R-:W2:Y:S04]  /*67480*/  LDL.LU.64 R16, [R1+0x4d08] ;  /* 0x004d080001107983 */ /* 0x000ea80000300a00 */
[----:B------:R-:W4:Y:S04]  /*67490*/  LDL.LU R26, [R1+0x38c0] ;  /* 0x0038c000011a7983 */ /* 0x000f280000300800 */
[----:B------:R-:W4:Y:S04]  /*674a0*/  LDL.LU R27, [R1+0x38c8] ;  /* 0x0038c800011b7983 */ /* 0x000f280000300800 */
        /* <DEDUP_REMOVED lines=32> */
[----:B0-----:R-:W2:Y:S04]  /*676b0*/  LDL.LU R16, [R1+0x80] ;  /* 0x0000800001107983 */ /* 0x001ea80000300800 */
[----:B------:R-:W2:Y:S04]  /*676c0*/  LDL.LU R17, [R1+0x84] ;  /* 0x0000840001117983 */ /* 0x000ea80000300800 */
[----:B-1----:R-:W2:Y:S04]  /*676d0*/  LDL.LU R18, [R1+0x88] ;  /* 0x0000880001127983 */ /* 0x002ea80000300800 */
[----:B------:R-:W2:Y:S01]  /*676e0*/  LDL.LU R19, [R1+0x8c] ;  /* 0x00008c0001137983 */ /* 0x000ea20000300800 */
[----:B------:R-:W-:-:S02]  /*676f0*/  IMAD R14, R14, 0x100, R28 ;  /* 0x000001000e0e7824 */ /* 0x000fc400078e021c */
[----:B------:R-:W-:Y:S02]  /*67700*/  IMAD R15, R15, 0x100, R29 ;  /* 0x000001000f0f7824 */ /* 0x000fe400078e021d */
[----:B----4-:R-:W-:Y:S02]  /*67710*/  IMAD R12, R12, 0x100, R26 ;  /* 0x000001000c0c7824 */ /* 0x010fe400078e021a */
[----:B------:R-:W-:Y:S01]  /*67720*/  IMAD R13, R13, 0x100, R27 ;  /* 0x000001000d0d7824 */ /* 0x000fe200078e021b */
[C---:B--2---:R-:W-:Y:S06]  /*67730*/  HMMA.16816.F32 R16, R4.reuse, R10, R16 ;  /* 0x0000000a0410723c */ /* 0x044fec0000001810 */
[----:B---3--:R-:W-:-:S15]  /*67740*/  HMMA.16816.F32 R8, R4, R8, R20 ;  /* 0x000000080408723c */ /* 0x008fde0000001814 */
[----:B------:R-:W-:-:S02]  /*67750*/  NOP ;  /* 0x0000000000007918 */ /* 0x000fc40000000000 */
[----:B------:R0:W-:Y:S04]  /*67760*/  STL.64 [R1+0xb0], R16 ;  /* 0x0000b01001007387 */ /* 0x0001e80000100a00 */
[----:B------:R1:W-:Y:S04]  /*67770*/  STL.64 [R1+0xb8], R18 ;  /* 0x0000b81201007387 */ /* 0x0003e80000100a00 */
[----:B------:R2:W-:Y:S04]  /*67780*/  STL.64 [R1+0xa0], R8 ;  /* 0x0000a00801007387 */ /* 0x0005e80000100a00 */
[----:B------:R3:W-:Y:S04]  /*67790*/  STL.64 [R1+0xa8], R10 ;  /* 0x0000a80a01007387 */ /* 0x0007e80000100a00 */
[----:B------:R-:W-:Y:S04]  /*677a0*/  STL.64 [R1+0x4cb0], R14 ;  /* 0x004cb00e01007387 */ /* 0x000fe80000100a00 */
[----:B------:R-:W-:Y:S04]  /*677b0*/  STL.64 [R1+0x4ca8], R12 ;  /* 0x004ca80c01007387 */ /* 0x000fe80000100a00 */
[----:B0-----:R-:W4:Y:S04]  /*677c0*/  LDL.LU R16, [R1+0x150] ;  /* 0x0001500001107983 */ /* 0x001f280000300800 */
[----:B------:R-:W4:Y:S04]  /*677d0*/  LDL.LU R17, [R1+0x154] ;  /* 0x0001540001117983 */ /* 0x000f280000300800 */
[----:B-1----:R-:W2:Y:S04]  /*677e0*/  LDL.LU R18, [R1+0x158] ;  /* 0x0001580001127983 */ /* 0x002ea80000300800 */
[----:B------:R-:W2:Y:S04]  /*677f0*/  LDL.LU R19, [R1+0x15c] ;  /* 0x00015c0001137983 */ /* 0x000ea80000300800 */
[----:B--2---:R-:W-:Y:S04]  /*67800*/  STL.64 [R1+0x4c30], R18 ;  /* 0x004c301201007387 */ /* 0x004fe80000100a00 */
[----:B----4-:R0:W-:Y:S04]  /*67810*/  STL.64 [R1+0x4c28], R16 ;  /* 0x004c281001007387 */ /* 0x0101e80000100a00 */
[----:B------:R-:W2:Y:S04]  /*67820*/  LDL.LU R8, [R1+0x120] ;  /* 0x0001200001087983 */ /* 0x000ea80000300800 */
[----:B------:R-:W2:Y:S04]  /*67830*/  LDL.LU R9, [R1+0x124] ;  /* 0x0001240001097983 */ /* 0x000ea80000300800 */
[----:B---3--:R-:W3:Y:S04]  /*67840*/  LDL.LU R10, [R1+0x128] ;  /* 0x00012800010a7983 */ /* 0x008ee80000300800 */
[----:B------:R-:W3:Y:S04]  /*67850*/  LDL.LU R11, [R1+0x12c] ;  /* 0x00012c00010b7983 */ /* 0x000ee80000300800 */
[----:B---3--:R1:W-:Y:S04]  /*67860*/  STL.64 [R1+0x4c40], R10 ;  /* 0x004c400a01007387 */ /* 0x0083e80000100a00 */
[----:B--2---:R-:W-:Y:S04]  /*67870*/  STL.64 [R1+0x4c38], R8 ;  /* 0x004c380801007387 */ /* 0x004fe80000100a00 */
[----:B0-----:R-:W2:Y:S04]  /*67880*/  LDL.LU R16, [R1+0xf0] ;  /* 0x0000f00001107983 */ /* 0x001ea80000300800 */
[----:B------:R-:W2:Y:S04]  /*67890*/  LDL.LU R17, [R1+0xf4] ;  /* 0x0000f40001117983 */ /* 0x000ea80000300800 */
[----:B------:R-:W3:Y:S04]  /*678a0*/  LDL.LU R18, [R1+0xf8] ;  /* 0x0000f80001127983 */ /* 0x000ee80000300800 */
[----:B------:R-:W3:Y:S04]  /*678b0*/  LDL.LU R19, [R1+0xfc] ;  /* 0x0000fc0001137983 */ /* 0x000ee80000300800 */
[----:B-1----:R-:W4:Y:S04]  /*678c0*/  LDL.LU R10, [R1+0x1148] ;  /* 0x00114800010a7983 */ /* 0x002f280000300800 */
        /* <DEDUP_REMOVED lines=8> */
[----:B---3--:R0:W-:Y:S04]  /*67950*/  STL.64 [R1+0x4c60], R18 ;  /* 0x004c601201007387 */ /* 0x0081e80000100a00 */
[----:B0-----:R-:W3:Y:S04]  /*67960*/  LDL.LU R18, [R1+0x1128] ;  /* 0x0011280001127983 */ /* 0x001ee80000300800 */
[----:B------:R-:W3:Y:S04]  /*67970*/  LDL.LU R19, [R1+0x112c] ;  /* 0x00112c0001137983 */ /* 0x000ee80000300800 */
[----:B--2---:R0:W-:Y:S04]  /*67980*/  STL.64 [R1+0x4c58], R16 ;  /* 0x004c581001007387 */ /* 0x0041e80000100a00 */
[----:B0-----:R-:W2:Y:S04]  /*67990*/  LDL.LU R16, [R1+0x20] ;  /* 0x0000200001107983 */ /* 0x001ea80000300800 */
[----:B------:R-:W3:Y:S04]  /*679a0*/  LDL.LU R12, [R1+0x50] ;  /* 0x00005000010c7983 */ /* 0x000ee80000300800 */
[----:B------:R-:W3:Y:S04]  /*679b0*/  LDL.LU R13, [R1+0x54] ;  /* 0x00005400010d7983 */ /* 0x000ee80000300800 */
[----:B------:R-:W3:Y:S04]  /*679c0*/  LDL.LU R14, [R1+0x58] ;  /* 0x00005800010e7983 */ /* 0x000ee80000300800 */
[----:B------:R-:W3:Y:S01]  /*679d0*/  LDL.LU R15, [R1+0x5c] ;  /* 0x00005c00010f7983 */ /* 0x000ee20000300800 */
[----:B------:R-:W-:-:S03]  /*679e0*/  IMAD.MOV.U32 R17, RZ, RZ, R0 ;  /* 0x000000ffff117224 */ /* 0x000fc600078e0000 */
[----:B------:R-:W2:Y:S04]  /*679f0*/  LDL.LU R25, [R1+0x1118] ;  /* 0x0011180001197983 */ /* 0x000ea80000300800 */
[----:B------:R-:W2:Y:S04]  /*67a00*/  LDL.LU R0, [R1+0x111c] ;  /* 0x00111c0001007983 */ /* 0x000ea80000300800 */
[----:B------:R-:W4:Y:S04]  /*67a10*/  LDL.LU R11, [R1+0x114c] ;  /* 0x00114c00010b7983 */ /* 0x000f280000300800 */
[----:B----4-:R-:W-:Y:S04]  /*67a20*/  STL.64 [R1+0x4c80], R10 ;  /* 0x004c800a01007387 */ /* 0x010fe80000100a00 */
[----:B------:R-:W-:Y:S04]  /*67a30*/  STL.64 [R1+0x4c78], R8 ;  /* 0x004c780801007387 */ /* 0x000fe80000100a00 */
[----:B------:R-:W4:Y:S04]  /*67a40*/  LDL.LU R24, [R1+0x116c] ;  /* 0x00116c0001187983 */ /* 0x000f280000300800 */
[----:B------:R-:W4:Y:S04]  /*67a50*/  LDL.LU R28, [R1+0x1178] ;  /* 0x00117800011c7983 */ /* 0x000f280000300800 */
[----:B------:R-:W4:Y:S04]  /*67a60*/  LDL.LU R29, [R1+0x117c] ;  /* 0x00117c00011d7983 */ /* 0x000f280000300800 */
[----:B------:R-:W4:Y:S04]  /*67a70*/  LDL.LU R26, [R1+0x1188] ;  /* 0x00118800011a7983 */ /* 0x000f280000300800 */
[----:B------:R-:W4:Y:S04]  /*67a80*/  LDL.LU R27, [R1+0x118c] ;  /* 0x00118c00011b7983 */ /* 0x000f280000300800 */
[----:B------:R-:W3:Y:S04]  /*67a90*/  LDL.LU R20, [R1+0x160] ;  /* 0x0001600001147983 */ /* 0x000ee80000300800 */
[----:B------:R-:W3:Y:S04]  /*67aa0*/  LDL.LU R21, [R1+0x164] ;  /* 0x0001640001157983 */ /* 0x000ee80000300800 */
[----:B------:R-:W2:Y:S04]  /*67ab0*/  LDL.LU R22, [R1+0x168] ;  /* 0x0001680001167983 */ /* 0x000ea80000300800 */
[----:B------:R-:W2:Y:S04]  /*67ac0*/  LDL.LU R23, [R1+0x16c] ;  /* 0x00016c0001177983 */ /* 0x000ea80000300800 */
        /* <DEDUP_REMOVED lines=12> */
[----:B------:R-:W-:Y:S01]  /*67b90*/  HMMA.16816.F32 R12, R4, R2, R12 ;  /* 0x00000002040c723c */ /* 0x000fe2000000180c */
        /* <DEDUP_REMOVED lines=10> */
[----:B------:R-:W-:Y:S04]  /*67c40*/  STL [R1+0x28], R8 ;  /* 0x0000280801007387 */ /* 0x000fe80000100800 */
[----:B------:R-:W-:Y:S04]  /*67c50*/  STL.64 [R1+0x90], R12 ;  /* 0x0000900c01007387 */ /* 0x000fe80000100a00 */
[----:B------:R0:W-:Y:S04]  /*67c60*/  STL.64 [R1+0x98], R14 ;  /* 0x0000980e01007387 */ /* 0x0001e80000100a00 */
[----:B0-----:R-:W4:Y:S04]  /*67c70*/  LDL.LU.64 R14, [R1+0x4cb0] ;  /* 0x004cb000010e7983 */ /* 0x001f280000300a00 */
[----:B------:R-:W3:Y:S04]  /*67c80*/  LDL.LU.64 R12, [R1+0x4ca8] ;  /* 0x004ca800010c7983 */ /* 0x000ee80000300a00 */
[----:B------:R-:W-:Y:S04]  /*67c90*/  STL [R1+0x2c], R9 ;  /* 0x00002c0901007387 */ /* 0x000fe80000100800 */
[----:B------:R-:W3:Y:S04]  /*67ca0*/  LDL.LU R2, [R1+0x115c] ;  /* 0x00115c0001027983 */ /* 0x000ee80000300800 */
[----:B------:R-:W3:Y:S01]  /*67cb0*/  LDL.LU R3, [R1+0x1168] ;  /* 0x0011680001037983 */ /* 0x000ee20000300800 */
[----:B--2---:R-:W-:Y:S03]  /*67cc0*/  HMMA.16816.F32 R4, R4, R16, R20 ;  /* 0x000000100404723c */ /* 0x004fe60000001814 */
[----:B------:R-:W2:Y:S04]  /*67cd0*/  LDL.LU.64 R22, [R1+0x4ca0] ;  /* 0x004ca00001167983 */ /* 0x000ea80000300a00 */
[----:B------:R-:W2:Y:S01]  /*67ce0*/  LDL.LU.64 R20, [R1+0x4c98] ;  /* 0x004c980001147983 */ /* 0x000ea20000300a00 */
[----:B----4-:R-:W-:-:S02]  /*67cf0*/  F2FP.F16.E5M2.UNPACK_B R14, R14 ;  /* 0x0000000eff0e723e */ /* 0x010fc400020004ff */
[----:B---3--:R-:W-:Y:S02]  /*67d00*/  F2FP.F16.E5M2.UNPACK_B R12, R12 ;  /* 0x0000000cff0c723e */ /* 0x008fe400020004ff */
[----:B------:R-:W-:Y:S02]  /*67d10*/  F2FP.F16.E5M2.UNPACK_B R13, R13 ;  /* 0x0000000dff0d723e */ /* 0x000fe400020004ff */
[----:B------:R-:W-:-:S09]  /*67d20*/  F2FP.F16.E5M2.UNPACK_B R15, R15 ;  /* 0x0000000fff0f723e */ /* 0x000fd200020004ff */
[----:B------:R0:W-:Y:S04]  /*67d30*/  STL.64 [R1+0x50], R4 ;  /* 0x0000500401007387 */ /* 0x0001e80000100a00 */
[----:B------:R-:W-:Y:S04]  /*67d40*/  STL.64 [R1+0x58], R6 ;  /* 0x0000580601007387 */ /* 0x000fe80000100a00 */
[----:B0-----:R-:W3:Y:S01]  /*67d50*/  LDL.LU R5, [R1+0x1158] ;  /* 0x0011580001057983 */ /* 0x001ee20000300800 */
[----:B--2---:R-:W-:Y:S03]  /*67d60*/  HMMA.16816.F32 R8, R12, R8, R20 ;  /* 0x000000080c08723c */ /* 0x004fe60000001814 */
[----:B------:R-:W2:Y:S04]  /*67d70*/  LDL.LU.64 R22, [R1+0x4c90] ;  /* 0x004c900001167983 */ /* 0x000ea80000300a00 */
[----:B------:R-:W2:Y:S01]  /*67d80*/  LDL.LU.64 R20, [R1+0x4c88] ;  /* 0x004c880001147983 */ /* 0x000ea20000300a00 */
[----:B------:R-:W-:-:S02]  /*67d90*/  F2FP.F16.E5M2.UNPACK_B R16, R18.H1 ;  /* 0x00000012ff10723e */ /* 0x000fc400030004ff */
[----:B------:R-:W-:-:S13]  /*67da0*/  F2FP.F16.E5M2.UNPACK_B R17, R19.H1 ;  /* 0x00000013ff11723e */ /* 0x000fda00030004ff */
[----:B------:R-:W-:Y:S04]  /*67db0*/  STL.64 [R1+0x30], R8 ;  /* 0x0000300801007387 */ /* 0x000fe80000100a00 */
[----:B------:R0:W-:Y:S04]  /*67dc0*/  STL.64 [R1+0x38], R10 ;  /* 0x0000380a01007387 */ /* 0x0001e80000100a00 */
[----:B0-----:R-:W4:Y:S04]  /*67dd0*/  LDL.LU.64 R10, [R1+0x4c80] ;  /* 0x004c8000010a7983 */ /* 0x001f280000300a00 */
[----:B------:R-:W3:Y:S04]  /*67de0*/  LDL.LU.64 R8, [R1+0x4c78] ;  /* 0x004c780001087983 */ /* 0x000ee80000300a00 */
[----:B------:R-:W-:Y:S04]  /*67df0*/  STL [R1+0x20], R16 ;  /* 0x0000201001007387 */ /* 0x000fe80000100800 */
[----:B------:R2:W-:Y:S02]  /*67e00*/  STL [R1+0x24], R17 ;  /* 0x0000241101007387 */ /* 0x0005e40000100800 */
[----:B--2---:R-:W-:Y:S02]  /*67e10*/  HMMA.16816.F32 R16, R12, R16, R20 ;  /* 0x000000100c10723c */ /* 0x004fe40000001814 */
[----:B------:R-:W2:Y:S04]  /*67e20*/  LDL.LU.64 R22, [R1+0x4c70] ;  /* 0x004c700001167983 */ /* 0x000ea80000300a00 */
[----:B------:R-:W2:-:S15]  /*67e30*/  LDL.LU.64 R20, [R1+0x4c68] ;  /* 0x004c680001147983 */ /* 0x000e9e0000300a00 */
[----:B------:R-:W-:-:S02]  /*67e40*/  NOP ;  /* 0x0000000000007918 */ /* 0x000fc40000000000 */
[----:B------:R-:W-:Y:S04]  /*67e50*/  STL.64 [R1+0x40], R16 ;  /* 0x0000401001007387 */ /* 0x000fe80000100a00 */
[----:B------:R0:W-:Y:S04]  /*67e60*/  STL.64 [R1+0x48], R18 ;  /* 0x0000481201007387 */ /* 0x0001e80000100a00 */
[----:B0-----:R-:W2:Y:S04]  /*67e70*/  LDL.LU.64 R18, [R1+0x4c60] ;  /* 0x004c600001127983 */ /* 0x001ea80000300a00 */
[----:B------:R-:W2:Y:S01]  /*67e80*/  LDL.LU.64 R16, [R1+0x4c58] ;  /* 0x004c580001107983 */ /* 0x000ea20000300a00 */
[----:B---3--:R-:W-:-:S02]  /*67e90*/  F2FP.F16.E5M2.UNPACK_B R8, R8.H1 ;  /* 0x00000008ff08723e */ /* 0x008fc400030004ff */
[----:B------:R-:W-:Y:S02]  /*67ea0*/  F2FP.F16.E5M2.UNPACK_B R9, R9.H1 ;  /* 0x00000009ff09723e */ /* 0x000fe400030004ff */
[----:B----4-:R-:W-:Y:S02]  /*67eb0*/  F2FP.F16.E5M2.UNPACK_B R6, R10.H1 ;  /* 0x0000000aff06723e */ /* 0x010fe400030004ff */
[----:B------:R-:W-:Y:S01]  /*67ec0*/  F2FP.F16.E5M2.UNPACK_B R7, R11.H1 ;  /* 0x0000000bff07723e */ /* 0x000fe200030004ff */
        /* <DEDUP_REMOVED lines=8> */
[----:B0-----:R-:W3:Y:S04]  /*67f50*/  LDL.LU.64 R10, [R1+0x4c40] ;  /* 0x004c4000010a7983 */ /* 0x001ee80000300a00 */
[----:B------:R-:W3:Y:S04]  /*67f60*/  LDL.LU.64 R8, [R1+0x4c38] ;  /* 0x004c380001087983 */ /* 0x000ee80000300a00 */
        /* <DEDUP_REMOVED lines=9> */
[----:B------:R-:W-:-:S03]  /*68000*/  F2FP.F16.E5M2.UNPACK_B R5, R2.H1 ;  /* 0x00000002ff05723e */ /* 0x000fc600030004ff */
[----:B------:R-:W-:Y:S04]  /*68010*/  STL [R1+0x8], R4 ;  /* 0x0000080401007387 */ /* 0x000fe80000100800 */
[----:B------:R3:W-:Y:S02]  /*68020*/  STL [R1+0xc], R5 ;  /* 0x00000c0501007387 */ /* 0x0007e40000100800 */
[----:B---3--:R-:W-:Y:S01]  /*68030*/  HMMA.16816.F32 R4, R12, R4, R8 ;  /* 0x000000040c04723c */ /* 0x008fe20000001808 */
[----:B------:R-:W-:Y:S02]  /*68040*/  F2FP.F16.E5M2.UNPACK_B R2, R3.H1 ;  /* 0x00000003ff02723e */ /* 0x000fe400030004ff */
[----:B------:R-:W-:-:S03]  /*68050*/  F2FP.F16.E5M2.UNPACK_B R3, R24.H1 ;  /* 0x00000018ff03723e */ /* 0x000fc600030004ff */
[----:B------:R-:W-:-:S15]  /*68060*/  STL [R1], R2 ;  /* 0x0000000201007387 */ /* 0x000fde0000100800 */
[----:B------:R-:W-:-:S02]  /*68070*/  NOP ;  /* 0x0000000000007918 */ /* 0x000fc40000000000 */
[----:B------:R-:W-:Y:S04]  /*68080*/  STL.64 [R1+0x80], R4 ;  /* 0x0000800401007387 */ /* 0x000fe80000100a00 */
[----:B------:R2:W-:Y:S01]  /*68090*/  STL.64 [R1+0x88], R6 ;  /* 0x0000880601007387 */ /* 0x0005e20000100a00 */
[----:B------:R-:W-:Y:S02]  /*680a0*/  F2FP.F16.E5M2.UNPACK_B R28, R28.H1 ;  /* 0x0000001cff1c723e */ /* 0x000fe400030004ff */
[----:B------:R-:W-:Y:S01]  /*680b0*/  F2FP.F16.E5M2.UNPACK_B R29, R29.H1 ;  /* 0x0000001dff1d723e */ /* 0x000fe200030004ff */
[----:B------:R-:W-:Y:S01]  /*680c0*/  STL [R1+0x4], R3 ;  /* 0x0000040301007387 */ /* 0x000fe20000100800 */
[----:B--2---:R-:W-:-:S15]  /*680d0*/  HMMA.16816.F32 R4, R12, R2, R16 ;  /* 0x000000020c04723c */ /* 0x004fde0000001810 */
[----:B------:R-:W-:-:S08]  /*680e0*/  NOP ;  /* 0x0000000000007918 */ /* 0x000fd00000000000 */
[----:B------:R-:W-:Y:S04]  /*680f0*/  STL.64 [R1+0xf0], R4 ;  /* 0x0000f00401007387 */ /* 0x000fe80000100a00 */
[----:B------:R0:W-:Y:S02]  /*68100*/  STL.64 [R1+0xf8], R6 ;  /* 0x0000f80601007387 */ /* 0x0001e40000100a00 */
[----:B0-----:R-:W-:Y:S06]  /*68110*/  HMMA.16816.F32 R4, R12, R28, R20 ;  /* 0x0000001c0c04723c */ /* 0x001fec0000001814 */
[----:B------:R-:W-:Y:S04]  /*68120*/  STL [R1+0x4bdc], R28 ;  /* 0x004bdc1c01007387 */ /* 0x000fe80000100800 */
[----:B------:R-:W-:-:S13]  /*68130*/  STL [R1+0x4bd8], R29 ;  /* 0x004bd81d01007387 */ /* 0x000fda0000100800 */
[----:B------:R-:W-:Y:S04]  /*68140*/  STL.64 [R1+0x120], R4 ;  /* 0x0001200401007387 */ /* 0x000fe80000100a00 */
[----:B------:R-:W-:Y:S04]  /*68150*/  STL.64 [R1+0x128], R6 ;  /* 0x0001280601007387 */ /* 0x000fe80000100a00 */
[----:B------:R-:W2:Y:S04]  /*68160*/  LDL.LU R22, [R1+0x11a8] ;  /* 0x0011a80001167983 */ /* 0x000ea80000300800 */
[----:B------:R-:W2:Y:S04]  /*68170*/  LDL.LU R23, [R1+0x11ac] ;  /* 0x0011ac0001177983 */ /* 0x000ea80000300800 */
        /* <DEDUP_REMOVED lines=10> */
[----:B------:R-:W4:Y:S04]  /*68220*/  LDL.LU R8, [R1+0x38dc] ;  /* 0x0038dc0001087983 */ /* 0x000f280000300800 */
[----:B------:R-:W2:Y:S04]  /*68230*/  LDL.LU R28, [R1+0x38e8] ;  /* 0x0038e800011c7983 */ /* 0x000ea80000300800 */
[----:B--2---:R0:W-:Y:S04]  /*68240*/  STL [R1+0x4be0], R28 ;  /* 0x004be01c01007387 */ /* 0x0041e80000100800 */
[----:B0-----:R-:W2:Y:S04]  /*68250*/  LDL.LU R28, [R1+0x38e0] ;  /* 0x0038e000011c7983 */ /* 0x001ea80000300800 */
[----:B------:R-:W4:Y:S04]  /*68260*/  LDL.LU R9, [R1+0x38e4] ;  /* 0x0038e40001097983 */ /* 0x000f280000300800 */
[----:B------:R-:W2:Y:S04]  /*68270*/  LDL.LU R29, [R1+0x38f0] ;  /* 0x0038f000011d7983 */ /* 0x000ea80000300800 */
[----:B------:R-:W4:Y:S04]  /*68280*/  LDL.LU R10, [R1+0x38ec] ;  /* 0x0038ec00010a7983 */ /* 0x000f280000300800 */
[----:B------:R-:W2:Y:S04]  /*68290*/  LDL.LU R16, [R1+0x11d8] ;  /* 0x0011d80001107983 */ /* 0x000ea80000300800 */
[----:B------:R-:W2:Y:S04]  /*682a0*/  LDL.LU R17, [R1+0x11dc] ;  /* 0x0011dc0001117983 */ /* 0x000ea80000300800 */
[----:B---3--:R-:W-:Y:S04]  /*682b0*/  STL.64 [R1+0x4c00], R18 ;  /* 0x004c001201007387 */ /* 0x008fe80000100a00 */
[----:B--2---:R0:W-:Y:S04]  /*682c0*/  STL.64 [R1+0x4bf8], R16 ;  /* 0x004bf81001007387 */ /* 0x0041e80000100a00 */
[----:B0-----:R-:W2:Y:S04]  /*682d0*/  LDL.LU R16, [R1+0x1c0] ;  /* 0x0001c00001107983 */ /* 0x001ea80000300800 */
[----:B------:R-:W2:Y:S04]  /*682e0*/  LDL.LU R17, [R1+0x1c4] ;  /* 0x0001c40001117983 */ /* 0x000ea80000300800 */
[----:B------:R-:W3:Y:S04]  /*682f0*/  LDL.LU R18, [R1+0x1c8] ;  /* 0x0001c80001127983 */ /* 0x000ee80000300800 */
[----:B------:R-:W3:Y:S01]  /*68300*/  LDL.LU R19, [R1+0x1cc] ;  /* 0x0001cc0001137983 */ /* 0x000ee20000300800 */
[----:B------:R-:W-:-:S02]  /*68310*/  F2FP.F16.E5M2.UNPACK_B R26, R26.H1 ;  /* 0x0000001aff1a723e */ /* 0x000fc400030004ff */
[----:B------:R-:W-:Y:S02]  /*68320*/  F2FP.F16.E5M2.UNPACK_B R27, R27.H1 ;  /* 0x0000001bff1b723e */ /* 0x000fe400030004ff */
        /* <DEDUP_REMOVED lines=8> */
[----:B------:R-:W4:Y:S01]  /*683b0*/  LDL.LU R11, [R1+0x38f4] ;  /* 0x0038f400010b7983 */ /* 0x000f220000300800 */
[----:B------:R-:W-:Y:S01]  /*683c0*/  F2FP.F16.E5M2.UNPACK_B R25, R0.H1 ;  /* 0x00000000ff19723e */ /* 0x000fe200030004ff */
[C---:B------:R-:W-:Y:S06]  /*683d0*/  HMMA.16816.F32 R20, R12.reuse, R26, R20 ;  /* 0x0000001a0c14723c */ /* 0x040fec0000001814 */
[----:B--2---:R-:W-:Y:S01]  /*683e0*/  HMMA.16816.F32 R16, R12, R24, R16 ;  /* 0x000000180c10723c */ /* 0x004fe20000001810 */
[----:B----4-:R-:W-:Y:S04]  /*683f0*/  STL.64 [R1+0x4bf0], R10 ;  /* 0x004bf00a01007387 */ /* 0x010fe80000100a00 */
[----:B------:R0:W-:Y:S04]  /*68400*/  STL.64 [R1+0x4be8], R8 ;  /* 0x004be80801007387 */ /* 0x0001e80000100a00 */
[----:B0-----:R-:W2:Y:S04]  /*68410*/  LDL.LU R8, [R1+0x1d0] ;  /* 0x0001d00001087983 */ /* 0x001ea80000300800 */
[----:B------:R-:W2:Y:S04]  /*68420*/  LDL.LU R9, [R1+0x1d4] ;  /* 0x0001d40001097983 */ /* 0x000ea80000300800 */
[----:B------:R-:W2:Y:S04]  /*68430*/  LDL.LU R10, [R1+0x1d8] ;  /* 0x0001d800010a7983 */ /* 0x000ea80000300800 */
[----:B------:R-:W2:Y:S04]  /*68440*/  LDL.LU R11, [R1+0x1dc] ;  /* 0x0001dc00010b7983 */ /* 0x000ea80000300800 */
[----:B------:R-:W4:Y:S04]  /*68450*/  LDL.LU R6, [R1+0x11e8] ;  /* 0x0011e80001067983 */ /* 0x000f280000300800 */
[----:B------:R-:W4:Y:S04]  /*68460*/  LDL.LU R7, [R1+0x11ec] ;  /* 0x0011ec0001077983 */ /* 0x000f280000300800 */
[----:B------:R-:W4:Y:S04]  /*68470*/  LDL.LU R5, [R1+0x11f8] ;  /* 0x0011f80001057983 */ /* 0x000f280000300800 */
[----:B------:R-:W4:Y:S04]  /*68480*/  LDL.LU R0, [R1+0x11fc] ;  /* 0x0011fc0001007983 */ /* 0x000f280000300800 */
[----:B------:R-:W-:Y:S04]  /*68490*/  STL.64 [R1+0x150], R20 ;  /* 0x0001501401007387 */ /* 0x000fe80000100a00 */
[----:B------:R0:W-:Y:S04]  /*684a0*/  STL.64 [R1+0x158], R22 ;  /* 0x0001581601007387 */ /* 0x0001e80000100a00 */
[----:B0-----:R-:W3:Y:S04]  /*684b0*/  LDL.LU.64 R22, [R1+0x4c20] ;  /* 0x004c200001167983 */ /* 0x001ee80000300a00 */
[----:B------:R-:W2:Y:S04]  /*684c0*/  LDL.LU.64 R20, [R1+0x4c18] ;  /* 0x004c180001147983 */ /* 0x000ea80000300a00 */
        /* <DEDUP_REMOVED lines=8> */
[----:B0-----:R-:W4:Y:S04]  /*68550*/  LDL.LU R24, [R1+0x220] ;  /* 0x0002200001187983 */ /* 0x001f280000300800 */
[----:B------:R-:W4:Y:S04]  /*68560*/  LDL.LU R25, [R1+0x224] ;  /* 0x0002240001197983 */ /* 0x000f280000300800 */
[----:B------:R-:W4:Y:S04]  /*68570*/  LDL.LU R26, [R1+0x228] ;  /* 0x00022800011a7983 */ /* 0x000f280000300800 */
[----:B------:R-:W4:Y:S01]  /*68580*/  LDL.LU R27, [R1+0x22c] ;  /* 0x00022c00011b7983 */ /* 0x000f220000300800 */
[----:B---3--:R-:W-:-:S02]  /*68590*/  F2FP.F16.E5M2.UNPACK_B R22, R22.H1 ;  /* 0x00000016ff16723e */ /* 0x008fc400030004ff */
[----:B------:R-:W-:Y:S02]  /*685a0*/  F2FP.F16.E5M2.UNPACK_B R23, R23.H1 ;  /* 0x00000017ff17723e */ /* 0x000fe400030004ff */
[----:B--2---:R-:W-:Y:S02]  /*685b0*/  F2FP.F16.E5M2.UNPACK_B R20, R20.H1 ;  /* 0x00000014ff14723e */ /* 0x004fe400030004ff */
[----:B------:R-:W-:-:S07]  /*685c0*/  F2FP.F16.E5M2.UNPACK_B R21, R21.H1 ;  /* 0x00000015ff15723e */ /* 0x000fce00030004ff */
[C---:B------:R-:W-:Y:S06]  /*685d0*/  HMMA.16816.F32 R8, R12.reuse, R20, R8 ;  /* 0x000000140c08723c */ /* 0x040fec0000001808 */
        /* <DEDUP_REMOVED lines=16> */
[----:B--2---:R-:W-:-:S03]  /*686e0*/  IMAD R8, R8, 0x100, R28 ;  /* 0x0000010008087824 */ /* 0x004fc600078e021c */
[----:B------:R-:W2:Y:S01]  /*686f0*/  LDL.LU R28, [R1+0x4be0] ;  /* 0x004be000011c7983 */ /* 0x000ea20000300800 */
[----:B------:R-:W-:Y:S02]  /*68700*/  F2FP.F16.E5M2.UNPACK_B R18, R18.H1 ;  /* 0x00000012ff12723e */ /* 0x000fe400030004ff */
[----:B------:R-:W-:-:S07]  /*68710*/  F2FP.F16.E5M2.UNPACK_B R19, R19.H1 ;  /* 0x00000013ff13723e */ /* 0x000fce00030004ff */
[----:B---3--:R-:W-:Y:S01]  /*68720*/  HMMA.16816.F32 R20, R12, R18, R20 ;  /* 0x000000120c14723c */ /* 0x008fe20000001814 */
[----:B------:R-:W-:Y:S02]  /*68730*/  F2FP.F16.E5M2.UNPACK_B R16, R16.H1 ;  /* 0x00000010ff10723e */ /* 0x000fe400030004ff */
[----:B------:R-:W-:Y:S01]  /*68740*/  F2FP.F16.E5M2.UNPACK_B R17, R17.H1 ;  /* 0x00000011ff11723e */ /* 0x000fe200030004ff */
[----:B----4-:R-:W-:Y:S02]  /*68750*/  IMAD R10, R10, 0x100, R29 ;  /* 0x000001000a0a7824 */ /* 0x010fe400078e021d */
[----:B------:R-:W-:Y:S01]  /*68760*/  IMAD R11, R11, 0x100, R4 ;  /* 0x000001000b0b7824 */ /* 0x000fe200078e0204 */
[----:B------:R-:W-:Y:S02]  /*68770*/  F2FP.F16.E5M2.UNPACK_B R4, R5.H1 ;  /* 0x00000005ff04723e */ /* 0x000fe400030004ff */
[----:B------:R-:W-:Y:S01]  /*68780*/  F2FP.F16.E5M2.UNPACK_B R5, R0.H1 ;  /* 0x00000000ff05723e */ /* 0x000fe200030004ff */
[----:B--2---:R-:W-:-:S02]  /*68790*/  IMAD R9, R9, 0x100, R28 ;  /* 0x0000010009097824 */ /* 0x004fc400078e021c */
[----:B------:R-:W2:Y:S04]  /*687a0*/  LDL.LU R28, [R1+0x4bdc] ;  /* 0x004bdc00011c7983 */ /* 0x000ea80000300800 */
[----:B------:R-:W2:Y:S07]  /*687b0*/  LDL.LU R29, [R1+0x4bd8] ;  /* 0x004bd800011d7983 */ /* 0x000eae0000300800 */
[----:B------:R-:W-:Y:S04]  /*687c0*/  STL.64 [R1+0x1c0], R20 ;  /* 0x0001c01401007387 */ /* 0x000fe80000100a00 */
[----:B------:R0:W-:Y:S04]  /*687d0*/  STL.64 [R1+0x1c8], R22 ;  /* 0x0001c81601007387 */ /* 0x0001e80000100a00 */
[----:B------:R-:W3:Y:S01]  /*687e0*/  LDL.LU R0, [R1+0x38fc] ;  /* 0x0038fc0001007983 */ /* 0x000ee20000300800 */
[----:B0-----:R-:W-:Y:S06]  /*687f0*/  HMMA.16816.F32 R20, R12, R16, R24 ;  /* 0x000000100c14723c */ /* 0x001fec0000001818 */
[----:B------:R-:W-:-:S15]  /*68800*/  STL [R1+0x4acc], R16 ;  /* 0x004acc1001007387 */ /* 0x000fde0000100800 */
[----:B------:R-:W-:-:S02]  /*68810*/  NOP ;  /* 0x0000000000007918 */ /* 0x000fc40000000000 */
[----:B------:R-:W-:Y:S04]  /*68820*/  STL.64 [R1+0x1f0], R20 ;  /* 0x0001f01401007387 */ /* 0x000fe80000100a00 */
[----:B------:R-:W-:Y:S04]  /*68830*/  STL.64 [R1+0x1f8], R22 ;  /* 0x0001f81601007387 */ /* 0x000fe80000100a00 */
[----:B------:R0:W-:Y:S04]  /*68840*/  STL [R1+0x4ac8], R17 ;  /* 0x004ac81101007387 */ /* 0x0001e80000100800 */
[----:B0-----:R-:W4:Y:S04]  /*68850*/  LDL.LU R17, [R1+0x3900] ;  /* 0x0039000001117983 */ /* 0x001f280000300800 */
[----:B------:R-:W-:Y:S04]  /*68860*/  STL.64 [R1+0x4b70], R18 ;  /* 0x004b701201007387 */ /* 0x000fe80000100a00 */
[----:B----4-:R-:W-:Y:S04]  /*68870*/  STL [R1+0x4b68], R17 ;  /* 0x004b681101007387 */ /* 0x010fe80000100800 */
        /* <DEDUP_REMOVED lines=30> */
[----:B------:R-:W2:Y:S04]  /*68a60*/  LDL.LU R16, [R1+0xe40] ;  /* 0x000e400001107983 */ /* 0x000ea80000300800 */
[----:B------:R-:W2:Y:S04]  /*68a70*/  LDL.LU R17, [R1+0xe44] ;  /* 0x000e440001117983 */ /* 0x000ea80000300800 */
[----:B------:R-:W3:Y:S04]  /*68a80*/  LDL.LU R18, [R1+0xe48] ;  /* 0x000e480001127983 */ /* 0x000ee80000300800 */
[----:B------:R-:W3:Y:S04]  /*68a90*/  LDL.LU R19, [R1+0xe4c] ;  /* 0x000e4c0001137983 */ /* 0x000ee80000300800 */
[----:B---3--:R0:W-:Y:S04]  /*68aa0*/  STL.64 [R1+0x4b80], R18 ;  /* 0x004b801201007387 */ /* 0x0081e80000100a00 */
[----:B0-----:R-:W3:Y:S04]  /*68ab0*/  LDL R18, [R1+0x20] ;  /* 0x0000200001127983 */ /* 0x001ee80000100800 */
[----:B------:R-:W3:Y:S04]  /*68ac0*/  LDL R19, [R1+0x24] ;  /* 0x0000240001137983 */ /* 0x000ee80000100800 */
[----:B--2---:R-:W-:Y:S04]  /*68ad0*/  STL.64 [R1+0x4b78], R16 ;  /* 0x004b781001007387 */ /* 0x004fe80000100a00 */
[----:B---3--:R-:W-:Y:S04]  /*68ae0*/  STL.64 [R1+0x4b98], R18 ;  /* 0x004b981201007387 */ /* 0x008fe80000100a00 */
[----:B------:R-:W2:Y:S04]  /*68af0*/  LDL.64 R24, [R1+0x18] ;  /* 0x0000180001187983 */ /* 0x000ea80000100a00 */
[----:B----4-:R-:W-:Y:S04]  /*68b00*/  STL.64 [R1+0x4b90], R26 ;  /* 0x004b901a01007387 */ /* 0x010fe80000100a00 */
[----:B--2---:R0:W-:Y:S04]  /*68b10*/  STL.64 [R1+0x4b88], R24 ;  /* 0x004b881801007387 */ /* 0x0041e80000100a00 */
[----:B0-----:R-:W2:Y:S04]  /*68b20*/  LDL.LU R24, [R1+0xe50] ;  /* 0x000e500001187983 */ /* 0x001ea80000300800 */
[----:B------:R-:W2:Y:S04]  /*68b30*/  LDL.LU R25, [R1+0xe54] ;  /* 0x000e540001197983 */ /* 0x000ea80000300800 */
[----:B------:R-:W3:Y:S04]  /*68b40*/  LDL.LU R26, [R1+0xe58] ;  /* 0x000e5800011a7983 */ /* 0x000ee80000300800 */
[----:B------:R-:W3:Y:S04]  /*68b50*/  LDL.LU R27, [R1+0xe5c] ;  /* 0x000e5c00011b7983 */ /* 0x000ee80000300800 */
[----:B---3--:R-:W-:Y:S04]  /*68b60*/  STL.64 [R1+0x4ba8], R26 ;  /* 0x004ba81a01007387 */ /* 0x008fe80000100a00 */
[----:B--2---:R-:W-:Y:S04]  /*68b70*/  STL.64 [R1+0x4ba0], R24 ;  /* 0x004ba01801007387 */ /* 0x004fe80000100a00 */
[----:B------:R-:W2:Y:S04]  /*68b80*/  LDL R16, [R1+0x28] ;  /* 0x0000280001107983 */ /* 0x000ea80000100800 */
[----:B------:R-:W2:Y:S04]  /*68b90*/  LDL R17, [R1+0x2c] ;  /* 0x00002c0001117983 */ /* 0x000ea80000100800 */
        /* <DEDUP_REMOVED lines=27> */
[----:B------:R-:W3:Y:S04]  /*68d50*/  LDL.LU R22, [R1+0xe28] ;  /* 0x000e280001167983 */ /* 0x000ee80000300800 */
[----:B------:R-:W3:Y:S01]  /*68d60*/  LDL.LU R23, [R1+0xe2c] ;  /* 0x000e2c0001177983 */ /* 0x000ee20000300800 */
[C---:B--2---:R-:W-:Y:S03]  /*68d70*/  HMMA.16816.F32 R16, R12.reuse, R6, R16 ;  /* 0x000000060c10723c */ /* 0x044fe60000001810 */
        /* <DEDUP_REMOVED lines=10> */
[----:B------:R-:W-:Y:S01]  /*68e20*/  STL [R1+0x4ab0], R7 ;  /* 0x004ab00701007387 */ /* 0x000fe20000100800 */
[----:B---3--:R-:W-:-:S15]  /*68e30*/  HMMA.16816.F32 R16, R12, R4, R16 ;  /* 0x000000040c10723c */ /* 0x008fde0000001810 */
[----:B------:R-:W-:-:S08]  /*68e40*/  NOP ;  /* 0x0000000000007918 */ /* 0x000fd00000000000 */
[----:B------:R-:W-:Y:S04]  /*68e50*/  STL.64 [R1+0x1050], R16 ;  /* 0x0010501001007387 */ /* 0x000fe80000100a00 */
[----:B------:R0:W-:Y:S04]  /*68e60*/  STL.64 [R1+0x1058], R18 ;  /* 0x0010581201007387 */ /* 0x0001e80000100a00 */
[----:B0-----:R-:W3:Y:S04]  /*68e70*/  LDL.LU.64 R18, [R1+0x4bc0] ;  /* 0x004bc00001127983 */ /* 0x001ee80000300a00 */
[----:B------:R-:W3:Y:S01]  /*68e80*/  LDL.LU.64 R16, [R1+0x4bb8] ;  /* 0x004bb80001107983 */ /* 0x000ee20000300a00 */
[----:B------:R-:W-:-:S02]  /*68e90*/  F2FP.F16.E5M2.UNPACK_B R2, R2.H1 ;  /* 0x00000002ff02723e */ /* 0x000fc400030004ff */
[----:B------:R-:W-:Y:S01]  /*68ea0*/  F2FP.F16.E5M2.UNPACK_B R3, R3.H1 ;  /* 0x00000003ff03723e */ /* 0x000fe200030004ff */
[----:B------:R-:W-:Y:S04]  /*68eb0*/  STL [R1+0x4ae0], R6 ;  /* 0x004ae00601007387 */ /* 0x000fe80000100800 */
[----:B------:R0:W-:Y:S04]  /*68ec0*/  STL.64 [R1+0x4ad8], R4 ;  /* 0x004ad80401007387 */ /* 0x0001e80000100a00 */
[----:B0-----:R-:W4:Y:S04]  /*68ed0*/  LDL.LU R4, [R1+0xdd0] ;  /* 0x000dd00001047983 */ /* 0x001f280000300800 */
[----:B------:R-:W4:Y:S04]  /*68ee0*/  LDL.LU R5, [R1+0xdd4] ;  /* 0x000dd40001057983 */ /* 0x000f280000300800 */
[----:B------:R-:W4:Y:S04]  /*68ef0*/  LDL.LU R6, [R1+0xdd8] ;  /* 0x000dd80001067983 */ /* 0x000f280000300800 */
[----:B------:R-:W4:Y:S01]  /*68f00*/  LDL.LU R7, [R1+0xddc] ;  /* 0x000ddc0001077983 */ /* 0x000f220000300800 */
[----:B---3--:R-:W-:Y:S03]  /*68f10*/  HMMA.16816.F32 R12, R12, R2, R16 ;  /* 0x000000020c0c723c */ /* 0x008fe60000001810 */
[----:B------:R-:W3:Y:S01]  /*68f20*/  LDL.LU.64 R16, [R1+0x4bb0] ;  /* 0x004bb00001107983 */ /* 0x000ee20000300a00 */
[----:B------:R-:W-:-:S02]  /*68f30*/  F2FP.F16.E5M2.UNPACK_B R8, R8 ;  /* 0x00000008ff08723e */ /* 0x000fc400020004ff */
[----:B------:R-:W-:Y:S02]  /*68f40*/  F2FP.F16.E5M2.UNPACK_B R9, R9 ;  /* 0x00000009ff09723e */ /* 0x000fe400020004ff */
[----:B------:R-:W-:Y:S02]  /*68f50*/  F2FP.F16.E5M2.UNPACK_B R10, R10 ;  /* 0x0000000aff0a723e */ /* 0x000fe400020004ff */
[----:B------:R-:W-:-:S13]  /*68f60*/  F2FP.F16.E5M2.UNPACK_B R11, R11 ;  /* 0x0000000bff0b723e */ /* 0x000fda00020004ff */
[----:B------:R0:W-:Y:S04]  /*68f70*/  STL.64 [R1+0xe70], R12 ;  /* 0x000e700c01007387 */ /* 0x0001e80000100a00 */
[----:B------:R1:W-:Y:S04]  /*68f80*/  STL.64 [R1+0xe78], R14 ;  /* 0x000e780e01007387 */ /* 0x0003e80000100a00 */
[----:B0-----:R-:W4:Y:S04]  /*68f90*/  LDL.LU R12, [R1+0xdb0] ;  /* 0x000db000010c7983 */ /* 0x001f280000300800 */
[----:B------:R-:W4:Y:S04]  /*68fa0*/  LDL.LU R13, [R1+0xdb4] ;  /* 0x000db400010d7983 */ /* 0x000f280000300800 */
[----:B-1----:R-:W4:Y:S04]  /*68fb0*/  LDL.LU R14, [R1+0xdb8] ;  /* 0x000db800010e7983 */ /* 0x002f280000300800 */
[----:B------:R-:W4:Y:S04]  /*68fc0*/  LDL.LU R15, [R1+0xdbc] ;  /* 0x000dbc00010f7983 */ /* 0x000f280000300800 */
[----:B------:R-:W-:Y:S01]  /*68fd0*/  STL [R1+0x4ad0], R3 ;  /* 0x004ad00301007387 */ /* 0x000fe20000100800 */
[----:B---3--:R-:W-:Y:S03]  /*68fe0*/  HMMA.16816.F32 R16, R8, R16, R24 ;  /* 0x000000100810723c */ /* 0x008fe60000001818 */
[----:B------:R-:W3:Y:S04]  /*68ff0*/  LDL.LU.64 R26, [R1+0x4ba8] ;  /* 0x004ba800011a7983 */ /* 0x000ee80000300a00 */
[----:B------:R-:W3:-:S15]  /*69000*/  LDL.LU.64 R24, [R1+0x4ba0] ;  /* 0x004ba00001187983 */ /* 0x000ede0000300a00 */
[----:B------:R-:W-:-:S01]  /*69010*/  NOP ;  /* 0x0000000000007918 */ /* 0x000fc20000000000 */
[----:B------:R-:W-:Y:S04]  /*69020*/  STL.64 [R1+0x10f0], R16 ;  /* 0x0010f01001007387 */ /* 0x000fe80000100a00 */
[----:B------:R0:W-:Y:S04]  /*69030*/  STL.64 [R1+0x10f8], R18 ;  /* 0x0010f81201007387 */ /* 0x0001e80000100a00 */
[----:B0-----:R-:W3:Y:S02]  /*69040*/  LDL.LU.64 R18, [R1+0x4b98] ;  /* 0x004b980001127983 */ /* 0x001ee40000300a00 */
[----:B---3--:R-:W-:Y:S02]  /*69050*/  HMMA.16816.F32 R16, R8, R18, R24 ;  /* 0x000000120810723c */ /* 0x008fe40000001818 */
[----:B------:R-:W2:Y:S04]  /*69060*/  LDL.LU.64 R26, [R1+0x4b90] ;  /* 0x004b9000011a7983 */ /* 0x000ea80000300a00 */
[----:B------:R-:W3:-:S15]  /*69070*/  LDL.LU.64 R24, [R1+0x4b88] ;  /* 0x004b880001187983 */ /* 0x000ede0000300a00 */
[----:B------:R-:W-:-:S02]  /*69080*/  NOP ;  /* 0x0000000000007918 */ /* 0x000fc40000000000 */
[----:B------:R-:W-:Y:S04]  /*69090*/  STL.64 [R1+0x10e0], R16 ;  /* 0x0010e01001007387 */ /* 0x000fe80000100a00 */
[----:B------:R0:W-:Y:S04]  /*690a0*/  STL.64 [R1+0x10e8], R18 ;  /* 0x0010e81201007387 */ /* 0x0001e80000100a00 */
[----:B0-----:R-:W4:Y:S04]  /*690b0*/  LDL.LU.64 R18, [R1+0x4b80] ;  /* 0x004b800001127983 */ /* 0x001f280000300a00 */
[----:B------:R-:W4:Y:S01]  /*690c0*/  LDL.LU.64 R16, [R1+0x4b78] ;  /* 0x004b780001107983 */ /* 0x000f220000300a00 */
[----:B---3--:R-:W-:Y:S01]  /*690d0*/  IMAD.MOV.U32 R3, RZ, RZ, R24 ;  /* 0x000000ffff037224 */ /* 0x008fe200078e0018 */
[----:B----4-:R-:W-:-:S15]  /*690e0*/  HMMA.16816.F32 R16, R8, R24, R16 ;  /* 0x000000180810723c */ /* 0x010fde0000001810 */
[----:B------:R-:W-:-:S08]  /*690f0*/  NOP ;  /* 0x0000000000007918 */ /* 0x000fd00000000000 */
[----:B------:R0:W-:Y:S02]  /*69100*/  STL.64 [R1+0x10d0], R16 ;  /* 0x0010d01001007387 */ /* 0x0001e40000100a00 */
[----:B0-----:R-:W-:Y:S02]  /*69110*/  IMAD.MOV.U32 R16, RZ, RZ, R25 ;  /* 0x000000ffff107224 */ /* 0x001fe400078e0019 */
[C---:B--2---:R-:W-:Y:S01]  /*69120*/  HMMA.16816.F32 R24, R8.reuse, R26, R20 ;  /* 0x0000001a0818723c */ /* 0x044fe20000001814 */
[----:B------:R0:W-:Y:S04]  /*69130*/  STL.64 [R1+0x10d8], R18 ;  /* 0x0010d81201007387 */ /* 0x0001e80000100a00 */
[----:B0-----:R-:W2:Y:S04]  /*69140*/  LDL.LU.64 R18, [R1+0x4b70] ;  /* 0x004b700001127983 */ /* 0x001ea80000300a00 */
[----:B------:R-:W3:Y:S04]  /*69150*/  LDL.LU R17, [R1+0x4b68] ;  /* 0x004b680001117983 */ /* 0x000ee80000300800 */
[----:B------:R-:W4:Y:S04]  /*69160*/  LDL.LU.64 R22, [R1+0x4b60] ;  /* 0x004b600001167983 */ /* 0x000f280000300a00 */
[----:B------:R-:W4:Y:S06]  /*69170*/  LDL.LU.64 R20, [R1+0x4b58] ;  /* 0x004b580001147983 */ /* 0x000f2c0000300a00 */
        /* <DEDUP_REMOVED lines=39> */
[----:B0-----:R-:W4:Y:S04]  /*693f0*/  LDL.LU R24, [R1+0xdc0] ;  /* 0x000dc00001187983 */ /* 0x001f280000300800 */
[----:B------:R-:W4:Y:S04]  /*69400*/  LDL.LU R25, [R1+0xdc4] ;  /* 0x000dc40001197983 */ /* 0x000f280000300800 */
[----:B------:R-:W4:Y:S04]  /*69410*/  LDL.LU R26, [R1+0xdc8] ;  /* 0x000dc800011a7983 */ /* 0x000f280000300800 */
[----:B------:R-:W4:Y:S01]  /*69420*/  LDL.LU R27, [R1+0xdcc] ;  /* 0x000dcc00011b7983 */ /* 0x000f220000300800 */
[C---:B--2---:R-:W-:Y:S06]  /*69430*/  HMMA.16816.F32 R4, R8.reuse, R22, R4 ;  /* 0x000000160804723c */ /* 0x044fec0000001804 */
[----:B----4-:R-:W-:-:S15]  /*69440*/  HMMA.16816.F32 R24, R8, R20, R24 ;  /* 0x000000140818723c */ /* 0x010fde0000001818 */
[----:B------:R-:W-:-:S02]  /*69450*/  NOP ;  /* 0x0000000000007918 */ /* 0x000fc40000000000 */
[----:B------:R-:W-:Y:S04]  /*69460*/  STL.64 [R1+0x1f10], R4 ;  /* 0x001f100401007387 */ /* 0x000fe80000100a00 */
[----:B------:R0:W-:Y:S04]  /*69470*/  STL.64 [R1+0x1f18], R6 ;  /* 0x001f180601007387 */ /* 0x0001e80000100a00 */
[----:B0-----:R-:W2:Y:S04]  /*69480*/  LDL.LU R6, [R1+0x4ae0] ;  /* 0x004ae00001067983 */ /* 0x001ea80000300800 */
[----:B------:R-:W4:Y:S04]  /*69490*/  LDL.LU.64 R4, [R1+0x4ad8] ;  /* 0x004ad80001047983 */ /* 0x000f280000300a00 */
[----:B------:R-:W-:Y:S04]  /*694a0*/  STL.64 [R1+0x4a10], R22 ;  /* 0x004a101601007387 */ /* 0x000fe80000100a00 */
[----:B------:R0:W-:Y:S04]  /*694b0*/  STL.64 [R1+0x4a08], R20 ;  /* 0x004a081401007387 */ /* 0x0001e80000100a00 */
[----:B------:R-:W-:Y:S04]  /*694c0*/  STL.64 [R1+0x1f00], R24 ;  /* 0x001f001801007387 */ /* 0x000fe80000100a00 */
[----:B------:R1:W-:Y:S04]  /*694d0*/  STL.64 [R1+0x1f08], R26 ;  /* 0x001f081a01007387 */ /* 0x0003e80000100a00 */
[----:B0-----:R-:W4:Y:S01]  /*694e0*/  LDL.64 R20, [R1+0x28] ;  /* 0x0000280001147983 */ /* 0x001f220000100a00 */
[----:B-1----:R-:W-:Y:S07]  /*694f0*/  HMMA.16816.F32 R24, R8, R18, R12 ;  /* 0x000000120818723c */ /* 0x002fee000000180c */
[----:B---3--:R-:W-:-:S02]  /*69500*/  IMAD R12, R0, 0x100, R17 ;  /* 0x00000100000c7824 */ /* 0x008fc400078e0211 */
[----:B------:R-:W3:-:S14]  /*69510*/  LDL.LU R17, [R1+0x3908] ;  /* 0x0039080001117983 */ /* 0x000edc0000300800 */
[----:B------:R-:W-:Y:S04]  /*69520*/  STL.64 [R1+0x1ef0], R24 ;  /* 0x001ef01801007387 */ /* 0x000fe80000100a00 */
[----:B------:R-:W-:Y:S04]  /*69530*/  STL.64 [R1+0x1ef8], R26 ;  /* 0x001ef81a01007387 */ /* 0x000fe80000100a00 */
[----:B------:R-:W3:Y:S04]  /*69540*/  LDL.LU R13, [R1+0x3904] ;  /* 0x00390400010d7983 */ /* 0x000ee80000300800 */
        /* <DEDUP_REMOVED lines=9> */
[----:B------:R-:W4:Y:S04]  /*695e0*/  LDL.LU R0, [R1+0x3914] ;  /* 0x0039140001007983 */ /* 0x000f280000300800 */
[----:B------:R-:W3:Y:S04]  /*695f0*/  LDL.64 R22, [R1+0x20] ;  /* 0x0000200001167983 */ /* 0x000ee80000100a00 */
        /* <DEDUP_REMOVED lines=11> */
[----:B------:R-:W3:Y:S01]  /*696b0*/  LDL.LU R23, [R1+0x102c] ;  /* 0x00102c0001177983 */ /* 0x000ee20000300800 */
[----:B------:R-:W-:-:S02]  /*696c0*/  IMAD.MOV.U32 R28, RZ, RZ, R3 ;  /* 0x000000ffff1c7224 */ /* 0x000fc400078e0003 */
[----:B------:R-:W-:Y:S02]  /*696d0*/  IMAD.MOV.U32 R29, RZ, RZ, R16 ;  /* 0x000000ffff1d7224 */ /* 0x000fe400078e0010 */
[----:B------:R-:W-:Y:S01]  /*696e0*/  IMAD R13, R13, 0x100, R17 ;  /* 0x000001000d0d7824 */ /* 0x000fe200078e0211 */
        /* <DEDUP_REMOVED lines=8> */
[----:B------:R-:W3:Y:S04]  /*69770*/  LDL.LU R24, [R1+0xd60] ;  /* 0x000d600001187983 */ /* 0x000ee80000300800 */
[----:B------:R-:W3:Y:S04]  /*69780*/  LDL.LU R25, [R1+0xd64] ;  /* 0x000d640001197983 */ /* 0x000ee80000300800 */
[----:B------:R-:W3:Y:S04]  /*69790*/  LDL.LU R26, [R1+0xd68] ;  /* 0x000d6800011a7983 */ /* 0x000ee80000300800 */
[----:B------:R-:W3:Y:S04]  /*697a0*/  LDL.LU R27, [R1+0xd6c] ;  /* 0x000d6c00011b7983 */ /* 0x000ee80000300800 */
[----:B------:R-:W4:Y:S02]  /*697b0*/  LDL.LU R17, [R1+0x4ac8] ;  /* 0x004ac80001117983 */ /* 0x000f240000300800 */
        /* <DEDUP_REMOVED lines=12> */
[----:B----4-:R-:W-:-:S03]  /*69880*/  IMAD R14, R14, 0x100, R7 ;  /* 0x000001000e0e7824 */ /* 0x010fc600078e0207 */
[----:B------:R-:W2:Y:S02]  /*69890*/  LDL.LU R7, [R1+0x4ab0] ;  /* 0x004ab00001077983 */ /* 0x000ea40000300800 */
        /* <DEDUP_REMOVED lines=12> */
[----:B------:R-:W-:Y:S04]  /*69960*/  STL [R1+0x49ac], R4 ;  /* 0x0049ac0401007387 */ /* 0x000fe80000100800 */
[----:B------:R-:W-:Y:S01]  /*69970*/  STL [R1+0x49a8], R5 ;  /* 0x0049a80501007387 */ /* 0x000fe20000100800 */
[----:B--2---:R-:W-:Y:S03]  /*69980*/  HMMA.16816.F32 R8, R8, R2, R20 ;  /* 0x000000020808723c */ /* 0x004fe60000001814 */
[----:B------:R-:W2:Y:S04]  /*69990*/  LDL.LU.64 R22, [R1+0x4a88] ;  /* 0x004a880001167983 */ /* 0x000ea80000300a00 */
[----:B------:R-:W3:-:S15]  /*699a0*/  LDL.LU.64 R20, [R1+0x4a80] ;  /* 0x004a800001147983 */ /* 0x000ede0000300a00 */
[----:B------:R-:W-:-:S01]  /*699b0*/  NOP ;  /* 0x0000000000007918 */ /* 0x000fc20000000000 */
[----:B------:R0:W-:Y:S04]  /*699c0*/  STL.64 [R1+0x1380], R8 ;  /* 0x0013800801007387 */ /* 0x0001e80000100a00 */
[----:B------:R1:W-:Y:S04]  /*699d0*/  STL.64 [R1+0x1388], R10 ;  /* 0x0013880a01007387 */ /* 0x0003e80000100a00 */
[----:B0-----:R-:W4:Y:S04]  /*699e0*/  LDL.LU R8, [R1+0xd80] ;  /* 0x000d800001087983 */ /* 0x001f280000300800 */
[----:B------:R-:W4:Y:S04]  /*699f0*/  LDL.LU R9, [R1+0xd84] ;  /* 0x000d840001097983 */ /* 0x000f280000300800 */
[----:B-1----:R-:W4:Y:S04]  /*69a00*/  LDL.LU R10, [R1+0xd88] ;  /* 0x000d8800010a7983 */ /* 0x002f280000300800 */
[----:B------:R-:W4:Y:S01]  /*69a10*/  LDL.LU R11, [R1+0xd8c] ;  /* 0x000d8c00010b7983 */ /* 0x000f220000300800 */
[----:B------:R-:W-:Y:S01]  /*69a20*/  IMAD R15, R0, 0x100, R15 ;  /* 0x00000100000f7824 */ /* 0x000fe200078e020f */
[----:B------:R-:W-:-:S02]  /*69a30*/  F2FP.F16.E5M2.UNPACK_B R12, R12 ;  /* 0x0000000cff0c723e */ /* 0x000fc400020004ff */
[----:B------:R-:W-:Y:S02]  /*69a40*/  F2FP.F16.E5M2.UNPACK_B R13, R13 ;  /* 0x0000000dff0d723e */ /* 0x000fe400020004ff */
[----:B------:R-:W-:Y:S02]  /*69a50*/  F2FP.F16.E5M2.UNPACK_B R14, R14 ;  /* 0x0000000eff0e723e */ /* 0x000fe400020004ff */
[----:B------:R-:W-:Y:S01]  /*69a60*/  F2FP.F16.E5M2.UNPACK_B R15, R15 ;  /* 0x0000000fff0f723e */ /* 0x000fe200020004ff */
[----:B------:R-:W-:Y:S04]  /*69a70*/  STL [R1+0x49b4], R2 ;  /* 0x0049b40201007387 */ /* 0x000fe80000100800 */
[----:B------:R-:W-:Y:S02]  /*69a80*/  STL [R1+0x49b0], R3 ;  /* 0x0049b00301007387 */ /* 0x000fe40000100800 */
[----:B--2---:R-:W-:Y:S01]  /*69a90*/  HMMA.16816.F32 R16, R12, R22, R16 ;  /* 0x000000160c10723c */ /* 0x004fe20000001810 */
[----:B---3--:R-:W-:-:S02]  /*69aa0*/  IMAD.MOV.U32 R0, RZ, RZ, R21 ;  /* 0x000000ffff007224 */ /* 0x008fc400078e0015 */
[----:B------:R-:W-:-:S03]  /*69ab0*/  IMAD.MOV.U32 R5, RZ, RZ, R20 ;  /* 0x000000ffff057224 */ /* 0x000fc600078e0014 */
[----:B------:R-:W-:Y:S01]  /*69ac0*/  IMAD.MOV.U32 R4, RZ, RZ, R23 ;  /* 0x000000ffff047224 */ /* 0x000fe200078e0017 */
[----:B----4-:R-:W-:-:S15]  /*69ad0*/  HMMA.16816.F32 R8, R12, R20, R8 ;  /* 0x000000140c08723c */ /* 0x010fde0000001808 */
[----:B------:R-:W-:-:S08]  /*69ae0*/  NOP ;  /* 0x0000000000007918 */ /* 0x000fd00000000000 */
[----:B------:R-:W-:Y:S04]  /*69af0*/  STL.64 [R1+0x10a0], R8 ;  /* 0x0010a00801007387 */ /* 0x000fe80000100a00 */
[----:B------:R0:W-:Y:S04]  /*69b00*/  STL.64 [R1+0x10a8], R10 ;  /* 0x0010a80a01007387 */ /* 0x0001e80000100a00 */
[----:B0-----:R-:W2:Y:S04]  /*69b10*/  LDL.LU R10, [R1+0x392c] ;  /* 0x00392c00010a7983 */ /* 0x001ea80000300800 */
[----:B------:R-:W2:Y:S04]  /*69b20*/  LDL.LU R11, [R1+0x3934] ;  /* 0x00393400010b7983 */ /* 0x000ea80000300800 */
[----:B------:R-:W-:Y:S04]  /*69b30*/  STL [R1+0x49bc], R0 ;  /* 0x0049bc0001007387 */ /* 0x000fe80000100800 */
[----:B------:R-:W-:Y:S04]  /*69b40*/  STL [R1+0x49b8], R5 ;  /* 0x0049b80501007387 */ /* 0x000fe80000100800 */
[----:B------:R-:W-:Y:S04]  /*69b50*/  STL.64 [R1+0x1eb0], R16 ;  /* 0x001eb01001007387 */ /* 0x000fe80000100a00 */
[----:B------:R-:W-:Y:S04]  /*69b60*/  STL.64 [R1+0x1eb8], R18 ;  /* 0x001eb81201007387 */ /* 0x000fe80000100a00 */
[----:B------:R-:W-:Y:S04]  /*69b70*/  STL.64 [R1+0x4a78], R6 ;  /* 0x004a780601007387 */ /* 0x000fe80000100a00 */
[----:B------:R0:W-:Y:S02]  /*69b80*/  STL [R1+0x4a70], R4 ;  /* 0x004a700401007387 */ /* 0x0001e40000100800 */
[----:B0-----:R-:W-:Y:S01]  /*69b90*/  HMMA.16816.F32 R4, R12, R28, R24 ;  /* 0x0000001c0c04723c */ /* 0x001fe20000001818 */
[----:B------:R-:W-:-:S05]  /*69ba0*/  IMAD.MOV.U32 R3, RZ, RZ, R22 ;  /* 0x000000ffff037224 */ /* 0x000fca00078e0016 */
[----:B------:R-:W-:Y:S04]  /*69bb0*/  STL [R1+0x49c0], R3 ;  /* 0x0049c00301007387 */ /* 0x000fe80000100800 */
[----:B------:R-:W3:-:S13]  /*69bc0*/  LDL.LU R20, [R1+0xd00] ;  /* 0x000d000001147983 */ /* 0x000eda0000300800 */
[----:B------:R-:W-:Y:S04]  /*69bd0*/  STL.64 [R1+0x1ea0], R4 ;  /* 0x001ea00401007387 */ /* 0x000fe80000100a00 */
[----:B------:R-:W-:Y:S04]  /*69be0*/  STL.64 [R1+0x1ea8], R6 ;  /* 0x001ea80601007387 */ /* 0x000fe80000100a00 */
        /* <DEDUP_REMOVED lines=15> */
[----:B----4-:R0:W-:Y:S04]  /*69ce0*/  STL.64 [R1+0x4a58], R22 ;  /* 0x004a581601007387 */ /* 0x0101e80000100a00 */
[----:B0-----:R-:W4:Y:S04]  /*69cf0*/  LDL R22, [R1+0x8] ;  /* 0x0000080001167983 */ /* 0x001f280000100800 */
[----:B------:R-:W4:Y:S04]  /*69d00*/  LDL R23, [R1+0xc] ;  /* 0x00000c0001177983 */ /* 0x000f280000100800 */
[----:B------:R-:W2:Y:S04]  /*69d10*/  LDL.LU R4, [R1+0xd50] ;  /* 0x000d500001047983 */ /* 0x000ea80000300800 */
[----:B------:R-:W2:Y:S04]  /*69d20*/  LDL.LU R5, [R1+0xd54] ;  /* 0x000d540001057983 */ /* 0x000ea80000300800 */
[----:B------:R-:W2:Y:S04]  /*69d30*/  LDL.LU R6, [R1+0xd58] ;  /* 0x000d580001067983 */ /* 0x000ea80000300800 */
[----:B------:R-:W2:Y:S04]  /*69d40*/  LDL.LU R7, [R1+0xd5c] ;  /* 0x000d5c0001077983 */ /* 0x000ea80000300800 */
[----:B------:R-:W2:Y:S04]  /*69d50*/  LDL.64 R2, [R1+0x10] ;  /* 0x0000100001027983 */ /* 0x000ea80000100a00 */
[----:B---3--:R-:W-:Y:S04]  /*69d60*/  STL.64 [R1+0x4a50], R20 ;  /* 0x004a501401007387 */ /* 0x008fe80000100a00 */
        /* <DEDUP_REMOVED lines=22> */
[----:B------:R-:W4:Y:S04]  /*69ed0*/  LDL.LU R8, [R1+0x391c] ;  /* 0x00391c0001087983 */ /* 0x000f280000300800 */
[----:B------:R-:W4:Y:S04]  /*69ee0*/  LDL.LU R9, [R1+0x3924] ;  /* 0x0039240001097983 */ /* 0x000f280000300800 */
[----:B------:R-:W-:Y:S01]  /*69ef0*/  STL.64 [R1+0x49e0], R10 ;  /* 0x0049e00a01007387 */ /* 0x000fe20000100a00 */
[----:B--2---:R-:W-:Y:S03]  /*69f00*/  HMMA.16816.F32 R20, R12, R22, R24 ;  /* 0x000000160c14723c */ /* 0x004fe60000001818 */
        /* <DEDUP_REMOVED lines=8> */
[----:B------:R-:W3:Y:S01]  /*69f90*/  LDL.LU R4, [R1+0x4a70] ;  /* 0x004a700001047983 */ /* 0x000ee20000300800 */
[----:B------:R-:W-:-:S03]  /*69fa0*/  IMAD.MOV.U32 R5, RZ, RZ, R2 ;  /* 0x000000ffff057224 */ /* 0x000fc600078e0002 */
        /* <DEDUP_REMOVED lines=64> */
[C---:B--2---:R-:W-:Y:S06]  /*6a3b0*/  HMMA.16816.F32 R8, R12.reuse, R18, R8 ;  /* 0x000000120c08723c */ /* 0x044fec0000001808 */
[----:B---3--:R-:W-:-:S15]  /*6a3c0*/  HMMA.16816.F32 R4, R12, R16, R4 ;  /* 0x000000100c04723c */ /* 0x008fde0000001804 */
[----:B------:R-:W-:-:S02]  /*6a3d0*/  NOP ;  /* 0x0000000000007918 */ /* 0x000fc40000000000 */
[----:B------:R-:W-:Y:S04]  /*6a3e0*/  STL.64 [R1+0x1e10], R8 ;  /* 0x001e100801007387 */ /* 0x000fe80000100a00 */
[----:B------:R0:W-:Y:S04]  /*6a3f0*/  STL.64 [R1+0x1e18], R10 ;  /* 0x001e180a01007387 */ /* 0x0001e80000100a00 */
[----:B0-----:R-:W4:Y:S04]  /*6a400*/  LDL.LU.64 R10, [R1+0x49e0] ;  /* 0x0049e000010a7983 */ /* 0x001f280000300a00 */
[----:B------:R-:W2:Y:S04]  /*6a410*/  LDL.LU.64 R8, [R1+0x49d8] ;  /* 0x0049d80001087983 */ /* 0x000ea80000300a00 */
[----:B------:R-:W-:Y:S04]  /*6a420*/  STL.64 [R1+0x1e00], R4 ;  /* 0x001e000401007387 */ /* 0x000fe80000100a00 */
[----:B------:R0:W-:Y:S04]  /*6a430*/  STL.64 [R1+0x1e08], R6 ;  /* 0x001e080601007387 */ /* 0x0001e80000100a00 */
[----:B0-----:R-:W3:Y:S04]  /*6a440*/  LDL.LU.64 R6, [R1+0x49d0] ;  /* 0x0049d00001067983 */ /* 0x001ee80000300a00 */
[----:B------:R-:W3:Y:S04]  /*6a450*/  LDL.LU.64 R4, [R1+0x49c8] ;  /* 0x0049c80001047983 */ /* 0x000ee80000300a00 */
[----:B------:R-:W-:Y:S04]  /*6a460*/  STL.64 [R1+0x48b0], R18 ;  /* 0x0048b01201007387 */ /* 0x000fe80000100a00 */
[----:B------:R0:W-:Y:S04]  /*6a470*/  STL.64 [R1+0x48a8], R16 ;  /* 0x0048a81001007387 */ /* 0x0001e80000100a00 */
[----:B0-----:R-:W3:Y:S01]  /*6a480*/  LDL.LU R16, [R1+0xc00] ;  /* 0x000c000001107983 */ /* 0x001ee20000300800 */
[----:B----4-:R-:W-:-:S02]  /*6a490*/  IMAD R10, R10, 0x100, R22 ;  /* 0x000001000a0a7824 */ /* 0x010fc400078e0216 */
[----:B--2---:R-:W-:Y:S02]  /*6a4a0*/  IMAD R8, R8, 0x100, R20 ;  /* 0x0000010008087824 */ /* 0x004fe400078e0214 */
[----:B------:R-:W-:Y:S02]  /*6a4b0*/  IMAD R9, R9, 0x100, R21 ;  /* 0x0000010009097824 */ /* 0x000fe400078e0215 */
[----:B------:R-:W-:Y:S02]  /*6a4c0*/  IMAD R11, R11, 0x100, R23 ;  /* 0x000001000b0b7824 */ /* 0x000fe400078e0217 */
[----:B---3--:R-:W-:-:S15]  /*6a4d0*/  HMMA.16816.F32 R20, R12, R6, R24 ;  /* 0x000000060c14723c */ /* 0x008fde0000001818 */
[----:B------:R-:W-:-:S08]  /*6a4e0*/  NOP ;  /* 0x0000000000007918 */ /* 0x000fd00000000000 */
[----:B------:R0:W-:Y:S04]  /*6a4f0*/  STL.64 [R1+0x1df0], R20 ;  /* 0x001df01401007387 */ /* 0x0001e80000100a00 */
[----:B------:R1:W-:Y:S04]  /*6a500*/  STL.64 [R1+0x1df8], R22 ;  /* 0x001df81601007387 */ /* 0x0003e80000100a00 */
[----:B------:R-:W2:Y:S04]  /*6a510*/  LDL.LU R17, [R1+0xc04] ;  /* 0x000c040001117983 */ /* 0x000ea80000300800 */
[----:B------:R-:W3:Y:S04]  /*6a520*/  LDL.LU R18, [R1+0xc08] ;  /* 0x000c080001127983 */ /* 0x000ee80000300800 */
[----:B------:R-:W3:Y:S04]  /*6a530*/  LDL.LU R19, [R1+0xc0c] ;  /* 0x000c0c0001137983 */ /* 0x000ee80000300800 */
[----:B0-----:R-:W4:Y:S04]  /*6a540*/  LDL.LU R20, [R1+0xc20] ;  /* 0x000c200001147983 */ /* 0x001f280000300800 */
[----:B------:R-:W4:Y:S04]  /*6a550*/  LDL.LU R21, [R1+0xc24] ;  /* 0x000c240001157983 */ /* 0x000f280000300800 */
[----:B-1----:R-:W2:Y:S04]  /*6a560*/  LDL.LU R22, [R1+0xc28] ;  /* 0x000c280001167983 */ /* 0x002ea80000300800 */
[----:B------:R-:W2:Y:S04]  /*6a570*/  LDL.LU R23, [R1+0xc2c] ;  /* 0x000c2c0001177983 */ /* 0x000ea80000300800 */
[----:B------:R-:W3:Y:S04]  /*6a580*/  LDL.LU R24, [R1+0xc40] ;  /* 0x000c400001187983 */ /* 0x000ee80000300800 */
[----:B------:R-:W3:Y:S04]  /*6a590*/  LDL.LU R25, [R1+0xc44] ;  /* 0x000c440001197983 */ /* 0x000ee80000300800 */
[----:B------:R-:W4:Y:S04]  /*6a5a0*/  LDL.LU R26, [R1+0xc48] ;  /* 0x000c4800011a7983 */ /* 0x000f280000300800 */
[----:B------:R-:W4:Y:S04]  /*6a5b0*/  LDL.LU R27, [R1+0xc4c] ;  /* 0x000c4c00011b7983 */ /* 0x000f280000300800 */
[----:B----4-:R0:W-:Y:S02]  /*6a5c0*/  STL.64 [R1+0x4900], R26 ;  /* 0x0049001a01007387 */ /* 0x0101e40000100a00 */
[----:B0-----:R-:W-:-:S02]  /*6a5d0*/  IMAD.MOV.U32 R26, RZ, RZ, R3 ;  /* 0x000000ffff1a7224 */ /* 0x001fc400078e0003 */
[----:B------:R-:W-:Y:S01]  /*6a5e0*/  IMAD.MOV.U32 R27, RZ, RZ, R0 ;  /* 0x000000ffff1b7224 */ /* 0x000fe200078e0000 */
[----:B------:R-:W4:Y:S04]  /*6a5f0*/  LDL.LU R3, [R1+0x49c0] ;  /* 0x0049c00001037983 */ /* 0x000f280000300800 */
[----:B------:R-:W4:Y:S04]  /*6a600*/  LDL.LU R0, [R1+0x49bc] ;  /* 0x0049bc0001007983 */ /* 0x000f280000300800 */
[----:B---3--:R-:W-:Y:S04]  /*6a610*/  STL.64 [R1+0x48f8], R24 ;  /* 0x0048f81801007387 */ /* 0x008fe80000100a00 */
[----:B--2---:R-:W-:Y:S04]  /*6a620*/  STL.64 [R1+0x48e0], R22 ;  /* 0x0048e01601007387 */ /* 0x004fe80000100a00 */
[----:B------:R0:W-:Y:S04]  /*6a630*/  STL.64 [R1+0x48d8], R20 ;  /* 0x0048d81401007387 */ /* 0x0001e80000100a00 */
[----:B0-----:R-:W2:Y:S04]  /*6a640*/  LDL.LU R20, [R1+0xc30] ;  /* 0x000c300001147983 */ /* 0x001ea80000300800 */
[----:B------:R-:W2:Y:S04]  /*6a650*/  LDL.LU R21, [R1+0xc34] ;  /* 0x000c340001157983 */ /* 0x000ea80000300800 */
[----:B------:R-:W3:Y:S04]  /*6a660*/  LDL.LU R22, [R1+0xc38] ;  /* 0x000c380001167983 */ /* 0x000ee80000300800 */
[----:B------:R-:W3:Y:S04]  /*6a670*/  LDL.LU R23, [R1+0xc3c] ;  /* 0x000c3c0001177983 */ /* 0x000ee80000300800 */
[----:B------:R-:W4:Y:S04]  /*6a680*/  LDL.64 R24, [R1+0x8] ;  /* 0x0000080001187983 */ /* 0x000f280000100a00 */
[----:B------:R0:W-:Y:S02]  /*6a690*/  STL.64 [R1+0x4930], R26 ;  /* 0x0049301a01007387 */ /* 0x0001e40000100a00 */
[----:B0-----:R-:W-:-:S02]  /*6a6a0*/  IMAD.MOV.U32 R26, RZ, RZ, R5 ;  /* 0x000000ffff1a7224 */ /* 0x001fc400078e0005 */
[----:B------:R-:W-:Y:S01]  /*6a6b0*/  IMAD.MOV.U32 R27, RZ, RZ, R2 ;  /* 0x000000ffff1b7224 */ /* 0x000fe200078e0002 */
[----:B------:R-:W2:Y:S04]  /*6a6c0*/  LDL.LU R5, [R1+0x49b8] ;  /* 0x0049b80001057983 */ /* 0x000ea80000300800 */
[----:B------:R-:W2:Y:S04]  /*6a6d0*/  LDL.LU R2, [R1+0x49b4] ;  /* 0x0049b40001027983 */ /* 0x000ea80000300800 */
[----:B----4-:R0:W-:Y:S04]  /*6a6e0*/  STL.64 [R1+0x4928], R24 ;  /* 0x0049281801007387 */ /* 0x0101e80000100a00 */
[----:B0-----:R-:W4:Y:S04]  /*6a6f0*/  LDL.64 R24, [R1+0x18] ;  /* 0x0000180001187983 */ /* 0x001f280000100a00 */
[----:B------:R-:W-:Y:S04]  /*6a700*/  STL.64 [R1+0x4960], R26 ;  /* 0x0049601a01007387 */ /* 0x000fe80000100a00 */
[----:B----4-:R-:W-:Y:S04]  /*6a710*/  STL.64 [R1+0x4958], R24 ;  /* 0x0049581801007387 */ /* 0x010fe80000100a00 */
[----:B---3--:R-:W-:Y:S04]  /*6a720*/  STL.64 [R1+0x4910], R22 ;  /* 0x0049101601007387 */ /* 0x008fe80000100a00 */
[----:B--2---:R0:W-:Y:S04]  /*6a730*/  STL.64 [R1+0x4908], R20 ;  /* 0x0049081401007387 */ /* 0x0041e80000100a00 */
        /* <DEDUP_REMOVED lines=8> */
[----:B------:R-:W-:Y:S01]  /*6a7c0*/  STL.64 [R1+0x4978], R26 ;  /* 0x0049781a01007387 */ /* 0x000fe20000100a00 */
[----:B------:R-:W-:-:S02]  /*6a7d0*/  IMAD.MOV.U32 R24, RZ, RZ, R5 ;  /* 0x000000ffff187224 */ /* 0x000fc400078e0005 */
[----:B------:R-:W-:Y:S01]  /*6a7e0*/  IMAD.MOV.U32 R25, RZ, RZ, R0 ;  /* 0x000000ffff197224 */ /* 0x000fe200078e0000 */
[----:B---3--:R-:W-:Y:S04]  /*6a7f0*/  STL.64 [R1+0x4920], R22 ;  /* 0x0049201601007387 */ /* 0x008fe80000100a00 */
[----:B--2---:R0:W-:Y:S04]  /*6a800*/  STL.64 [R1+0x4918], R20 ;  /* 0x0049181401007387 */ /* 0x0041e80000100a00 */
[----:B0-----:R-:W2:Y:S04]  /*6a810*/  LDL.LU R20, [R1+0xc60] ;  /* 0x000c600001147983 */ /* 0x001ea80000300800 */
[----:B------:R-:W2:Y:S04]  /*6a820*/  LDL.LU R21, [R1+0xc64] ;  /* 0x000c640001157983 */ /* 0x000ea80000300800 */
[----:B------:R-:W3:Y:S04]  /*6a830*/  LDL.LU R22, [R1+0xc68] ;  /* 0x000c680001167983 */ /* 0x000ee80000300800 */
[----:B------:R-:W3:Y:S04]  /*6a840*/  LDL.LU R23, [R1+0xc6c] ;  /* 0x000c6c0001177983 */ /* 0x000ee80000300800 */
[----:B------:R-:W4:Y:S04]  /*6a850*/  LDL.LU R5, [R1+0x49a8] ;  /* 0x0049a80001057983 */ /* 0x000f280000300800 */
        /* <DEDUP_REMOVED lines=42> */
[----:B------:R-:W-:Y:S04]  /*6ab00*/  STL [R1+0x4890], R7 ;  /* 0x0048900701007387 */ /* 0x000fe80000100800 */
        /* <DEDUP_REMOVED lines=8> */
[----:B----4-:R-:W-:Y:S01]  /*6ab90*/  HMMA.16816.F32 R12, R12, R2, R24 ;  /* 0x000000020c0c723c */ /* 0x010fe20000001818 */
[----:B------:R-:W2:-:S15]  /*6aba0*/  LDL.LU.64 R24, [R1+0x4990] ;  /* 0x0049900001187983 */ /* 0x000e9e0000300a00 */
[----:B------:R-:W-:-:S07]  /*6abb0*/  NOP ;  /* 0x0000000000007918 */ /* 0x000fce0000000000 */
[----:B------:R0:W-:Y:S04]  /*6abc0*/  STL.64 [R1+0x1370], R12 ;  /* 0x0013700c01007387 */ /* 0x0001e80000100a00 */
[----:B------:R-:W-:Y:S04]  /*6abd0*/  STL.64 [R1+0x1378], R14 ;  /* 0x0013780e01007387 */ /* 0x000fe80000100a00 */
[----:B0-----:R-:W4:Y:S04]  /*6abe0*/  LDL.LU R12, [R1+0x393c] ;  /* 0x00393c00010c7983 */ /* 0x001f280000300800 */
[----:B------:R-:W4:Y:S01]  /*6abf0*/  LDL.LU R13, [R1+0x3944] ;  /* 0x00394400010d7983 */ /* 0x000f220000300800 */
        /* <DEDUP_REMOVED lines=14> */
[----:B------:R-:W2:Y:S02]  /*6ace0*/  LDL.LU.64 R24, [R1+0x4958] ;  /* 0x0049580001187983 */ /* 0x000ea40000300a00 */
[----:B--2---:R-:W-:-:S15]  /*6acf0*/  HMMA.16816.F32 R20, R8, R24, R20 ;  /* 0x000000180814723c */ /* 0x004fde0000001814 */
[----:B------:R-:W-:-:S08]  /*6ad00*/  NOP ;  /* 0x0000000000007918 */ /* 0x000fd00000000000 */
[----:B------:R-:W-:Y:S04]  /*6ad10*/  STL.64 [R1+0x1dc0], R20 ;  /* 0x001dc01401007387 */ /* 0x000fe80000100a00 */
[----:B------:R0:W-:Y:S04]  /*6ad20*/  STL.64 [R1+0x1dc8], R22 ;  /* 0x001dc81601007387 */ /* 0x0001e80000100a00 */
[----:B0-----:R-:W3:Y:S04]  /*6ad30*/  LDL.LU.64 R22, [R1+0x4950] ;  /* 0x0049500001167983 */ /* 0x001ee80000300a00 */
[----:B------:R-:W3:Y:S01]  /*6ad40*/  LDL.LU.64 R20, [R1+0x4948] ;  /* 0x0049480001147983 */ /* 0x000ee20000300a00 */
[----:B------:R-:W-:-:S02]  /*6ad50*/  IMAD.MOV.U32 R7, RZ, RZ, R24 ;  /* 0x000000ffff077224 */ /* 0x000fc400078e0018 */
[----:B------:R-:W-:-:S03]  /*6ad60*/  IMAD.MOV.U32 R0, RZ, RZ, R25 ;  /* 0x000000ffff007224 */ /* 0x000fc600078e0019 */
[----:B------:R-:W-:Y:S04]  /*6ad70*/  STL.64 [R1+0x48a0], R6 ;  /* 0x0048a00601007387 */ /* 0x000fe80000100a00 */
[----:B------:R0:W-:Y:S04]  /*6ad80*/  STL.64 [R1+0x4898], R4 ;  /* 0x0048980401007387 */ /* 0x0001e80000100a00 */
[----:B0-----:R-:W2:Y:S04]  /*6ad90*/  LDL.LU R4, [R1+0xbf0] ;  /* 0x000bf00001047983 */ /* 0x001ea80000300800 */
[----:B------:R-:W2:Y:S04]  /*6ada0*/  LDL.LU R5, [R1+0xbf4] ;  /* 0x000bf40001057983 */ /* 0x000ea80000300800 */
[----:B------:R-:W2:Y:S04]  /*6adb0*/  LDL.LU R6, [R1+0xbf8] ;  /* 0x000bf80001067983 */ /* 0x000ea80000300800 */
[----:B------:R-:W2:Y:S01]  /*6adc0*/  LDL.LU R7, [R1+0xbfc] ;  /* 0x000bfc0001077983 */ /* 0x000ea20000300800 */
[----:B---3--:R-:W-:Y:S03]  /*6add0*/  HMMA.16816.F32 R24, R8, R26, R20 ;  /* 0x0000001a0818723c */ /* 0x008fe60000001814 */
        /* <DEDUP_REMOVED lines=63> */
[C---:B--2---:R-:W-:Y:S06]  /*6b1d0*/  HMMA.16816.F32 R4, R8.reuse, R18, R4 ;  /* 0x000000120804723c */ /* 0x044fec0000001804 */
[----:B---3--:R-:W-:Y:S01]  /*6b1e0*/  HMMA.16816.F32 R24, R8, R16, R24 ;  /* 0x000000100818723c */ /* 0x008fe20000001818 */
[----:B----4-:R-:W-:-:S02]  /*6b1f0*/  IMAD R12, R12, 0x100, R22 ;  /* 0x000001000c0c7824 */ /* 0x010fc400078e0216 */
[----:B------:R-:W-:-:S14]  /*6b200*/  IMAD R13, R13, 0x100, R23 ;  /* 0x000001000d0d7824 */ /* 0x000fdc00078e0217 */
[----:B------:R-:W-:Y:S04]  /*6b210*/  STL.64 [R1+0x1d30], R4 ;  /* 0x001d300401007387 */ /* 0x000fe80000100a00 */
[----:B------:R0:W-:Y:S04]  /*6b220*/  STL.64 [R1+0x1d38], R6 ;  /* 0x001d380601007387 */ /* 0x0001e80000100a00 */
[----:B0-----:R-:W2:Y:S04]  /*6b230*/  LDL.LU.64 R6, [R1+0x48a0] ;  /* 0x0048a00001067983 */ /* 0x001ea80000300a00 */
[----:B------:R-:W3:Y:S04]  /*6b240*/  LDL.LU.64 R4, [R1+0x4898] ;  /* 0x0048980001047983 */ /* 0x000ee80000300a00 */
[----:B------:R-:W4:Y:S04]  /*6b250*/  LDL.LU R20, [R1+0xb50] ;  /* 0x000b500001147983 */ /* 0x000f280000300800 */
[----:B------:R-:W-:Y:S04]  /*6b260*/  STL.64 [R1+0x1d20], R24 ;  /* 0x001d201801007387 */ /* 0x000fe80000100a00 */
[----:B------:R-:W-:Y:S04]  /*6b270*/  STL.64 [R1+0x1d28], R26 ;  /* 0x001d281a01007387 */ /* 0x000fe80000100a00 */
        /* <DEDUP_REMOVED lines=11> */
[----:B------:R-:W2:Y:S04]  /*6b330*/  LDL.LU R24, [R1+0xb60] ;  /* 0x000b600001187983 */ /* 0x000ea80000300800 */
[----:B------:R-:W2:Y:S04]  /*6b340*/  LDL.LU R25, [R1+0xb64] ;  /* 0x000b640001197983 */ /* 0x000ea80000300800 */
[----:B------:R-:W4:Y:S04]  /*6b350*/  LDL.LU R26, [R1+0xb68] ;  /* 0x000b6800011a7983 */ /* 0x000f280000300800 */
[----:B------:R-:W4:Y:S04]  /*6b360*/  LDL.LU R27, [R1+0xb6c] ;  /* 0x000b6c00011b7983 */ /* 0x000f280000300800 */
[----:B0-----:R-:W3:Y:S01]  /*6b370*/  LDL.64 R20, [R1+0x10] ;  /* 0x0000100001147983 */ /* 0x001ee20000100a00 */
[----:B------:R-:W-:-:S02]  /*6b380*/  IMAD.MOV.U32 R22, RZ, RZ, R15 ;  /* 0x000000ffff167224 */ /* 0x000fc400078e000f */
[----:B------:R-:W-:-:S05]  /*6b390*/  IMAD.MOV.U32 R23, RZ, RZ, R14 ;  /* 0x000000ffff177224 */ /* 0x000fca00078e000e */
[----:B------:R-:W-:Y:S04]  /*6b3a0*/  STL.64 [R1+0x4828], R22 ;  /* 0x0048281601007387 */ /* 0x000fe80000100a00 */
[----:B---3--:R-:W-:Y:S04]  /*6b3b0*/  STL.64 [R1+0x4820], R20 ;  /* 0x0048201401007387 */ /* 0x008fe80000100a00 */
[----:B----4-:R-:W-:Y:S04]  /*6b3c0*/  STL.64 [R1+0x4808], R26 ;  /* 0x0048081a01007387 */ /* 0x010fe80000100a00 */
[----:B--2---:R0:W-:Y:S04]  /*6b3d0*/  STL.64 [R1+0x4800], R24 ;  /* 0x0048001801007387 */ /* 0x0041e80000100a00 */
[----:B0-----:R-:W2:Y:S04]  /*6b3e0*/  LDL.LU R24, [R1+0xb80] ;  /* 0x000b800001187983 */ /* 0x001ea80000300800 */
[----:B------:R-:W2:Y:S04]  /*6b3f0*/  LDL.LU R25, [R1+0xb84] ;  /* 0x000b840001197983 */ /* 0x000ea80000300800 */
[----:B------:R-:W3:Y:S04]  /*6b400*/  LDL.LU R26, [R1+0xb88] ;  /* 0x000b8800011a7983 */ /* 0x000ee80000300800 */
[----:B------:R-:W3:Y:S04]  /*6b410*/  LDL.LU R27, [R1+0xb8c] ;  /* 0x000b8c00011b7983 */ /* 0x000ee80000300800 */
[----:B------:R-:W4:Y:S01]  /*6b420*/  LDL.64 R20, [R1+0x20] ;  /* 0x0000200001147983 */ /* 0x000f220000100a00 */
[----:B------:R-:W-:-:S02]  /*6b430*/  IMAD.MOV.U32 R22, RZ, RZ, R7 ;  /* 0x000000ffff167224 */ /* 0x000fc400078e0007 */
[----:B------:R-:W-:-:S05]  /*6b440*/  IMAD.MOV.U32 R23, RZ, RZ, R0 ;  /* 0x000000ffff177224 */ /* 0x000fca00078e0000 */
[----:B------:R-:W-:Y:S04]  /*6b450*/  STL.64 [R1+0x4858], R22 ;  /* 0x0048581601007387 */ /* 0x000fe80000100a00 */
        /* <DEDUP_REMOVED lines=14> */
[----:B------:R-:W3:Y:S04]  /*6b540*/  LDL.LU R0, [R1+0x3954] ;  /* 0x0039540001007983 */ /* 0x000ee80000300800 */
        /* <DEDUP_REMOVED lines=24> */
[----:B------:R-:W-:-:S03]  /*6b6d0*/  IMAD R14, R14, 0x100, R7 ;  /* 0x000001000e0e7824 */ /* 0x000fc600078e0207 */
[----:B----4-:R-:W-:Y:S04]  /*6b6e0*/  STL.64 [R1+0x4848], R26 ;  /* 0x0048481a01007387 */ /* 0x010fe80000100a00 */
[----:B---3--:R0:W-:Y:S04]  /*6b6f0*/  STL.64 [R1+0x4840], R24 ;  /* 0x0048401801007387 */ /* 0x0081e80000100a00 */
[----:B0-----:R-:W3:Y:S04]  /*6b700*/  LDL.LU R24, [R1+0xbb0] ;  /* 0x000bb00001187983 */ /* 0x001ee80000300800 */
[----:B------:R-:W3:Y:S04]  /*6b710*/  LDL.LU R25, [R1+0xbb4] ;  /* 0x000bb40001197983 */ /* 0x000ee80000300800 */
[----:B------:R-:W3:Y:S04]  /*6b720*/  LDL.LU R26, [R1+0xbb8] ;  /* 0x000bb800011a7983 */ /* 0x000ee80000300800 */
[----:B------:R-:W3:Y:S04]  /*6b730*/  LDL.LU R27, [R1+0xbbc] ;  /* 0x000bbc00011b7983 */ /* 0x000ee80000300800 */
[----:B------:R-:W-:Y:S04]  /*6b740*/  STL [R1+0x478c], R16 ;  /* 0x00478c1001007387 */ /* 0x000fe80000100800 */
[----:B------:R0:W-:Y:S04]  /*6b750*/  STL [R1+0x4788], R17 ;  /* 0x0047881101007387 */ /* 0x0001e80000100800 */
[----:B0-----:R-:W4:Y:S04]  /*6b760*/  LDL.64 R16, [R1] ;  /* 0x0000000001107983 */ /* 0x001f280000100a00 */
        /* <DEDUP_REMOVED lines=12> */
[----:B------:R-:W2:Y:S04]  /*6b830*/  LDL.LU.64 R20, [R1+0x4870] ;  /* 0x0048700001147983 */ /* 0x000ea80000300a00 */
[----:B------:R0:W-:Y:S04]  /*6b840*/  STL.64 [R1+0x4780], R6 ;  /* 0x0047800601007387 */ /* 0x0001e80000100a00 */
[----:B0-----:R-:W3:Y:S04]  /*6b850*/  LDL.64 R6, [R1+0x28] ;  /* 0x0000280001067983 */ /* 0x001ee80000100a00 */
[----:B------:R-:W-:Y:S01]  /*6b860*/  STL.64 [R1+0x4778], R4 ;  /* 0x0047780401007387 */ /* 0x000fe20000100a00 */
[----:B--2---:R-:W-:Y:S03]  /*6b870*/  HMMA.16816.F32 R8, R8, R2, R20 ;  /* 0x000000020808723c */ /* 0x004fe60000001814 */
[----:B------:R-:W3:Y:S04]  /*6b880*/  LDL.LU.64 R22, [R1+0x4868] ;  /* 0x0048680001167983 */ /* 0x000ee80000300a00 */
[----:B------:R-:W3:Y:S01]  /*6b890*/  LDL.LU.64 R20, [R1+0x4860] ;  /* 0x0048600001147983 */ /* 0x000ee20000300a00 */
[----:B------:R-:W-:Y:S01]  /*6b8a0*/  IMAD R15, R0, 0x100, R15 ;  /* 0x00000100000f7824 */ /* 0x000fe200078e020f */
[----:B------:R-:W-:-:S02]  /*6b8b0*/  F2FP.F16.E5M2.UNPACK_B R12, R12 ;  /* 0x0000000cff0c723e */ /* 0x000fc400020004ff */
[----:B------:R-:W-:Y:S02]  /*6b8c0*/  F2FP.F16.E5M2.UNPACK_B R13, R13 ;  /* 0x0000000dff0d723e */ /* 0x000fe400020004ff */
[----:B------:R-:W-:Y:S02]  /*6b8d0*/  F2FP.F16.E5M2.UNPACK_B R14, R14 ;  /* 0x0000000eff0e723e */ /* 0x000fe400020004ff */
[----:B------:R-:W-:-:S08]  /*6b8e0*/  F2FP.F16.E5M2.UNPACK_B R15, R15 ;  /* 0x0000000fff0f723e */ /* 0x000fd000020004ff */
        /* <DEDUP_REMOVED lines=21> */
[----:B------:R-:W-:Y:S02]  /*6ba40*/  IMAD.MOV.U32 R6, RZ, RZ, R21 ;  /* 0x000000ffff067224 */ /* 0x000fe400078e0015 */
[----:B---3--:R-:W-:Y:S01]  /*6ba50*/  HMMA.16816.F32 R20, R12, R22, R24 ;  /* 0x000000160c14723c */ /* 0x008fe20000001818 */
[----:B------:R-:W3:Y:S04]  /*6ba60*/  LDL.LU.64 R26, [R1+0x4838] ;  /* 0x00483800011a7983 */ /* 0x000ee80000300a00 */
[----:B------:R-:W3:-:S15]  /*6ba70*/  LDL.LU.64 R24, [R1+0x4830] ;  /* 0x0048300001187983 */ /* 0x000ede0000300a00 */
[----:B------:R-:W-:-:S03]  /*6ba80*/  NOP ;  /* 0x0000000000007918 */ /* 0x000fc60000000000 */
        /* <DEDUP_REMOVED lines=19> */
[----:B------:R-:W4:Y:S01]  /*6bbc0*/  LDL.LU.64 R20, [R1+0x47f0] ;  /* 0x0047f00001147983 */ /* 0x000f220000300a00 */
[C---:B---3--:R-:W-:Y:S06]  /*6bbd0*/  HMMA.16816.F32 R24, R12.reuse, R28, R24 ;  /* 0x0000001c0c18723c */ /* 0x048fec0000001818 */
[----:B----4-:R-:W-:-:S15]  /*6bbe0*/  HMMA.16816.F32 R20, R12, R16, R20 ;  /* 0x000000100c14723c */ /* 0x010fde0000001814 */
[----:B------:R-:W-:-:S08]  /*6bbf0*/  NOP ;  /* 0x0000000000007918 */ /* 0x000fd00000000000 */
[----:B------:R-:W-:Y:S04]  /*6bc00*/  STL.64 [R1+0x1cb0], R20 ;  /* 0x001cb01401007387 */ /* 0x000fe80000100a00 */
[----:B------:R0:W-:Y:S04]  /*6bc10*/  STL.64 [R1+0x1cb8], R22 ;  /* 0x001cb81601007387 */ /* 0x0001e80000100a00 */
[----:B0-----:R-:W3:Y:S04]  /*6bc20*/  LDL.LU.64 R22, [R1+0x47e8] ;  /* 0x0047e80001167983 */ /* 0x001ee80000300a00 */
[----:B------:R-:W3:Y:S04]  /*6bc30*/  LDL.LU.64 R20, [R1+0x47e0] ;  /* 0x0047e00001147983 */ /* 0x000ee80000300a00 */
[----:B------:R-:W-:Y:S04]  /*6bc40*/  STL.64 [R1+0x1ca0], R24 ;  /* 0x001ca01801007387 */ /* 0x000fe80000100a00 */
[----:B------:R0:W-:Y:S04]  /*6bc50*/  STL.64 [R1+0x1ca8], R26 ;  /* 0x001ca81a01007387 */ /* 0x0001e80000100a00 */
[----:B0-----:R-:W3:Y:S04]  /*6bc60*/  LDL.LU.64 R26, [R1+0x47d8] ;  /* 0x0047d800011a7983 */ /* 0x001ee80000300a00 */
[----:B------:R-:W2:Y:S01]  /*6bc70*/  LDL.LU.64 R24, [R1+0x47d0] ;  /* 0x0047d00001187983 */ /* 0x000ea20000300a00 */
        /* <DEDUP_REMOVED lines=8> */
[----:B------:R-:W-:Y:S04]  /*6bd00*/  STL.64 [R1+0x1c80], R8 ;  /* 0x001c800801007387 */ /* 0x000fe80000100a00 */
[----:B------:R-:W-:Y:S04]  /*6bd10*/  STL.64 [R1+0x1c88], R10 ;  /* 0x001c880a01007387 */ /* 0x000fe80000100a00 */
[----:B------:R1:W-:Y:S01]  /*6bd20*/  STL.64 [R1+0x46d8], R24 ;  /* 0x0046d81801007387 */ /* 0x0003e20000100a00 */
[----:B0-----:R-:W-:-:S02]  /*6bd30*/  IMAD.MOV.U32 R27, RZ, RZ, R6 ;  /* 0x000000ffff1b7224 */ /* 0x001fc400078e0006 */
[----:B-1----:R-:W-:Y:S02]  /*6bd40*/  IMAD.MOV.U32 R25, RZ, RZ, R4 ;  /* 0x000000ffff197224 */ /* 0x002fe400078e0004 */
[----:B------:R-:W-:Y:S01]  /*6bd50*/  IMAD.MOV.U32 R24, RZ, RZ, R5 ;  /* 0x000000ffff187224 */ /* 0x000fe200078e0005 */
[----:B------:R-:W4:Y:S04]  /*6bd60*/  LDL.LU R4, [R1+0xb00] ;  /* 0x000b000001047983 */ /* 0x000f280000300800 */
[----:B------:R-:W4:Y:S01]  /*6bd70*/  LDL.LU R5, [R1+0xb04] ;  /* 0x000b040001057983 */ /* 0x000f220000300800 */
[----:B------:R-:W-:-:S03]  /*6bd80*/  IMAD.MOV.U32 R26, RZ, RZ, R7 ;  /* 0x000000ffff1a7224 */ /* 0x000fc600078e0007 */
        /* <DEDUP_REMOVED lines=14> */
[----:B------:R-:W-:-:S03]  /*6be70*/  IMAD.MOV.U32 R0, RZ, RZ, R17 ;  /* 0x000000ffff007224 */ /* 0x000fc600078e0011 */
        /* <DEDUP_REMOVED lines=12> */
[----:B------:R-:W-:Y:S04]  /*6bf40*/  STL.64 [R1+0x4750], R26 ;  /* 0x0047501a01007387 */ /* 0x000fe80000100a00 */
        /* <DEDUP_REMOVED lines=11> */
[C---:B------:R-:W-:Y:S03]  /*6c000*/  HMMA.16816.F32 R4, R12.reuse, R22, R4 ;  /* 0x000000160c04723c */ /* 0x040fe60000001804 */
        /* <DEDUP_REMOVED lines=16> */
[----:B------:R-:W-:Y:S04]  /*6c110*/  STL.64 [R1+0x46c0], R22 ;  /* 0x0046c01601007387 */ /* 0x000fe80000100a00 */
[----:B------:R0:W-:Y:S01]  /*6c120*/  STL.64 [R1+0x46b8], R20 ;  /* 0x0046b81401007387 */ /* 0x0001e20000100a00 */
[----:B----4-:R-:W-:-:S02]  /*6c130*/  IMAD R8, R8, 0x100, R16 ;  /* 0x0000010008087824 */ /* 0x010fc400078e0210 */
[----:B------:R-:W-:Y:S01]  /*6c140*/  IMAD R9, R9, 0x100, R17 ;  /* 0x0000010009097824 */ /* 0x000fe200078e0211 */
        /* <DEDUP_REMOVED lines=8> */
[----:B0-----:R-:W3:Y:S04]  /*6c1d0*/  LDL.LU.64 R6, [R1+0x4798] ;  /* 0x0047980001067983 */ /* 0x001ee80000300a00 */
[----:B------:R-:W3:Y:S04]  /*6c1e0*/  LDL.LU.64 R4, [R1+0x4790] ;  /* 0x0047900001047983 */ /* 0x000ee80000300a00 */
[----:B------:R-:W3:Y:S04]  /*6c1f0*/  LDL.LU R16, [R1+0x478c] ;  /* 0x00478c0001107983 */ /* 0x000ee80000300800 */
[----:B------:R-:W3:Y:S02]  /*6c200*/  LDL.LU R17, [R1+0x4788] ;  /* 0x0047880001117983 */ /* 0x000ee40000300800 */
[----:B---3--:R-:W-:-:S15]  /*6c210*/  HMMA.16816.F32 R4, R12, R16, R4 ;  /* 0x000000100c04723c */ /* 0x008fde0000001804 */
[----:B------:R-:W-:-:S08]  /*6c220*/  NOP ;  /* 0x0000000000007918 */ /* 0x000fd00000000000 */
[----:B------:R-:W-:Y:S04]  /*6c230*/  STL.64 [R1+0x1c40], R4 ;  /* 0x001c400401007387 */ /* 0x000fe80000100a00 */
[----:B------:R0:W-:Y:S04]  /*6c240*/  STL.64 [R1+0x1c48], R6 ;  /* 0x001c480601007387 */ /* 0x0001e80000100a00 */
[----:B0-----:R-:W2:Y:S04]  /*6c250*/  LDL.LU.64 R6, [R1+0x4780] ;  /* 0x0047800001067983 */ /* 0x001ea80000300a00 */
[----:B------:R-:W3:Y:S04]  /*6c260*/  LDL.LU.64 R4, [R1+0x4778] ;  /* 0x0047780001047983 */ /* 0x000ee80000300a00 */
        /* <DEDUP_REMOVED lines=22> */
[----:B--2---:R-:W-:Y:S03]  /*6c3d0*/  HMMA.16816.F32 R12, R12, R2, R24 ;  /* 0x000000020c0c723c */ /* 0x004fe60000001818 */
[----:B------:R-:W2:Y:S04]  /*6c3e0*/  LDL.LU.64 R26, [R1+0x4750] ;  /* 0x00475000011a7983 */ /* 0x000ea80000300a00 */
[----:B------:R-:W3:Y:S01]  /*6c3f0*/  LDL.LU.64 R24, [R1+0x4748] ;  /* 0x0047480001187983 */ /* 0x000ee20000300a00 */
[----:B----4-:R-:W-:-:S02]  /*6c400*/  IMAD R10, R10, 0x100, R17 ;  /* 0x000001000a0a7824 */ /* 0x010fc400078e0211 */
[----:B------:R-:W-:Y:S01]  /*6c410*/  IMAD R11, R11, 0x100, R16 ;  /* 0x000001000b0b7824 */ /* 0x000fe200078e0210 */
[----:B------:R-:W-:Y:S02]  /*6c420*/  F2FP.F16.E5M2.UNPACK_B R8, R8 ;  /* 0x00000008ff08723e */ /* 0x000fe400020004ff */
[----:B------:R-:W-:Y:S02]  /*6c430*/  F2FP.F16.E5M2.UNPACK_B R9, R9 ;  /* 0x00000009ff09723e */ /* 0x000fe400020004ff */
[----:B------:R-:W-:Y:S02]  /*6c440*/  F2FP.F16.E5M2.UNPACK_B R10, R10 ;  /* 0x0000000aff0a723e */ /* 0x000fe400020004ff */
[----:B------:R-:W-:-:S06]  /*6c450*/  F2FP.F16.E5M2.UNPACK_B R11, R11 ;  /* 0x0000000bff0b723e */ /* 0x000fcc00020004ff */
[----:B------:R-:W-:Y:S04]  /*6c460*/  STL.64 [R1+0x1350], R12 ;  /* 0x0013500c01007387 */ /* 0x000fe80000100a00 */
[----:B------:R3:W-:Y:S02]  /*6c470*/  STL.64 [R1+0x1358], R14 ;  /* 0x0013580e01007387 */ /* 0x0007e40000100a00 */
[C---:B---3--:R-:W-:Y:S06]  /*6c480*/  HMMA.16816.F32 R12, R8.reuse, R24, R4 ;  /* 0x00000018080c723c */ /* 0x048fec0000001804 */
        /* <DEDUP_REMOVED lines=17> */
[----:B--2---:R1:W-:Y:S04]  /*6c5a0*/  STL.64 [R1+0x46e8], R20 ;  /* 0x0046e81401007387 */ /* 0x0043e80000100a00 */
[----:B------:R-:W2:Y:S04]  /*6c5b0*/  LDL.LU R24, [R1+0xa80] ;  /* 0x000a800001187983 */ /* 0x000ea80000300800 */
[----:B------:R-:W2:Y:S04]  /*6c5c0*/  LDL.LU R25, [R1+0xa84] ;  /* 0x000a840001197983 */ /* 0x000ea80000300800 */
[----:B------:R-:W3:Y:S04]  /*6c5d0*/  LDL.LU R26, [R1+0xa88] ;  /* 0x000a8800011a7983 */ /* 0x000ee80000300800 */
[----:B------:R-:W3:Y:S04]  /*6c5e0*/  LDL.LU R27, [R1+0xa8c] ;  /* 0x000a8c00011b7983 */ /* 0x000ee80000300800 */
[----:B---3--:R-:W-:Y:S04]  /*6c5f0*/  STL.64 [R1+0x4700], R26 ;  /* 0x0047001a01007387 */ /* 0x008fe80000100a00 */
[----:B--2---:R-:W-:Y:S04]  /*6c600*/  STL.64 [R1+0x46f8], R24 ;  /* 0x0046f81801007387 */ /* 0x004fe80000100a00 */
[----:B0-----:R-:W2:Y:S01]  /*6c610*/  LDL R22, [R1] ;  /* 0x0000000001167983 */ /* 0x001ea20000100800 */
[----:B------:R-:W-:-:S03]  /*6c620*/  IMAD.MOV.U32 R23, RZ, RZ, R0 ;  /* 0x000000ffff177224 */ /* 0x000fc600078e0000 */
[----:B------:R-:W3:Y:S04]  /*6c630*/  LDL.LU R0, [R1+0x4740] ;  /* 0x0047400001007983 */ /* 0x000ee80000300800 */
[----:B------:R-:W4:Y:S04]  /*6c640*/  LDL R14, [R1+0x8] ;  /* 0x00000800010e7983 */ /* 0x000f280000100800 */
[----:B------:R-:W4:Y:S04]  /*6c650*/  LDL R15, [R1+0xc] ;  /* 0x00000c00010f7983 */ /* 0x000f280000100800 */
[----:B--2---:R0:W-:Y:S04]  /*6c660*/  STL.64 [R1+0x4708], R22 ;  /* 0x0047081601007387 */ /* 0x0041e80000100a00 */
[----:B-1----:R-:W2:Y:S04]  /*6c670*/  LDL.LU R20, [R1+0xaa0] ;  /* 0x000aa00001147983 */ /* 0x002ea80000300800 */
[----:B------:R-:W2:Y:S04]  /*6c680*/  LDL.LU R21, [R1+0xaa4] ;  /* 0x000aa40001157983 */ /* 0x000ea80000300800 */
[----:B0-----:R-:W3:Y:S04]  /*6c690*/  LDL.LU R22, [R1+0xaa8] ;  /* 0x000aa80001167983 */ /* 0x001ee80000300800 */
[----:B------:R-:W3:Y:S04]  /*6c6a0*/  LDL.LU R23, [R1+0xaac] ;  /* 0x000aac0001177983 */ /* 0x000ee80000300800 */
[----:B---3--:R0:W-:Y:S04]  /*6c6b0*/  STL.64 [R1+0x4718], R22 ;  /* 0x0047181601007387 */ /* 0x0081e80000100a00 */
[----:B0-----:R-:W3:Y:S04]  /*6c6c0*/  LDL R22, [R1+0x10] ;  /* 0x0000100001167983 */ /* 0x001ee80000100800 */
[----:B--2---:R0:W-:Y:S04]  /*6c6d0*/  STL.64 [R1+0x4710], R20 ;  /* 0x0047101401007387 */ /* 0x0041e80000100a00 */
[----:B------:R-:W2:Y:S04]  /*6c6e0*/  LDL.LU R24, [R1+0xa90] ;  /* 0x000a900001187983 */ /* 0x000ea80000300800 */
[----:B------:R-:W2:Y:S04]  /*6c6f0*/  LDL.LU R25, [R1+0xa94] ;  /* 0x000a940001197983 */ /* 0x000ea80000300800 */
[----:B------:R-:W4:Y:S04]  /*6c700*/  LDL.LU R26, [R1+0xa98] ;  /* 0x000a9800011a7983 */ /* 0x000f280000300800 */
[----:B------:R-:W4:Y:S04]  /*6c710*/  LDL.LU R27, [R1+0xa9c] ;  /* 0x000a9c00011b7983 */ /* 0x000f280000300800 */
[----:B0-----:R-:W3:Y:S04]  /*6c720*/  LDL.64 R20, [R1+0x18] ;  /* 0x0000180001147983 */ /* 0x001ee80000100a00 */
        /* <DEDUP_REMOVED lines=8> */
[----:B0-----:R-:W3:Y:S04]  /*6c7b0*/  LDL.LU R24, [R1+0xac0] ;  /* 0x000ac00001187983 */ /* 0x001ee80000300800 */
[----:B------:R-:W3:Y:S04]  /*6c7c0*/  LDL.LU R25, [R1+0xac4] ;  /* 0x000ac40001197983 */ /* 0x000ee80000300800 */
[----:B------:R-:W3:Y:S04]  /*6c7d0*/  LDL.LU R26, [R1+0xac8] ;  /* 0x000ac800011a7983 */ /* 0x000ee80000300800 */
[----:B------:R-:W3:Y:S04]  /*6c7e0*/  LDL.LU R27, [R1+0xacc] ;  /* 0x000acc00011b7983 */ /* 0x000ee80000300800 */
[----:B------:R-:W2:Y:S04]  /*6c7f0*/  LDL.LU R16, [R1+0x3980] ;  /* 0x0039800001107983 */ /* 0x000ea80000300800 */
[----:B------:R-:W4:Y:S04]  /*6c800*/  LDL.LU R12, [R1+0x397c] ;  /* 0x00397c00010c7983 */ /* 0x000f280000300800 */
[----:B------:R-:W2:Y:S04]  /*6c810*/  LDL.LU R17, [R1+0x3988] ;  /* 0x0039880001117983 */ /* 0x000ea80000300800 */
[----:B------:R-:W-:Y:S04]  /*6c820*/  STL.64 [R1+0x46a0], R18 ;  /* 0x0046a01201007387 */ /* 0x000fe80000100a00 */
[----:B--2---:R0:W-:Y:S04]  /*6c830*/  STL.64 [R1+0x4698], R16 ;  /* 0x0046981001007387 */ /* 0x0041e80000100a00 */
[----:B0-----:R-:W2:Y:S04]  /*6c840*/  LDL.LU R16, [R1+0xa40] ;  /* 0x000a400001107983 */ /* 0x001ea80000300800 */
[----:B------:R-:W2:Y:S04]  /*6c850*/  LDL.LU R17, [R1+0xa44] ;  /* 0x000a440001117983 */ /* 0x000ea80000300800 */
[----:B------:R-:W4:Y:S04]  /*6c860*/  LDL.LU R18, [R1+0xa48] ;  /* 0x000a480001127983 */ /* 0x000f280000300800 */
[----:B------:R-:W4:Y:S01]  /*6c870*/  LDL.LU R19, [R1+0xa4c] ;  /* 0x000a4c0001137983 */ /* 0x000f220000300800 */
[----:B---3--:R-:W-:Y:S03]  /*6c880*/  HMMA.16816.F32 R24, R8, R20, R24 ;  /* 0x000000140818723c */ /* 0x008fe60000001818 */
[----:B----4-:R-:W-:Y:S04]  /*6c890*/  STL.64 [R1+0x46b0], R18 ;  /* 0x0046b01201007387 */ /* 0x010fe80000100a00 */
        /* <DEDUP_REMOVED lines=19> */
[----:B------:R-:W4:Y:S01]  /*6c9d0*/  LDL.LU.64 R24, [R1+0x4730] ;  /* 0x0047300001187983 */ /* 0x000f220000300a00 */
[----:B------:R-:W-:-:S02]  /*6c9e0*/  IMAD.MOV.U32 R23, RZ, RZ, R0 ;  /* 0x000000ffff177224 */ /* 0x000fc400078e0000 */
[----:B------:R-:W-:-:S05]  /*6c9f0*/  IMAD.MOV.U32 R0, RZ, RZ, R21 ;  /* 0x000000ffff007224 */ /* 0x000fca00078e0015 */
[----:B----4-:R-:W-:Y:S01]  /*6ca00*/  HMMA.16816.F32 R20, R8, R22, R24 ;  /* 0x000000160814723c */ /* 0x010fe20000001818 */
[----:B------:R-:W4:Y:S04]  /*6ca10*/  LDL.LU.64 R26, [R1+0x4728] ;  /* 0x00472800011a7983 */ /* 0x000f280000300a00 */
[----:B------:R-:W4:-:S15]  /*6ca20*/  LDL.LU.64 R24, [R1+0x4720] ;  /* 0x0047200001187983 */ /* 0x000f1e0000300a00 */
[----:B------:R-:W-:-:S03]  /*6ca30*/  NOP ;  /* 0x0000000000007918 */ /* 0x000fc60000000000 */
        /* <DEDUP_REMOVED lines=17> */
[----:B0-----:R-:W2:Y:S04]  /*6cb50*/  LDL.LU.64 R22, [R1+0x46f0] ;  /* 0x0046f00001167983 */ /* 0x001ea80000300a00 */
[----:B------:R-:W2:Y:S01]  /*6cb60*/  LDL.LU.64 R20, [R1+0x46e8] ;  /* 0x0046e80001147983 */ /* 0x000ea20000300a00 */
[----:B----4-:R-:W-:-:S15]  /*6cb70*/  HMMA.16816.F32 R24, R8, R28, R24 ;  /* 0x0000001c0818723c */ /* 0x010fde0000001818 */
[----:B------:R-:W-:-:S08]  /*6cb80*/  NOP ;  /* 0x0000000000007918 */ /* 0x000fd00000000000 */
[----:B------:R-:W-:Y:S04]  /*6cb90*/  STL.64 [R1+0x1bc0], R24 ;  /* 0x001bc01801007387 */ /* 0x000fe80000100a00 */
[----:B------:R0:W-:Y:S04]  /*6cba0*/  STL.64 [R1+0x1bc8], R26 ;  /* 0x001bc81a01007387 */ /* 0x0001e80000100a00 */
[----:B0-----:R-:W2:Y:S04]  /*6cbb0*/  LDL.LU.64 R26, [R1+0x46e0] ;  /* 0x0046e000011a7983 */ /* 0x001ea80000300a00 */
[----:B------:R-:W4:Y:S04]  /*6cbc0*/  LDL.LU.64 R24, [R1+0x46d8] ;  /* 0x0046d80001187983 */ /* 0x000f280000300a00 */
[----:B------:R0:W-:Y:S04]  /*6cbd0*/  STL.64 [R1+0x45e8], R28 ;  /* 0x0045e81c01007387 */ /* 0x0001e80000100a00 */
[----:B0-----:R-:W3:Y:S04]  /*6cbe0*/  LDL.LU R28, [R1+0x3990] ;  /* 0x00399000011c7983 */ /* 0x001ee80000300800 */
        /* <DEDUP_REMOVED lines=37> */
[----:B--2---:R-:W-:Y:S01]  /*6ce40*/  HMMA.16816.F32 R4, R8, R18, R4 ;  /* 0x000000120804723c */ /* 0x004fe20000001804 */
[----:B----4-:R-:W-:-:S02]  /*6ce50*/  IMAD R12, R12, 0x100, R16 ;  /* 0x000001000c0c7824 */ /* 0x010fc400078e0210 */
[----:B------:R-:W-:-:S15]  /*6ce60*/  IMAD R13, R13, 0x100, R17 ;  /* 0x000001000d0d7824 */ /* 0x000fde00078e0211 */
[----:B------:R-:W-:-:S05]  /*6ce70*/  NOP ;  /* 0x0000000000007918 */ /* 0x000fca0000000000 */
        /* <DEDUP_REMOVED lines=18> */
[----:B--2---:R-:W-:Y:S06]  /*6cfa0*/  HMMA.16816.F32 R16, R8, R6, R16 ;  /* 0x000000060810723c */ /* 0x004fec0000001810 */
[----:B------:R-:W-:Y:S04]  /*6cfb0*/  STL [R1+0x457c], R6 ;  /* 0x00457c0601007387 */ /* 0x000fe80000100800 */
[----:B------:R-:W-:-:S13]  /*6cfc0*/  STL [R1+0x4578], R7 ;  /* 0x0045780701007387 */ /* 0x000fda0000100800 */
[----:B------:R-:W-:Y:S04]  /*6cfd0*/  STL.64 [R1+0x1b50], R16 ;  /* 0x001b501001007387 */ /* 0x000fe80000100a00 */
[----:B------:R3:W-:Y:S04]  /*6cfe0*/  STL.64 [R1+0x1b58], R18 ;  /* 0x001b581201007387 */ /* 0x0007e80000100a00 */
[----:B----4-:R-:W-:Y:S04]  /*6cff0*/  STL [R1+0x4580], R5 ;  /* 0x0045800501007387 */ /* 0x010fe80000100800 */
[----:B------:R0:W-:Y:S01]  /*6d000*/  STL [R1+0x4600], R4 ;  /* 0x0046000401007387 */ /* 0x0001e20000100800 */
[C---:B---3--:R-:W-:Y:S06]  /*6d010*/  HMMA.16816.F32 R16, R8.reuse, R4, R20 ;  /* 0x000000040810723c */ /* 0x048fec0000001814 */
[----:B0-----:R-:W-:-:S15]  /*6d020*/  HMMA.16816.F32 R4, R8, R2, R24 ;  /* 0x000000020804723c */ /* 0x001fde0000001818 */
[----:B------:R-:W-:-:S02]  /*6d030*/  NOP ;  /* 0x0000000000007918 */ /* 0x000fc40000000000 */
[----:B------:R-:W-:Y:S04]  /*6d040*/  STL.64 [R1+0x1b40], R16 ;  /* 0x001b401001007387 */ /* 0x000fe80000100a00 */
[----:B------:R-:W-:Y:S04]  /*6d050*/  STL.64 [R1+0x1b48], R18 ;  /* 0x001b481201007387 */ /* 0x000fe80000100a00 */
[----:B------:R-:W2:Y:S04]  /*6d060*/  LDL.LU R20, [R1+0x980] ;  /* 0x0009800001147983 */ /* 0x000ea80000300800 */
[----:B------:R0:W-:Y:S04]  /*6d070*/  STL.64 [R1+0x1340], R4 ;  /* 0x0013400401007387 */ /* 0x0001e80000100a00 */
[----:B------:R-:W-:Y:S04]  /*6d080*/  STL.64 [R1+0x1348], R6 ;  /* 0x0013480601007387 */ /* 0x000fe80000100a00 */
[----:B------:R-:W2:Y:S04]  /*6d090*/  LDL.LU R21, [R1+0x984] ;  /* 0x0009840001157983 */ /* 0x000ea80000300800 */
[----:B------:R-:W3:Y:S04]  /*6d0a0*/  LDL.LU R22, [R1+0x988] ;  /* 0x0009880001167983 */ /* 0x000ee80000300800 */
[----:B------:R-:W3:Y:S04]  /*6d0b0*/  LDL.LU R23, [R1+0x98c] ;  /* 0x00098c0001177983 */ /* 0x000ee80000300800 */
[----:B0-----:R-:W4:Y:S04]  /*6d0c0*/  LDL.64 R4, [R1+0x8] ;  /* 0x0000080001047983 */ /* 0x001f280000100a00 */
[----:B----4-:R-:W-:Y:S04]  /*6d0d0*/  STL.64 [R1+0x4648], R4 ;  /* 0x0046480401007387 */ /* 0x010fe80000100a00 */
        /* <DEDUP_REMOVED lines=24> */
[----:B--2---:R0:W-:Y:S04]  /*6d260*/  STL.64 [R1+0x4658], R6 ;  /* 0x0046580601007387 */ /* 0x0041e80000100a00 */
[----:B0-----:R-:W2:Y:S04]  /*6d270*/  LDL R6, [R1+0x28] ;  /* 0x0000280001067983 */ /* 0x001ea80000100800 */
[----:B------:R-:W2:Y:S04]  /*6d280*/  LDL R7, [R1+0x2c] ;  /* 0x00002c0001077983 */ /* 0x000ea80000100800 */
[----:B----4-:R-:W-:Y:S04]  /*6d290*/  STL.64 [R1+0x4650], R4 ;  /* 0x0046500401007387 */ /* 0x010fe80000100a00 */
[----:B---3--:R-:W-:Y:S04]  /*6d2a0*/  STL.64 [R1+0x4620], R22 ;  /* 0x0046201601007387 */ /* 0x008fe80000100a00 */
[----:B------:R0:W-:Y:S04]  /*6d2b0*/  STL.64 [R1+0x4618], R20 ;  /* 0x0046181401007387 */ /* 0x0001e80000100a00 */
[----:B0-----:R-:W3:Y:S04]  /*6d2c0*/  LDL.LU R20, [R1+0x9d0] ;  /* 0x0009d00001147983 */ /* 0x001ee80000300800 */
[----:B------:R-:W3:Y:S04]  /*6d2d0*/  LDL.LU R21, [R1+0x9d4] ;  /* 0x0009d40001157983 */ /* 0x000ee80000300800 */
[----:B------:R-:W4:Y:S04]  /*6d2e0*/  LDL.LU R22, [R1+0x9d8] ;  /* 0x0009d80001167983 */ /* 0x000f280000300800 */
[----:B------:R-:W4:Y:S04]  /*6d2f0*/  LDL.LU R23, [R1+0x9dc] ;  /* 0x0009dc0001177983 */ /* 0x000f280000300800 */
[----:B----4-:R0:W-:Y:S04]  /*6d300*/  STL.64 [R1+0x4630], R22 ;  /* 0x0046301601007387 */ /* 0x0101e80000100a00 */
[----:B0-----:R-:W4:Y:S04]  /*6d310*/  LDL R22, [R1+0x18] ;  /* 0x0000180001167983 */ /* 0x001f280000100800 */
[----:B---3--:R0:W-:Y:S04]  /*6d320*/  STL.64 [R1+0x4628], R20 ;  /* 0x0046281401007387 */ /* 0x0081e80000100a00 */
[----:B0-----:R-:W3:Y:S01]  /*6d330*/  LDL.64 R20, [R1+0x20] ;  /* 0x0000200001147983 */ /* 0x001ee20000100a00 */
[----:B------:R-:W-:-:S02]  /*6d340*/  IMAD.MOV.U32 R23, RZ, RZ, R0 ;  /* 0x000000ffff177224 */ /* 0x000fc400078e0000 */
[----:B------:R-:W-:Y:S02]  /*6d350*/  IMAD R14, R14, 0x100, R28 ;  /* 0x000001000e0e7824 */ /* 0x000fe400078e021c */
[----:B------:R-:W-:Y:S01]  /*6d360*/  IMAD R15, R15, 0x100, R29 ;  /* 0x000001000f0f7824 */ /* 0x000fe200078e021d */
[----:B----4-:R-:W-:Y:S04]  /*6d370*/  STL.64 [R1+0x4668], R22 ;  /* 0x0046681601007387 */ /* 0x010fe80000100a00 */
[----:B---3--:R0:W-:Y:S04]  /*6d380*/  STL.64 [R1+0x4660], R20 ;  /* 0x0046601401007387 */ /* 0x0081e80000100a00 */
        /* <DEDUP_REMOVED lines=8> */
[----:B------:R-:W2:Y:S01]  /*6d410*/  LDL.LU R27, [R1+0x9ac] ;  /* 0x0009ac00011b7983 */ /* 0x000ea20000300800 */
[----:B------:R-:W-:-:S02]  /*6d420*/  F2FP.F16.E5M2.UNPACK_B R12, R12 ;  /* 0x0000000cff0c723e */ /* 0x000fc400020004ff */
[----:B------:R-:W-:Y:S02]  /*6d430*/  F2FP.F16.E5M2.UNPACK_B R13, R13 ;  /* 0x0000000dff0d723e */ /* 0x000fe400020004ff */
[----:B------:R-:W-:Y:S02]  /*6d440*/  F2FP.F16.E5M2.UNPACK_B R14, R14 ;  /* 0x0000000eff0e723e */ /* 0x000fe400020004ff */
[----:B------:R-:W-:Y:S01]  /*6d450*/  F2FP.F16.E5M2.UNPACK_B R15, R15 ;  /* 0x0000000fff0f723e */ /* 0x000fe200020004ff */
        /* <DEDUP_REMOVED lines=19> */
[----:B------:R-:W2:Y:S04]  /*6d590*/  LDL.LU.64 R22, [R1+0x4668] ;  /* 0x0046680001167983 */ /* 0x000ea80000300a00 */
[----:B------:R-:W3:Y:S04]  /*6d5a0*/  LDL.LU.64 R20, [R1+0x4660] ;  /* 0x0046600001147983 */ /* 0x000ee80000300a00 */
[----:B------:R-:W-:Y:S04]  /*6d5b0*/  STL.64 [R1+0x1060], R4 ;  /* 0x0010600401007387 */ /* 0x000fe80000100a00 */
[----:B------:R0:W-:Y:S04]  /*6d5c0*/  STL.64 [R1+0x1068], R6 ;  /* 0x0010680601007387 */ /* 0x0001e80000100a00 */
[----:B0-----:R-:W3:Y:S04]  /*6d5d0*/  LDL.LU.64 R6, [R1+0x4658] ;  /* 0x0046580001067983 */ /* 0x001ee80000300a00 */
[----:B------:R-:W3:Y:S02]  /*6d5e0*/  LDL.LU.64 R4, [R1+0x4650] ;  /* 0x0046500001047983 */ /* 0x000ee40000300a00 */
[----:B---3--:R-:W-:Y:S06]  /*6d5f0*/  HMMA.16816.F32 R4, R12, R20, R4 ;  /* 0x000000140c04723c */ /* 0x008fec0000001804 */
[----:B------:R-:W-:-:S15]  /*6d600*/  IMAD.MOV.U32 R0, RZ, RZ, R21 ;  /* 0x000000ffff007224 */ /* 0x000fde00078e0015 */
[----:B------:R-:W-:-:S02]  /*6d610*/  NOP ;  /* 0x0000000000007918 */ /* 0x000fc40000000000 */
[----:B------:R0:W-:Y:S04]  /*6d620*/  STL.64 [R1+0x1b30], R4 ;  /* 0x001b300401007387 */ /* 0x0001e80000100a00 */
[----:B------:R1:W-:Y:S04]  /*6d630*/  STL.64 [R1+0x1b38], R6 ;  /* 0x001b380601007387 */ /* 0x0003e80000100a00 */
[----:B0-----:R-:W3:Y:S01]  /*6d640*/  LDL.LU.64 R4, [R1+0x4648] ;  /* 0x0046480001047983 */ /* 0x001ee20000300a00 */
[----:B-1----:R-:W-:Y:S02]  /*6d650*/  IMAD.MOV.U32 R7, RZ, RZ, R20 ;  /* 0x000000ffff077224 */ /* 0x002fe400078e0014 */
[----:B--2---:R-:W-:Y:S01]  /*6d660*/  HMMA.16816.F32 R20, R12, R22, R24 ;  /* 0x000000160c14723c */ /* 0x004fe20000001818 */
        /* <DEDUP_REMOVED lines=18> */
[----:B------:R-:W3:Y:S01]  /*6d790*/  LDL.LU.64 R20, [R1+0x4608] ;  /* 0x0046080001147983 */ /* 0x000ee20000300a00 */
[----:B------:R-:W-:-:S02]  /*6d7a0*/  IMAD.MOV.U32 R11, RZ, RZ, R4 ;  /* 0x000000ffff0b7224 */ /* 0x000fc400078e0004 */
[----:B------:R-:W-:Y:S01]  /*6d7b0*/  IMAD.MOV.U32 R10, RZ, RZ, R5 ;  /* 0x000000ffff0a7224 */ /* 0x000fe200078e0005 */
[----:B------:R-:W4:Y:S04]  /*6d7c0*/  LDL.LU R4, [R1+0x4600] ;  /* 0x0046000001047983 */ /* 0x000f280000300800 */
[----:B------:R-:W-:Y:S04]  /*6d7d0*/  STL.64 [R1+0x4590], R10 ;  /* 0x0045900a01007387 */ /* 0x000fe80000100a00 */
[----:B------:R0:W-:Y:S01]  /*6d7e0*/  STL.64 [R1+0x4588], R8 ;  /* 0x0045880801007387 */ /* 0x0001e20000100a00 */
[----:B------:R-:W-:-:S02]  /*6d7f0*/  IMAD.MOV.U32 R5, RZ, RZ, R28 ;  /* 0x000000ffff057224 */ /* 0x000fc400078e001c */
[----:B------:R-:W-:Y:S01]  /*6d800*/  IMAD.MOV.U32 R6, RZ, RZ, R29 ;  /* 0x000000ffff067224 */ /* 0x000fe200078e001d */
        /* <DEDUP_REMOVED lines=10> */
[----:B------:R-:W2:Y:S02]  /*6d8b0*/  LDL.LU.64 R28, [R1+0x45e8] ;  /* 0x0045e800011c7983 */ /* 0x000ea40000300a00 */
[----:B--2---:R-:W-:-:S15]  /*6d8c0*/  HMMA.16816.F32 R24, R12, R28, R24 ;  /* 0x0000001c0c18723c */ /* 0x004fde0000001818 */
[----:B------:R-:W-:-:S08]  /*6d8d0*/  NOP ;  /* 0x0000000000007918 */ /* 0x000fd00000000000 */
[----:B------:R-:W-:Y:S04]  /*6d8e0*/  STL.64 [R1+0x1ae0], R24 ;  /* 0x001ae01801007387 */ /* 0x000fe80000100a00 */
[----:B------:R0:W-:Y:S04]  /*6d8f0*/  STL.64 [R1+0x1ae8], R26 ;  /* 0x001ae81a01007387 */ /* 0x0001e80000100a00 */
[----:B0-----:R-:W3:Y:S04]  /*6d900*/  LDL.LU.64 R26, [R1+0x45e0] ;  /* 0x0045e000011a7983 */ /* 0x001ee80000300a00 */
[----:B------:R-:W2:Y:S01]  /*6d910*/  LDL.LU.64 R24, [R1+0x45d8] ;  /* 0x0045d80001187983 */ /* 0x000ea20000300a00 */
        /* <DEDUP_REMOVED lines=30> */
[----:B------:R0:W-:Y:S04]  /*6db00*/  STL.64 [R1+0x44a8], R22 ;  /* 0x0044a81601007387 */ /* 0x0001e80000100a00 */
[----:B0-----:R-:W3:Y:S04]  /*6db10*/  LDL.LU R22, [R1+0x39a0] ;  /* 0x0039a00001167983 */ /* 0x001ee80000300800 */
[----:B------:R-:W3:Y:S04]  /*6db20*/  LDL.LU R23, [R1+0x39a8] ;  /* 0x0039a80001177983 */ /* 0x000ee80000300800 */
[----:B------:R-:W-:Y:S01]  /*6db30*/  STL.64 [R1+0x44a0], R20 ;  /* 0x0044a01401007387 */ /* 0x000fe20000100a00 */
[----:B----4-:R-:W-:-:S15]  /*6db40*/  HMMA.16816.F32 R8, R12, R18, R8 ;  /* 0x000000120c08723c */ /* 0x010fde0000001808 */
[----:B------:R-:W-:-:S08]  /*6db50*/  NOP ;  /* 0x0000000000007918 */ /* 0x000fd00000000000 */
[----:B------:R-:W-:Y:S04]  /*6db60*/  STL.64 [R1+0x1a90], R8 ;  /* 0x001a900801007387 */ /* 0x000fe80000100a00 */
[----:B------:R0:W-:Y:S04]  /*6db70*/  STL.64 [R1+0x1a98], R10 ;  /* 0x001a980a01007387 */ /* 0x0001e80000100a00 */
[----:B0-----:R-:W4:Y:S04]  /*6db80*/  LDL.LU.64 R10, [R1+0x4590] ;  /* 0x00459000010a7983 */ /* 0x001f280000300a00 */
[----:B------:R-:W3:Y:S01]  /*6db90*/  LDL.LU.64 R8, [R1+0x4588] ;  /* 0x0045880001087983 */ /* 0x000ee20000300a00 */
[----:B--2---:R-:W-:Y:S03]  /*6dba0*/  HMMA.16816.F32 R24, R12, R16, R24 ;  /* 0x000000100c18723c */ /* 0x004fe60000001818 */
[----:B------:R-:W-:Y:S04]  /*6dbb0*/  STL [R1+0x449c], R18 ;  /* 0x00449c1201007387 */ /* 0x000fe80000100800 */
[----:B------:R-:W-:Y:S04]  /*6dbc0*/  STL [R1+0x4498], R19 ;  /* 0x0044981301007387 */ /* 0x000fe80000100800 */
[----:B------:R-:W2:-:S12]  /*6dbd0*/  LDL.LU R20, [R1+0x8a0] ;  /* 0x0008a00001147983 */ /* 0x000e980000300800 */
[----:B------:R0:W-:Y:S04]  /*6dbe0*/  STL.64 [R1+0x1a80], R24 ;  /* 0x001a801801007387 */ /* 0x0001e80000100a00 */
[----:B------:R1:W-:Y:S04]  /*6dbf0*/  STL.64 [R1+0x1a88], R26 ;  /* 0x001a881a01007387 */ /* 0x0003e80000100a00 */
[----:B------:R-:W2:Y:S01]  /*6dc00*/  LDL.LU R21, [R1+0x8a4] ;  /* 0x0008a40001157983 */ /* 0x000ea20000300800 */
[----:B---3--:R-:W-:Y:S02]  /*6dc10*/  IMAD R8, R8, 0x100, R22 ;  /* 0x0000010008087824 */ /* 0x008fe400078e0216 */
[----:B------:R-:W-:Y:S01]  /*6dc20*/  IMAD R9, R9, 0x100, R23 ;  /* 0x0000010009097824 */ /* 0x000fe200078e0217 */
[----:B------:R-:W3:Y:S04]  /*6dc30*/  LDL.LU R22, [R1+0x8a8] ;  /* 0x0008a80001167983 */ /* 0x000ee80000300800 */
[----:B------:R-:W3:Y:S04]  /*6dc40*/  LDL.LU R23, [R1+0x8ac] ;  /* 0x0008ac0001177983 */ /* 0x000ee80000300800 */
        /* <DEDUP_REMOVED lines=46> */
[----:B------:R-:W4:Y:S01]  /*6df30*/  LDL.LU R10, [R1+0x39ac] ;  /* 0x0039ac00010a7983 */ /* 0x000f220000300800 */
        /* <DEDUP_REMOVED lines=36> */
[----:B0-----:R-:W4:Y:S04]  /*6e180*/  LDL.64 R16, [R1+0x18] ;  /* 0x0000180001107983 */ /* 0x001f280000100a00 */
        /* <DEDUP_REMOVED lines=57> */
[----:B----4-:R-:W-:Y:S01]  /*6e520*/  HMMA.16816.F32 R24, R8, R24, R20 ;  /* 0x000000180818723c */ /* 0x010fe20000001814 */
[----:B------:R-:W3:Y:S04]  /*6e530*/  LDL.LU.64 R22, [R1+0x4500] ;  /* 0x0045000001167983 */ /* 0x000ee80000300a00 */
[----:B------:R-:W3:-:S15]  /*6e540*/  LDL.LU.64 R20, [R1+0x44f8] ;  /* 0x0044f80001147983 */ /* 0x000ede0000300a00 */
[----:B------:R-:W-:-:S03]  /*6e550*/  NOP ;  /* 0x0000000000007918 */ /* 0x000fc60000000000 */
        /* <DEDUP_REMOVED lines=37> */
[----:B----4-:R0:W-:Y:S04]  /*6e7b0*/  STL.64 [R1+0x4428], R24 ;  /* 0x0044281801007387 */ /* 0x0101e80000100a00 */
[----:B0-----:R-:W3:Y:S04]  /*6e7c0*/  LDL.LU R24, [R1+0x890] ;  /* 0x0008900001187983 */ /* 0x001ee80000300800 */
[----:B------:R-:W3:Y:S04]  /*6e7d0*/  LDL.LU R25, [R1+0x894] ;  /* 0x0008940001197983 */ /* 0x000ee80000300800 */
[----:B------:R-:W3:Y:S04]  /*6e7e0*/  LDL.LU R26, [R1+0x898] ;  /* 0x00089800011a7983 */ /* 0x000ee80000300800 */
[----:B------:R-:W3:Y:S01]  /*6e7f0*/  LDL.LU R27, [R1+0x89c] ;  /* 0x00089c00011b7983 */ /* 0x000ee20000300800 */
[----:B--2---:R-:W-:Y:S01]  /*6e800*/  HMMA.16816.F32 R12, R8, R20, R12 ;  /* 0x00000014080c723c */ /* 0x004fe2000000180c */
[----:B------:R-:W-:-:S02]  /*6e810*/  IMAD.MOV.U32 R29, RZ, RZ, R5 ;  /* 0x000000ffff1d7224 */ /* 0x000fc400078e0005 */
[----:B------:R-:W-:Y:S02]  /*6e820*/  IMAD.MOV.U32 R28, RZ, RZ, R6 ;  /* 0x000000ffff1c7224 */ /* 0x000fe400078e0006 */
[----:B------:R-:W-:Y:S01]  /*6e830*/  IMAD.MOV.U32 R0, RZ, RZ, R7 ;  /* 0x000000ffff007224 */ /* 0x000fe200078e0007 */
[----:B---3--:R-:W-:-:S15]  /*6e840*/  HMMA.16816.F32 R24, R8, R22, R24 ;  /* 0x000000160818723c */ /* 0x008fde0000001818 */
[----:B------:R-:W-:-:S08]  /*6e850*/  NOP ;  /* 0x0000000000007918 */ /* 0x000fd00000000000 */
[----:B------:R-:W-:Y:S04]  /*6e860*/  STL.64 [R1+0x19d0], R24 ;  /* 0x0019d01801007387 */ /* 0x000fe80000100a00 */
[----:B------:R0:W-:Y:S04]  /*6e870*/  STL.64 [R1+0x19d8], R26 ;  /* 0x0019d81a01007387 */ /* 0x0001e80000100a00 */
[----:B------:R-:W-:Y:S04]  /*6e880*/  STL.64 [R1+0x19c0], R12 ;  /* 0x0019c00c01007387 */ /* 0x000fe80000100a00 */
[----:B------:R-:W-:Y:S01]  /*6e890*/  STL.64 [R1+0x19c8], R14 ;  /* 0x0019c80e01007387 */ /* 0x000fe20000100a00 */
[----:B0-----:R-:W-:-:S03]  /*6e8a0*/  IMAD.MOV.U32 R26, RZ, RZ, R4 ;  /* 0x000000ffff1a7224 */ /* 0x001fc600078e0004 */
[----:B------:R-:W2:Y:S04]  /*6e8b0*/  LDL.LU R4, [R1+0x860] ;  /* 0x0008600001047983 */ /* 0x000ea80000300800 */
[----:B------:R-:W2:Y:S04]  /*6e8c0*/  LDL.LU R5, [R1+0x864] ;  /* 0x0008640001057983 */ /* 0x000ea80000300800 */
[----:B------:R-:W3:Y:S04]  /*6e8d0*/  LDL.LU R6, [R1+0x868] ;  /* 0x0008680001067983 */ /* 0x000ee80000300800 */
[----:B------:R-:W3:Y:S01]  /*6e8e0*/  LDL.LU R7, [R1+0x86c] ;  /* 0x00086c0001077983 */ /* 0x000ee20000300800 */
[----:B------:R-:W-:-:S02]  /*6e8f0*/  IMAD.MOV.U32 R18, RZ, RZ, R16 ;  /* 0x000000ffff127224 */ /* 0x000fc400078e0010 */
[----:B------:R-:W-:Y:S02]  /*6e900*/  IMAD.MOV.U32 R27, RZ, RZ, R0 ;  /* 0x000000ffff1b7224 */ /* 0x000fe400078e0000 */
[----:B------:R-:W-:Y:S01]  /*6e910*/  IMAD.MOV.U32 R19, RZ, RZ, R17 ;  /* 0x000000ffff137224 */ /* 0x000fe200078e0011 */
        /* <DEDUP_REMOVED lines=9> */
[----:B------:R-:W4:Y:S04]  /*6e9b0*/  LDL.LU R13, [R1+0x39c4] ;  /* 0x0039c400010d7983 */ /* 0x000f280000300800 */
[----:B------:R0:W-:Y:S04]  /*6e9c0*/  STL.64 [R1+0x4448], R26 ;  /* 0x0044481a01007387 */ /* 0x0001e80000100a00 */
[----:B------:R-:W2:Y:S04]  /*6e9d0*/  LDL.LU R24, [R1+0x850] ;  /* 0x0008500001187983 */ /* 0x000ea80000300800 */
[----:B------:R-:W2:Y:S04]  /*6e9e0*/  LDL.LU R25, [R1+0x854] ;  /* 0x0008540001197983 */ /* 0x000ea80000300800 */
[----:B0-----:R-:W3:Y:S04]  /*6e9f0*/  LDL.LU R26, [R1+0x858] ;  /* 0x00085800011a7983 */ /* 0x001ee80000300800 */
[----:B------:R-:W3:Y:S04]  /*6ea00*/  LDL.LU R27, [R1+0x85c] ;  /* 0x00085c00011b7983 */ /* 0x000ee80000300800 */
        /* <DEDUP_REMOVED lines=15> */
[----:B------:R0:W-:Y:S02]  /*6eb00*/  STL.64 [R1+0x43d8], R22 ;  /* 0x0043d81601007387 */ /* 0x0001e40000100a00 */
[----:B0-----:R-:W-:-:S02]  /*6eb10*/  IMAD.MOV.U32 R22, RZ, RZ, R18 ;  /* 0x000000ffff167224 */ /* 0x001fc400078e0012 */
[----:B------:R-:W-:Y:S01]  /*6eb20*/  IMAD.MOV.U32 R23, RZ, RZ, R19 ;  /* 0x000000ffff177224 */ /* 0x000fe200078e0013 */
[----:B------:R-:W3:Y:S04]  /*6eb30*/  LDL.LU R18, [R1+0x449c] ;  /* 0x00449c0001127983 */ /* 0x000ee80000300800 */
[----:B------:R-:W3:Y:S04]  /*6eb40*/  LDL.LU R19, [R1+0x4498] ;  /* 0x0044980001137983 */ /* 0x000ee80000300800 */
[----:B------:R0:W-:Y:S04]  /*6eb50*/  STL.64 [R1+0x43d0], R20 ;  /* 0x0043d01401007387 */ /* 0x0001e80000100a00 */
[----:B0-----:R-:W2:Y:S04]  /*6eb60*/  LDL.64 R20, [R1+0x20] ;  /* 0x0000200001147983 */ /* 0x001ea80000100a00 */
[----:B------:R-:W-:Y:S01]  /*6eb70*/  STL.64 [R1+0x4440], R22 ;  /* 0x0044401601007387 */ /* 0x000fe20000100a00 */
[----:B------:R-:W-:-:S02]  /*6eb80*/  IMAD R12, R12, 0x100, R16 ;  /* 0x000001000c0c7824 */ /* 0x000fc400078e0210 */
[----:B----4-:R-:W-:Y:S01]  /*6eb90*/  IMAD R13, R13, 0x100, R17 ;  /* 0x000001000d0d7824 */ /* 0x010fe200078e0211 */
[C---:B---3--:R-:W-:Y:S01]  /*6eba0*/  HMMA.16816.F32 R4, R8.reuse, R18, R4 ;  /* 0x000000120804723c */ /* 0x048fe20000001804 */
[----:B--2---:R0:W-:Y:S04]  /*6ebb0*/  STL.64 [R1+0x4438], R20 ;  /* 0x0044381401007387 */ /* 0x0041e80000100a00 */
[----:B0-----:R-:W2:Y:S04]  /*6ebc0*/  LDL.LU R20, [R1+0x840] ;  /* 0x0008400001147983 */ /* 0x001ea80000300800 */
[----:B------:R-:W2:Y:S04]  /*6ebd0*/  LDL.LU R21, [R1+0x844] ;  /* 0x0008440001157983 */ /* 0x000ea80000300800 */
[----:B------:R-:W2:Y:S04]  /*6ebe0*/  LDL.LU R22, [R1+0x848] ;  /* 0x0008480001167983 */ /* 0x000ea80000300800 */
[----:B------:R-:W2:Y:S06]  /*6ebf0*/  LDL.LU R23, [R1+0x84c] ;  /* 0x00084c0001177983 */ /* 0x000eac0000300800 */
        /* <DEDUP_REMOVED lines=10> */
[----:B0-----:R-:W3:Y:S04]  /*6eca0*/  LDL.LU.64 R6, [R1+0x4478] ;  /* 0x0044780001067983 */ /* 0x001ee80000300a00 */
[----:B------:R-:W4:Y:S04]  /*6ecb0*/  LDL.LU.64 R4, [R1+0x4470] ;  /* 0x0044700001047983 */ /* 0x000f280000300a00 */
[----:B------:R0:W-:Y:S04]  /*6ecc0*/  STL [R1+0x439c], R16 ;  /* 0x00439c1001007387 */ /* 0x0001e80000100800 */
[----:B0-----:R-:W2:Y:S04]  /*6ecd0*/  LDL.LU R16, [R1+0x39d0] ;  /* 0x0039d00001107983 */ /* 0x001ea80000300800 */
[----:B------:R-:W-:Y:S01]  /*6ece0*/  STL [R1+0x4398], R17 ;  /* 0x0043981101007387 */ /* 0x000fe20000100800 */
        /* <DEDUP_REMOVED lines=14> */
[----:B0-----:R-:W4:Y:S04]  /*6edd0*/  LDL.LU R4, [R1+0x820] ;  /* 0x0008200001047983 */ /* 0x001f280000300800 */
[----:B------:R-:W4:Y:S04]  /*6ede0*/  LDL.LU R5, [R1+0x824] ;  /* 0x0008240001057983 */ /* 0x000f280000300800 */
[----:B------:R-:W4:Y:S04]  /*6edf0*/  LDL.LU R6, [R1+0x828] ;  /* 0x0008280001067983 */ /* 0x000f280000300800 */
[----:B------:R-:W4:Y:S01]  /*6ee00*/  LDL.LU R7, [R1+0x82c] ;  /* 0x00082c0001077983 */ /* 0x000f220000300800 */
[----:B---3--:R-:W-:Y:S03]  /*6ee10*/  HMMA.16816.F32 R8, R8, R2, R24 ;  /* 0x000000020808723c */ /* 0x008fe60000001818 */
[----:B------:R-:W3:Y:S01]  /*6ee20*/  LDL.LU.64 R26, [R1+0x4448] ;  /* 0x00444800011a7983 */ /* 0x000ee20000300a00 */
[----:B--2---:R-:W-:-:S02]  /*6ee30*/  IMAD R14, R14, 0x100, R16 ;  /* 0x000001000e0e7824 */ /* 0x004fc400078e0210 */
[----:B------:R-:W-:Y:S01]  /*6ee40*/  IMAD R15, R0, 0x100, R15 ;  /* 0x00000100000f7824 */ /* 0x000fe200078e020f */
[----:B------:R-:W-:Y:S02]  /*6ee50*/  F2FP.F16.E5M2.UNPACK_B R12, R12 ;  /* 0x0000000cff0c723e */ /* 0x000fe400020004ff */
[----:B------:R-:W-:Y:S02]  /*6ee60*/  F2FP.F16.E5M2.UNPACK_B R13, R13 ;  /* 0x0000000dff0d723e */ /* 0x000fe400020004ff */
[----:B------:R-:W-:Y:S02]  /*6ee70*/  F2FP.F16.E5M2.UNPACK_B R14, R14 ;  /* 0x0000000eff0e723e */ /* 0x000fe400020004ff */
[----:B------:R-:W-:-:S10]  /*6ee80*/  F2FP.F16.E5M2.UNPACK_B R15, R15 ;  /* 0x0000000fff0f723e */ /* 0x000fd400020004ff */
[----:B------:R0:W-:Y:S04]  /*6ee90*/  STL.64 [R1+0x1320], R8 ;  /* 0x0013200801007387 */ /* 0x0001e80000100a00 */
[----:B------:R1:W-:Y:S04]  /*6eea0*/  STL.64 [R1+0x1328], R10 ;  /* 0x0013280a01007387 */ /* 0x0003e80000100a00 */
[----:B0-----:R-:W2:Y:S04]  /*6eeb0*/  LDL.LU R8, [R1+0x830] ;  /* 0x0008300001087983 */ /* 0x001ea80000300800 */
[----:B------:R-:W2:Y:S04]  /*6eec0*/  LDL.LU R9, [R1+0x834] ;  /* 0x0008340001097983 */ /* 0x000ea80000300800 */
[----:B-1----:R-:W2:Y:S04]  /*6eed0*/  LDL.LU R10, [R1+0x838] ;  /* 0x00083800010a7983 */ /* 0x002ea80000300800 */
[----:B------:R-:W2:Y:S04]  /*6eee0*/  LDL.LU R11, [R1+0x83c] ;  /* 0x00083c00010b7983 */ /* 0x000ea80000300800 */
[----:B------:R-:W-:Y:S01]  /*6eef0*/  STL [R1+0x4380], R3 ;  /* 0x0043800301007387 */ /* 0x000fe20000100800 */
[----:B---3--:R-:W-:Y:S03]  /*6ef00*/  HMMA.16816.F32 R24, R12, R26, R20 ;  /* 0x0000001a0c18723c */ /* 0x008fe60000001814 */
[----:B------:R-:W4:Y:S04]  /*6ef10*/  LDL.LU.64 R22, [R1+0x4440] ;  /* 0x0044400001167983 */ /* 0x000f280000300a00 */
[----:B------:R-:W2:-:S15]  /*6ef20*/  LDL.LU.64 R20, [R1+0x4438] ;  /* 0x0044380001147983 */ /* 0x000e9e0000300a00 */
[----:B------:R-:W-:-:S01]  /*6ef30*/  NOP ;  /* 0x0000000000007918 */ /* 0x000fc20000000000 */
[----:B------:R-:W-:Y:S04]  /*6ef40*/  STL.64 [R1+0x1970], R24 ;  /* 0x0019701801007387 */ /* 0x000fe80000100a00 */
[----:B------:R0:W-:Y:S04]  /*6ef50*/  STL.64 [R1+0x1978], R26 ;  /* 0x0019781a01007387 */ /* 0x0001e80000100a00 */
[----:B0-----:R-:W3:Y:S04]  /*6ef60*/  LDL.LU.64 R26, [R1+0x4430] ;  /* 0x00443000011a7983 */ /* 0x001ee80000300a00 */
[----:B------:R-:W3:Y:S01]  /*6ef70*/  LDL.LU.64 R24, [R1+0x4428] ;  /* 0x0044280001187983 */ /* 0x000ee20000300a00 */
[----:B--2---:R-:W-:Y:S06]  /*6ef80*/  HMMA.16816.F32 R8, R12, R20, R8 ;  /* 0x000000140c08723c */ /* 0x004fec0000001808 */
[----:B------:R-:W-:-:S05]  /*6ef90*/  IMAD.MOV.U32 R0, RZ, RZ, R21 ;  /* 0x000000ffff007224 */ /* 0x000fca00078e0015 */
[----:B------:R-:W-:-:S12]  /*6efa0*/  STL [R1+0x437c], R0 ;  /* 0x00437c0001007387 */ /* 0x000fd80000100800 */
[----:B------:R-:W-:Y:S04]  /*6efb0*/  STL.64 [R1+0x1960], R8 ;  /* 0x0019600801007387 */ /* 0x000fe80000100a00 */
[----:B------:R4:W-:Y:S04]  /*6efc0*/  STL.64 [R1+0x1968], R10 ;  /* 0x0019680a01007387 */ /* 0x0009e80000100a00 */
[----:B------:R-:W2:Y:S01]  /*6efd0*/  LDL.LU R20, [R1+0x7c0] ;  /* 0x0007c00001147983 */ /* 0x000ea20000300800 */
[C---:B----4-:R-:W-:Y:S06]  /*6efe0*/  HMMA.16816.F32 R8, R12.reuse, R22, R4 ;  /* 0x000000160c08723c */ /* 0x050fec0000001804 */
[----:B---3--:R-:W-:-:S15]  /*6eff0*/  HMMA.16816.F32 R4, R12, R28, R24 ;  /* 0x0000001c0c04723c */ /* 0x008fde0000001818 */
[----:B------:R-:W-:-:S02]  /*6f000*/  NOP ;  /* 0x0000000000007918 */ /* 0x000fc40000000000 */
        /* <DEDUP_REMOVED lines=25> */
[----:B------:R-:W2:Y:S04]  /*6f1a0*/  LDL.64 R28, [R1+0x8] ;  /* 0x00000800011c7983 */ /* 0x000ea80000100a00 */
[----:B------:R-:W3:Y:S04]  /*6f1b0*/  LDL.64 R10, [R1] ;  /* 0x00000000010a7983 */ /* 0x000ee80000100a00 */
[----:B------:R-:W4:Y:S04]  /*6f1c0*/  LDL.LU R24, [R1+0x7e0] ;  /* 0x0007e00001187983 */ /* 0x000f280000300800 */
[----:B------:R-:W4:Y:S04]  /*6f1d0*/  LDL.LU R25, [R1+0x7e4] ;  /* 0x0007e40001197983 */ /* 0x000f280000300800 */
[----:B------:R-:W4:Y:S04]  /*6f1e0*/  LDL.LU R26, [R1+0x7e8] ;  /* 0x0007e800011a7983 */ /* 0x000f280000300800 */
[----:B------:R-:W4:Y:S04]  /*6f1f0*/  LDL.LU R27, [R1+0x7ec] ;  /* 0x0007ec00011b7983 */ /* 0x000f280000300800 */
[----:B------:R-:W2:Y:S04]  /*6f200*/  LDL.LU R16, [R1+0x39e0] ;  /* 0x0039e00001107983 */ /* 0x000ea80000300800 */
[----:B------:R-:W4:Y:S04]  /*6f210*/  LDL.LU R8, [R1+0x39dc] ;  /* 0x0039dc0001087983 */ /* 0x000f280000300800 */
[----:B------:R-:W2:Y:S04]  /*6f220*/  LDL.LU R17, [R1+0x39e8] ;  /* 0x0039e80001117983 */ /* 0x000ea80000300800 */
[----:B------:R-:W-:Y:S04]  /*6f230*/  STL.64 [R1+0x43b8], R18 ;  /* 0x0043b81201007387 */ /* 0x000fe80000100a00 */
[----:B--2---:R0:W-:Y:S04]  /*6f240*/  STL.64 [R1+0x43b0], R16 ;  /* 0x0043b01001007387 */ /* 0x0041e80000100a00 */
[----:B0-----:R-:W2:Y:S04]  /*6f250*/  LDL.LU R16, [R1+0x7a0] ;  /* 0x0007a00001107983 */ /* 0x001ea80000300800 */
[----:B------:R-:W2:Y:S04]  /*6f260*/  LDL.LU R17, [R1+0x7a4] ;  /* 0x0007a40001117983 */ /* 0x000ea80000300800 */
[----:B------:R-:W3:Y:S04]  /*6f270*/  LDL.LU R18, [R1+0x7a8] ;  /* 0x0007a80001127983 */ /* 0x000ee80000300800 */
[----:B------:R-:W3:Y:S01]  /*6f280*/  LDL.LU R19, [R1+0x7ac] ;  /* 0x0007ac0001137983 */ /* 0x000ee20000300800 */
[----:B------:R-:W-:Y:S03]  /*6f290*/  HMMA.16816.F32 R20, R12, R28, R20 ;  /* 0x0000001c0c14723c */ /* 0x000fe60000001814 */
        /* <DEDUP_REMOVED lines=10> */
[----:B------:R-:W2:Y:S01]  /*6f340*/  LDL.LU R7, [R1+0x78c] ;  /* 0x00078c0001077983 */ /* 0x000ea20000300800 */
[----:B------:R-:W-:-:S03]  /*6f350*/  IMAD.MOV.U32 R0, RZ, RZ, R29 ;  /* 0x000000ffff007224 */ /* 0x000fc600078e001d */
        /* <DEDUP_REMOVED lines=10> */
[----:B------:R-:W3:Y:S01]  /*6f400*/  LDL.LU.64 R28, [R1+0x4410] ;  /* 0x00441000011c7983 */ /* 0x000ee20000300a00 */
[C---:B----4-:R-:W-:Y:S06]  /*6f410*/  HMMA.16816.F32 R20, R12.reuse, R10, R20 ;  /* 0x0000000a0c14723c */ /* 0x050fec0000001814 */
[----:B---3--:R-:W-:-:S15]  /*6f420*/  HMMA.16816.F32 R24, R12, R28, R24 ;  /* 0x0000001c0c18723c */ /* 0x008fde0000001818 */
[----:B------:R-:W-:-:S02]  /*6f430*/  NOP ;  /* 0x0000000000007918 */ /* 0x000fc40000000000 */
[----:B------:R-:W-:Y:S04]  /*6f440*/  STL.64 [R1+0x1920], R20 ;  /* 0x0019201401007387 */ /* 0x000fe80000100a00 */
[----:B------:R0:W-:Y:S04]  /*6f450*/  STL.64 [R1+0x1928], R22 ;  /* 0x0019281601007387 */ /* 0x0001e80000100a00 */
[----:B0-----:R-:W3:Y:S04]  /*6f460*/  LDL.LU.64 R22, [R1+0x4408] ;  /* 0x0044080001167983 */ /* 0x001ee80000300a00 */
[----:B------:R-:W3:Y:S04]  /*6f470*/  LDL.LU.64 R20, [R1+0x4400] ;  /* 0x0044000001147983 */ /* 0x000ee80000300a00 */
[----:B------:R-:W-:Y:S04]  /*6f480*/  STL.64 [R1+0x1910], R24 ;  /* 0x0019101801007387 */ /* 0x000fe80000100a00 */
[----:B------:R0:W-:Y:S04]  /*6f490*/  STL.64 [R1+0x1918], R26 ;  /* 0x0019181a01007387 */ /* 0x0001e80000100a00 */
[----:B0-----:R-:W3:Y:S01]  /*6f4a0*/  LDL.LU.64 R26, [R1+0x43f8] ;  /* 0x0043f800011a7983 */ /* 0x001ee20000300a00 */
[----:B------:R-:W-:-:S03]  /*6f4b0*/  IMAD.MOV.U32 R3, RZ, RZ, R10 ;  /* 0x000000ffff037224 */ /* 0x000fc600078e000a */
[----:B------:R-:W4:Y:S04]  /*6f4c0*/  LDL.LU.64 R24, [R1+0x43f0] ;  /* 0x0043f00001187983 */ /* 0x000f280000300a00 */
[----:B------:R-:W2:Y:S04]  /*6f4d0*/  LDL.LU R10, [R1+0x39ec] ;  /* 0x0039ec00010a7983 */ /* 0x000ea80000300800 */
[----:B------:R-:W2:Y:S04]  /*6f4e0*/  LDL.LU R11, [R1+0x39f4] ;  /* 0x0039f400010b7983 */ /* 0x000ea80000300800 */
        /* <DEDUP_REMOVED lines=26> */
[----:B------:R-:W4:Y:S04]  /*6f690*/  LDL.LU.64 R16, [R1+0x43c0] ;  /* 0x0043c00001107983 */ /* 0x000f280000300a00 */
[----:B------:R-:W-:Y:S04]  /*6f6a0*/  STL [R1+0x42cc], R22 ;  /* 0x0042cc1601007387 */ /* 0x000fe80000100800 */
[----:B------:R-:W-:Y:S01]  /*6f6b0*/  STL [R1+0x42c8], R23 ;  /* 0x0042c81701007387 */ /* 0x000fe20000100800 */
        /* <DEDUP_REMOVED lines=9> */
[----:B------:R-:W4:Y:S04]  /*6f750*/  LDL.LU R22, [R1+0x778] ;  /* 0x0007780001167983 */ /* 0x000f280000300800 */
[----:B------:R-:W4:Y:S01]  /*6f760*/  LDL.LU R23, [R1+0x77c] ;  /* 0x00077c0001177983 */ /* 0x000f220000300800 */
[----:B--2---:R-:W-:Y:S01]  /*6f770*/  HMMA.16816.F32 R4, R12, R18, R4 ;  /* 0x000000120c04723c */ /* 0x004fe20000001804 */
[----:B---3--:R-:W-:-:S02]  /*6f780*/  IMAD R8, R8, 0x100, R16 ;  /* 0x0000010008087824 */ /* 0x008fc400078e0210 */
        /* <DEDUP_REMOVED lines=21> */
[----:B--2---:R-:W-:-:S15]  /*6f8e0*/  HMMA.16816.F32 R24, R12, R6, R24 ;  /* 0x000000060c18723c */ /* 0x004fde0000001818 */
[----:B------:R-:W-:-:S08]  /*6f8f0*/  NOP ;  /* 0x0000000000007918 */ /* 0x000fd00000000000 */
[----:B------:R0:W-:Y:S04]  /*6f900*/  STL.64 [R1+0x18a0], R24 ;  /* 0x0018a01801007387 */ /* 0x0001e80000100a00 */
[----:B------:R1:W-:Y:S04]  /*6f910*/  STL.64 [R1+0x18a8], R26 ;  /* 0x0018a81a01007387 */ /* 0x0003e80000100a00 */
[----:B0-----:R-:W2:Y:S04]  /*6f920*/  LDL.LU R24, [R1+0x700] ;  /* 0x0007000001187983 */ /* 0x001ea80000300800 */
[----:B------:R-:W2:Y:S04]  /*6f930*/  LDL.LU R25, [R1+0x704] ;  /* 0x0007040001197983 */ /* 0x000ea80000300800 */
[----:B-1----:R-:W4:Y:S04]  /*6f940*/  LDL.LU R26, [R1+0x708] ;  /* 0x00070800011a7983 */ /* 0x002f280000300800 */
[----:B------:R-:W4:Y:S04]  /*6f950*/  LDL.LU R27, [R1+0x70c] ;  /* 0x00070c00011b7983 */ /* 0x000f280000300800 */
[----:B----4-:R0:W-:Y:S02]  /*6f960*/  STL.64 [R1+0x4308], R26 ;  /* 0x0043081a01007387 */ /* 0x0101e40000100a00 */
[----:B0-----:R-:W-:-:S02]  /*6f970*/  IMAD.MOV.U32 R26, RZ, RZ, R3 ;  /* 0x000000ffff1a7224 */ /* 0x001fc400078e0003 */
[----:B------:R-:W4:Y:S04]  /*6f980*/  LDL.LU R3, [R1+0x4380] ;  /* 0x0043800001037983 */ /* 0x000f280000300800 */
[----:B------:R-:W4:Y:S04]  /*6f990*/  LDL R27, [R1+0x4] ;  /* 0x00000400011b7983 */ /* 0x000f280000100800 */
[----:B--2---:R0:W-:Y:S01]  /*6f9a0*/  STL.64 [R1+0x4300], R24 ;  /* 0x0043001801007387 */ /* 0x0041e20000100a00 */
[----:B---3--:R-:W-:Y:S01]  /*6f9b0*/  HMMA.16816.F32 R16, R12, R4, R16 ;  /* 0x000000040c10723c */ /* 0x008fe20000001810 */
[----:B0-----:R-:W-:-:S02]  /*6f9c0*/  IMAD.MOV.U32 R25, RZ, RZ, R0 ;  /* 0x000000ffff197224 */ /* 0x001fc400078e0000 */
[----:B----4-:R-:W-:Y:S04]  /*6f9d0*/  STL.64 [R1+0x4320], R26 ;  /* 0x0043201a01007387 */ /* 0x010fe80000100a00 */
[----:B------:R-:W-:Y:S04]  /*6f9e0*/  STL [R1+0x4298], R7 ;  /* 0x0042980701007387 */ /* 0x000fe80000100800 */
[----:B------:R-:W-:Y:S04]  /*6f9f0*/  STL [R1+0x4378], R6 ;  /* 0x0043780601007387 */ /* 0x000fe80000100800 */
[----:B------:R0:W-:Y:S02]  /*6fa00*/  STL.64 [R1+0x4370], R4 ;  /* 0x0043700401007387 */ /* 0x0001e40000100a00 */
[----:B0-----:R-:W-:Y:S06]  /*6fa10*/  HMMA.16816.F32 R4, R12, R2, R20 ;  /* 0x000000020c04723c */ /* 0x001fec0000001814 */
[----:B------:R0:W-:Y:S04]  /*6fa20*/  STL.64 [R1+0x1890], R16 ;  /* 0x0018901001007387 */ /* 0x0001e80000100a00 */
[----:B------:R1:W-:Y:S04]  /*6fa30*/  STL.64 [R1+0x1898], R18 ;  /* 0x0018981201007387 */ /* 0x0003e80000100a00 */
[----:B------:R-:W2:Y:S09]  /*6fa40*/  LDL R24, [R1+0x8] ;  /* 0x0000080001187983 */ /* 0x000eb20000100800 */
[----:B------:R-:W-:Y:S04]  /*6fa50*/  STL.64 [R1+0x1310], R4 ;  /* 0x0013100401007387 */ /* 0x000fe80000100a00 */
[----:B------:R-:W-:Y:S04]  /*6fa60*/  STL.64 [R1+0x1318], R6 ;  /* 0x0013180601007387 */ /* 0x000fe80000100a00 */
[----:B------:R-:W3:Y:S04]  /*6fa70*/  LDL.LU R0, [R1+0x437c] ;  /* 0x00437c0001007983 */ /* 0x000ee80000300800 */
[----:B------:R-:W4:Y:S04]  /*6fa80*/  LDL.LU R12, [R1+0x6c0] ;  /* 0x0006c000010c7983 */ /* 0x000f280000300800 */
[----:B------:R-:W4:Y:S04]  /*6fa90*/  LDL.LU R13, [R1+0x6c4] ;  /* 0x0006c400010d7983 */ /* 0x000f280000300800 */
[----:B------:R-:W2:Y:S04]  /*6faa0*/  LDL.LU R14, [R1+0x6c8] ;  /* 0x0006c800010e7983 */ /* 0x000ea80000300800 */
[----:B------:R-:W2:Y:S04]  /*6fab0*/  LDL.LU R15, [R1+0x6cc] ;  /* 0x0006cc00010f7983 */ /* 0x000ea80000300800 */
[----:B0-----:R-:W3:Y:S04]  /*6fac0*/  LDL.LU R16, [R1+0x740] ;  /* 0x0007400001107983 */ /* 0x001ee80000300800 */
[----:B------:R-:W3:Y:S04]  /*6fad0*/  LDL.LU R17, [R1+0x744] ;  /* 0x0007440001117983 */ /* 0x000ee80000300800 */
[----:B-1----:R-:W4:Y:S04]  /*6fae0*/  LDL.LU R18, [R1+0x748] ;  /* 0x0007480001127983 */ /* 0x002f280000300800 */
[----:B------:R-:W4:Y:S01]  /*6faf0*/  LDL.LU R19, [R1+0x74c] ;  /* 0x00074c0001137983 */ /* 0x000f220000300800 */
[----:B------:R-:W-:-:S02]  /*6fb00*/  IMAD R10, R10, 0x100, R28 ;  /* 0x000001000a0a7824 */ /* 0x000fc400078e021c */
[----:B------:R-:W-:Y:S01]  /*6fb10*/  IMAD R11, R11, 0x100, R29 ;  /* 0x000001000b0b7824 */ /* 0x000fe200078e021d */
[----:B----4-:R0:W-:Y:S04]  /*6fb20*/  STL.64 [R1+0x4358], R18 ;  /* 0x0043581201007387 */ /* 0x0101e80000100a00 */
[----:B0-----:R-:W4:Y:S04]  /*6fb30*/  LDL R18, [R1+0x20] ;  /* 0x0000200001127983 */ /* 0x001f280000100800 */
[----:B---3--:R0:W-:Y:S04]  /*6fb40*/  STL.64 [R1+0x4350], R16 ;  /* 0x0043501001007387 */ /* 0x0081e80000100a00 */
[----:B------:R-:W3:Y:S04]  /*6fb50*/  LDL.64 R28, [R1+0x18] ;  /* 0x00001800011c7983 */ /* 0x000ee80000100a00 */
[----:B------:R-:W2:Y:S04]  /*6fb60*/  LDL.LU R20, [R1+0x730] ;  /* 0x0007300001147983 */ /* 0x000ea80000300800 */
[----:B------:R-:W2:Y:S04]  /*6fb70*/  LDL.LU R21, [R1+0x734] ;  /* 0x0007340001157983 */ /* 0x000ea80000300800 */
[----:B------:R-:W4:Y:S04]  /*6fb80*/  LDL.LU R22, [R1+0x738] ;  /* 0x0007380001167983 */ /* 0x000f280000300800 */
[----:B------:R-:W4:Y:S04]  /*6fb90*/  LDL.LU R23, [R1+0x73c] ;  /* 0x00073c0001177983 */ /* 0x000f280000300800 */
[----:B------:R-:W3:Y:S04]  /*6fba0*/  LDL.LU R4, [R1+0x760] ;  /* 0x0007600001047983 */ /* 0x000ee80000300800 */
[----:B------:R-:W3:Y:S04]  /*6fbb0*/  LDL.LU R5, [R1+0x764] ;  /* 0x0007640001057983 */ /* 0x000ee80000300800 */
[----:B------:R-:W3:Y:S04]  /*6fbc0*/  LDL.LU R6, [R1+0x768] ;  /* 0x0007680001067983 */ /* 0x000ee80000300800 */
[----:B------:R-:W3:Y:S04]  /*6fbd0*/  LDL.LU R7, [R1+0x76c] ;  /* 0x00076c0001077983 */ /* 0x000ee80000300800 */
[----:B0-----:R-:W3:Y:S04]  /*6fbe0*/  LDL.64 R16, [R1+0x28] ;  /* 0x0000280001107983 */ /* 0x001ee80000100a00 */
[----:B----4-:R-:W-:Y:S04]  /*6fbf0*/  STL.64 [R1+0x4368], R22 ;  /* 0x0043681601007387 */ /* 0x010fe80000100a00 */
[----:B--2---:R0:W-:Y:S04]  /*6fc00*/  STL.64 [R1+0x4360], R20 ;  /* 0x0043601401007387 */ /* 0x0041e80000100a00 */
[----:B0-----:R-:W2:Y:S04]  /*6fc10*/  LDL.LU R20, [R1+0x750] ;  /* 0x0007500001147983 */ /* 0x001ea80000300800 */
[----:B------:R-:W2:Y:S04]  /*6fc20*/  LDL.LU R21, [R1+0x754] ;  /* 0x0007540001157983 */ /* 0x000ea80000300800 */
[----:B------:R-:W2:Y:S04]  /*6fc30*/  LDL.LU R22, [R1+0x758] ;  /* 0x0007580001167983 */ /* 0x000ea80000300800 */
[----:B------:R-:W2:Y:S04]  /*6fc40*/  LDL.LU R23, [R1+0x75c] ;  /* 0x00075c0001177983 */ /* 0x000ea80000300800 */
[----:B------:R-:W4:Y:S04]  /*6fc50*/  LDL.64 R26, [R1+0x10] ;  /* 0x00001000011a7983 */ /* 0x000f280000100a00 */
        /* <DEDUP_REMOVED lines=12> */
[----:B------:R-:W-:-:S02]  /*6fd20*/  F2FP.F16.E5M2.UNPACK_B R8, R8 ;  /* 0x00000008ff08723e */ /* 0x000fc400020004ff */
[----:B------:R-:W-:Y:S02]  /*6fd30*/  F2FP.F16.E5M2.UNPACK_B R9, R9 ;  /* 0x00000009ff09723e */ /* 0x000fe400020004ff */
[----:B------:R-:W-:Y:S02]  /*6fd40*/  F2FP.F16.E5M2.UNPACK_B R10, R10 ;  /* 0x0000000aff0a723e */ /* 0x000fe400020004ff */
[----:B------:R-:W-:-:S07]  /*6fd50*/  F2FP.F16.E5M2.UNPACK_B R11, R11 ;  /* 0x0000000bff0b723e */ /* 0x000fce00020004ff */
[----:B------:R-:W-:Y:S01]  /*6fd60*/  HMMA.16816.F32 R4, R8, R16, R4 ;  /* 0x000000100804723c */ /* 0x000fe20000001804 */
        /* <DEDUP_REMOVED lines=8> */
[----:B---3--:R-:W-:Y:S04]  /*6fdf0*/  STL.64 [R1+0x4330], R14 ;  /* 0x0043300e01007387 */ /* 0x008fe80000100a00 */
[----:B--2---:R0:W-:Y:S04]  /*6fe00*/  STL.64 [R1+0x4328], R12 ;  /* 0x0043280c01007387 */ /* 0x0041e80000100a00 */
[----:B0-----:R-:W2:Y:S04]  /*6fe10*/  LDL.LU R12, [R1+0x720] ;  /* 0x00072000010c7983 */ /* 0x001ea80000300800 */
[----:B------:R-:W2:Y:S04]  /*6fe20*/  LDL.LU R13, [R1+0x724] ;  /* 0x00072400010d7983 */ /* 0x000ea80000300800 */
[----:B------:R-:W2:Y:S04]  /*6fe30*/  LDL.LU R14, [R1+0x728] ;  /* 0x00072800010e7983 */ /* 0x000ea80000300800 */
[----:B------:R-:W2:Y:S04]  /*6fe40*/  LDL.LU R15, [R1+0x72c] ;  /* 0x00072c00010f7983 */ /* 0x000ea80000300800 */
[----:B------:R-:W-:Y:S04]  /*6fe50*/  STL.64 [R1+0x1880], R4 ;  /* 0x0018800401007387 */ /* 0x000fe80000100a00 */
[----:B------:R0:W-:Y:S02]  /*6fe60*/  STL.64 [R1+0x1888], R6 ;  /* 0x0018880601007387 */ /* 0x0001e40000100a00 */
[----:B0-----:R-:W-:-:S02]  /*6fe70*/  IMAD.MOV.U32 R7, RZ, RZ, R16 ;  /* 0x000000ffff077224 */ /* 0x001fc400078e0010 */
[----:B------:R-:W3:Y:S01]  /*6fe80*/  LDL.LU R6, [R1+0x4378] ;  /* 0x0043780001067983 */ /* 0x000ee20000300800 */
[----:B------:R-:W-:Y:S03]  /*6fe90*/  HMMA.16816.F32 R16, R8, R18, R20 ;  /* 0x000000120810723c */ /* 0x000fe60000001814 */
[----:B------:R-:W3:Y:S04]  /*6fea0*/  LDL.LU.64 R4, [R1+0x4370] ;  /* 0x0043700001047983 */ /* 0x000ee80000300a00 */
[----:B------:R-:W4:Y:S04]  /*6feb0*/  LDL.LU.64 R22, [R1+0x4368] ;  /* 0x0043680001167983 */ /* 0x000f280000300a00 */
[----:B------:R-:W4:-:S12]  /*6fec0*/  LDL.LU.64 R20, [R1+0x4360] ;  /* 0x0043600001147983 */ /* 0x000f180000300a00 */
        /* <DEDUP_REMOVED lines=8> */
[----:B------:R1:W-:Y:S01]  /*6ff50*/  STL.64 [R1+0x1868], R18 ;  /* 0x0018681201007387 */ /* 0x0003e20000100a00 */
[----:B0-----:R-:W-:-:S03]  /*6ff60*/  IMAD.MOV.U32 R17, RZ, RZ, R28 ;  /* 0x000000ffff117224 */ /* 0x001fc600078e001c */
[----:B-1----:R-:W2:Y:S01]  /*6ff70*/  LDL.LU.64 R18, [R1+0x4348] ;  /* 0x0043480001127983 */ /* 0x002ea20000300a00 */
[----:B------:R-:W-:-:S03]  /*6ff80*/  IMAD.MOV.U32 R16, RZ, RZ, R29 ;  /* 0x000000ffff107224 */ /* 0x000fc600078e001d */
[----:B------:R-:W4:Y:S04]  /*6ff90*/  LDL.LU.64 R28, [R1+0x4340] ;  /* 0x00434000011c7983 */ /* 0x000f280000300a00 */
[----:B------:R0:W-:Y:S04]  /*6ffa0*/  STL.64 [R1+0x1850], R20 ;  /* 0x0018501401007387 */ /* 0x0001e80000100a00 */
[----:B------:R1:W-:Y:S04]  /*6ffb0*/  STL.64 [R1+0x1858], R22 ;  /* 0x0018581601007387 */ /* 0x0003e80000100a00 */
[----:B0-----:R-:W3:Y:S01]  /*6ffc0*/  LDL.LU.64 R20, [R1+0x4338] ;  /* 0x0043380001147983 */ /* 0x001ee20000300a00 */
[----:B-1----:R-:W-:-:S02]  /*6ffd0*/  IMAD.MOV.U32 R22, RZ, RZ, R26 ;  /* 0x000000ffff167224 */ /* 0x002fc400078e001a */
[----:B------:R-:W-:Y:S02]  /*6ffe0*/  IMAD.MOV.U32 R23, RZ, RZ, R27 ;  /* 0x000000ffff177224 */ /* 0x000fe400078e001b */
[----:B------:R-:W-:Y:S01]  /*6fff0*/  HMMA.16816.F32 R24, R8, R24, R12 ;  /* 0x000000180818723c */ /* 0x000fe2000000180c */
        /* <DEDUP_REMOVED lines=32> */
[----:B------:R0:W-:Y:S02]  /*70200*/  STL.64 [R1+0x4218], R26 ;  /* 0x0042181a01007387 */ /* 0x0001e40000100a00 */
[----:B0-----:R-:W-:-:S02]  /*70210*/  IMAD.MOV.U32 R26, RZ, RZ, R22 ;  /* 0x000000ffff1a7224 */ /* 0x001fc400078e0016 */
[----:B------:R-:W-:Y:S01]  /*70220*/  IMAD.MOV.U32 R27, RZ, RZ, R23 ;  /* 0x000000ffff1b7224 */ /* 0x000fe200078e0017 */
[----:B------:R-:W2:Y:S04]  /*70230*/  LDL.LU R22, [R1+0x42cc] ;  /* 0x0042cc0001167983 */ /* 0x000ea80000300800 */
[----:B------:R-:W2:Y:S04]  /*70240*/  LDL.LU R23, [R1+0x42c8] ;  /* 0x0042c80001177983 */ /* 0x000ea80000300800 */
[----:B------:R0:W-:Y:S04]  /*70250*/  STL.64 [R1+0x4210], R24 ;  /* 0x0042101801007387 */ /* 0x0001e80000100a00 */
[----:B------:R-:W-:Y:S01]  /*70260*/  STL.64 [R1+0x4258], R26 ;  /* 0x0042581a01007387 */ /* 0x000fe20000100a00 */
[----:B0-----:R-:W-:-:S02]  /*70270*/  IMAD.MOV.U32 R24, RZ, RZ, R17 ;  /* 0x000000ffff187224 */ /* 0x001fc400078e0011 */
[----:B------:R-:W-:-:S05]  /*70280*/  IMAD.MOV.U32 R25, RZ, RZ, R16 ;  /* 0x000000ffff197224 */ /* 0x000fca00078e0010 */
[----:B------:R0:W-:Y:S04]  /*70290*/  STL.64 [R1+0x4250], R24 ;  /* 0x0042501801007387 */ /* 0x0001e80000100a00 */
[----:B0-----:R-:W2:Y:S04]  /*702a0*/  LDL.LU R24, [R1+0x6d0] ;  /* 0x0006d00001187983 */ /* 0x001ea80000300800 */
[----:B------:R-:W2:Y:S04]  /*702b0*/  LDL.LU R25, [R1+0x6d4] ;  /* 0x0006d40001197983 */ /* 0x000ea80000300800 */
[----:B------:R-:W2:Y:S04]  /*702c0*/  LDL.LU R26, [R1+0x6d8] ;  /* 0x0006d800011a7983 */ /* 0x000ea80000300800 */
[----:B------:R-:W2:Y:S01]  /*702d0*/  LDL.LU R27, [R1+0x6dc] ;  /* 0x0006dc00011b7983 */ /* 0x000ea20000300800 */
[C---:B---3--:R-:W-:Y:S06]  /*702e0*/  HMMA.16816.F32 R12, R8.reuse, R20, R12 ;  /* 0x00000014080c723c */ /* 0x048fec000000180c */
[----:B--2---:R-:W-:-:S15]  /*702f0*/  HMMA.16816.F32 R24, R8, R22, R24 ;  /* 0x000000160818723c */ /* 0x004fde0000001818 */
[----:B------:R-:W-:-:S08]  /*70300*/  NOP ;  /* 0x0000000000007918 */ /* 0x000fd00000000000 */
[----:B------:R-:W-:Y:S04]  /*70310*/  STL.64 [R1+0x17f0], R24 ;  /* 0x0017f01801007387 */ /* 0x000fe80000100a00 */
[----:B------:R0:W-:Y:S04]  /*70320*/  STL.64 [R1+0x17f8], R26 ;  /* 0x0017f81a01007387 */ /* 0x0001e80000100a00 */
[----:B------:R-:W-:Y:S04]  /*70330*/  STL.64 [R1+0x17e0], R12 ;  /* 0x0017e00c01007387 */ /* 0x000fe80000100a00 */
[----:B------:R-:W-:Y:S01]  /*70340*/  STL.64 [R1+0x17e8], R14 ;  /* 0x0017e80e01007387 */ /* 0x000fe20000100a00 */
[----:B0-----:R-:W-:-:S02]  /*70350*/  IMAD.MOV.U32 R26, RZ, RZ, R7 ;  /* 0x000000ffff1a7224 */ /* 0x001fc400078e0007 */
[----:B------:R-:W-:-:S05]  /*70360*/  IMAD.MOV.U32 R27, RZ, RZ, R0 ;  /* 0x000000ffff1b7224 */ /* 0x000fca00078e0000 */
        /* <DEDUP_REMOVED lines=8> */
[----:B------:R-:W4:Y:S04]  /*703f0*/  LDL.LU R13, [R1+0x3a04] ;  /* 0x003a0400010d7983 */ /* 0x000f280000300800 */
        /* <DEDUP_REMOVED lines=34> */
[----:B------:R-:W-:Y:S01]  /*70620*/  HMMA.16816.F32 R4, R8, R18, R4 ;  /* 0x000000120804723c */ /* 0x000fe20000001804 */
[----:B------:R-:W-:-:S02]  /*70630*/  IMAD R12, R12, 0x100, R16 ;  /* 0x000001000c0c7824 */ /* 0x000fc400078e0210 */
[----:B------:R-:W-:Y:S01]  /*70640*/  IMAD R13, R13, 0x100, R17 ;  /* 0x000001000d0d7824 */ /* 0x000fe200078e0211 */
        /* <DEDUP_REMOVED lines=9> */
[----:B------:R-:W4:Y:S04]  /*706e0*/  LDL.LU.64 R4, [R1+0x42b8] ;  /* 0x0042b80001047983 */ /* 0x000f280000300a00 */
[----:B------:R-:W4:Y:S04]  /*706f0*/  LDL.LU R16, [R1+0x42b4] ;  /* 0x0042b40001107983 */ /* 0x000f280000300800 */
        /* <DEDUP_REMOVED lines=31> */
[----:B------:R-:W2:Y:S01]  /*708f0*/  LDL.LU.64 R26, [R1+0x4270] ;  /* 0x00427000011a7983 */ /* 0x000ea20000300a00 */
[----:B------:R-:W-:Y:S01]  /*70900*/  IMAD R15, R0, 0x100, R15 ;  /* 0x00000100000f7824 */ /* 0x000fe200078e020f */
[----:B------:R-:W-:-:S02]  /*70910*/  F2FP.F16.E5M2.UNPACK_B R12, R12 ;  /* 0x0000000cff0c723e */ /* 0x000fc400020004ff */
[----:B------:R-:W-:Y:S02]  /*70920*/  F2FP.F16.E5M2.UNPACK_B R13, R13 ;  /* 0x0000000dff0d723e */ /* 0x000fe400020004ff */
[----:B------:R-:W-:Y:S02]  /*70930*/  F2FP.F16.E5M2.UNPACK_B R14, R14 ;  /* 0x0000000eff0e723e */ /* 0x000fe400020004ff */
[----:B------:R-:W-:-:S12]  /*70940*/  F2FP.F16.E5M2.UNPACK_B R15, R15 ;  /* 0x0000000fff0f723e */ /* 0x000fd800020004ff */
        /* <DEDUP_REMOVED lines=12> */
[----:B0-----:R-:W2:Y:S04]  /*70a10*/  LDL.LU.64 R26, [R1+0x4258] ;  /* 0x00425800011a7983 */ /* 0x001ea80000300a00 */
[----:B------:R-:W4:Y:S01]  /*70a20*/  LDL.LU.64 R24, [R1+0x4250] ;  /* 0x0042500001187983 */ /* 0x000f220000300a00 */
[----:B---3--:R-:W-:Y:S06]  /*70a30*/  HMMA.16816.F32 R8, R12, R6, R8 ;  /* 0x000000060c08723c */ /* 0x008fec0000001808 */
[----:B------:R-:W-:-:S05]  /*70a40*/  IMAD.MOV.U32 R0, RZ, RZ, R7 ;  /* 0x000000ffff007224 */ /* 0x000fca00078e0007 */
[----:B------:R-:W-:-:S12]  /*70a50*/  STL [R1+0x41a8], R0 ;  /* 0x0041a80001007387 */ /* 0x000fd80000100800 */
[----:B------:R-:W-:Y:S04]  /*70a60*/  STL.64 [R1+0x1780], R8 ;  /* 0x0017800801007387 */ /* 0x000fe80000100a00 */
[----:B------:R4:W-:Y:S02]  /*70a70*/  STL.64 [R1+0x1788], R10 ;  /* 0x0017880a01007387 */ /* 0x0009e40000100a00 */
[C---:B----4-:R-:W-:Y:S06]  /*70a80*/  HMMA.16816.F32 R8, R12.reuse, R24, R16 ;  /* 0x000000180c08723c */ /* 0x050fec0000001810 */
[----:B--2---:R-:W-:Y:S01]  /*70a90*/  HMMA.16816.F32 R4, R12, R26, R20 ;  /* 0x0000001a0c04723c */ /* 0x004fe20000001814 */
[----:B------:R-:W2:-:S15]  /*70aa0*/  LDL.LU R20, [R1+0x600] ;  /* 0x0006000001147983 */ /* 0x000e9e0000300800 */
[----:B------:R-:W-:-:S01]  /*70ab0*/  NOP ;  /* 0x0000000000007918 */ /* 0x000fc20000000000 */
[----:B------:R-:W-:Y:S04]  /*70ac0*/  STL.64 [R1+0x1770], R8 ;  /* 0x0017700801007387 */ /* 0x000fe80000100a00 */
[----:B------:R0:W-:Y:S04]  /*70ad0*/  STL.64 [R1+0x1778], R10 ;  /* 0x0017780a01007387 */ /* 0x0001e80000100a00 */
[----:B------:R-:W-:Y:S04]  /*70ae0*/  STL.64 [R1+0x1760], R4 ;  /* 0x0017600401007387 */ /* 0x000fe80000100a00 */
[----:B------:R-:W-:Y:S04]  /*70af0*/  STL.64 [R1+0x1768], R6 ;  /* 0x0017680601007387 */ /* 0x000fe80000100a00 */
[----:B------:R-:W2:Y:S04]  /*70b00*/  LDL.LU R21, [R1+0x604] ;  /* 0x0006040001157983 */ /* 0x000ea80000300800 */
[----:B------:R-:W3:Y:S04]  /*70b10*/  LDL.LU R22, [R1+0x608] ;  /* 0x0006080001167983 */ /* 0x000ee80000300800 */
[----:B------:R-:W3:Y:S04]  /*70b20*/  LDL.LU R23, [R1+0x60c] ;  /* 0x00060c0001177983 */ /* 0x000ee80000300800 */
[----:B0-----:R-:W4:Y:S04]  /*70b30*/  LDL.64 R10, [R1] ;  /* 0x00000000010a7983 */ /* 0x001f280000100a00 */
        /* <DEDUP_REMOVED lines=11> */
[----:B0-----:R-:W3:Y:S04]  /*70bf0*/  LDL R26, [R1+0x8] ;  /* 0x00000800011a7983 */ /* 0x001ee80000100800 */
[----:B------:R-:W3:Y:S04]  /*70c00*/  LDL R27, [R1+0xc] ;  /* 0x00000c00011b7983 */ /* 0x000ee80000100800 */
[----:B--2---:R-:W-:Y:S04]  /*70c10*/  STL.64 [R1+0x4230], R24 ;  /* 0x0042301801007387 */ /* 0x004fe80000100a00 */
        /* <DEDUP_REMOVED lines=35> */
[----:B------:R-:W3:Y:S04]  /*70e50*/  LDL.LU.64 R22, [R1+0x4248] ;  /* 0x0042480001167983 */ /* 0x000ee80000300a00 */
[----:B------:R-:W3:Y:S04]  /*70e60*/  LDL.LU.64 R20, [R1+0x4240] ;  /* 0x0042400001147983 */ /* 0x000ee80000300a00 */
        /* <DEDUP_REMOVED lines=16> */
[----:B------:R-:W-:-:S03]  /*70f70*/  IMAD.MOV.U32 R0, RZ, RZ, R11 ;  /* 0x000000ffff007224 */ /* 0x000fc600078e000b */
        /* <DEDUP_REMOVED lines=47> */
[----:B------:R-:W3:Y:S04]  /*71270*/  LDL.LU.64 R4, [R1+0x41c0] ;  /* 0x0041c00001047983 */ /* 0x000ee80000300a00 */
[----:B------:R0:W-:Y:S04]  /*71280*/  STL.64 [R1+0x4168], R18 ;  /* 0x0041681201007387 */ /* 0x0001e80000100a00 */
[----:B0-----:R-:W2:Y:S04]  /*71290*/  LDL.LU R18, [R1+0x3a20] ;  /* 0x003a200001127983 */ /* 0x001ea80000300800 */
[----:B------:R-:W4:Y:S01]  /*712a0*/  LDL.LU R19, [R1+0x3a28] ;  /* 0x003a280001137983 */ /* 0x000f220000300800 */
[----:B---3--:R-:W-:Y:S01]  /*712b0*/  HMMA.16816.F32 R4, R12, R16, R4 ;  /* 0x000000100c04723c */ /* 0x008fe20000001804 */
[----:B--2---:R-:W-:-:S02]  /*712c0*/  IMAD R8, R8, 0x100, R18 ;  /* 0x0000010008087824 */ /* 0x004fc400078e0212 */
[----:B----4-:R-:W-:-:S15]  /*712d0*/  IMAD R9, R9, 0x100, R19 ;  /* 0x0000010009097824 */ /* 0x010fde00078e0213 */
[----:B------:R-:W-:-:S05]  /*712e0*/  NOP ;  /* 0x0000000000007918 */ /* 0x000fca0000000000 */
[----:B------:R-:W-:Y:S04]  /*712f0*/  STL.64 [R1+0x16d0], R4 ;  /* 0x0016d00401007387 */ /* 0x000fe80000100a00 */
[----:B------:R0:W-:Y:S04]  /*71300*/  STL.64 [R1+0x16d8], R6 ;  /* 0x0016d80601007387 */ /* 0x0001e80000100a00 */
[----:B0-----:R-:W2:Y:S04]  /*71310*/  LDL.LU.64 R6, [R1+0x41b8] ;  /* 0x0041b80001067983 */ /* 0x001ea80000300a00 */
[----:B------:R-:W3:Y:S04]  /*71320*/  LDL.LU.64 R4, [R1+0x41b0] ;  /* 0x0041b00001047983 */ /* 0x000ee80000300a00 */
[----:B------:R0:W-:Y:S04]  /*71330*/  STL [R1+0x40dc], R16 ;  /* 0x0040dc1001007387 */ /* 0x0001e80000100800 */
[----:B------:R1:W-:Y:S04]  /*71340*/  STL [R1+0x40d8], R17 ;  /* 0x0040d81101007387 */ /* 0x0003e80000100800 */
[----:B0-----:R-:W2:Y:S04]  /*71350*/  LDL.LU R16, [R1+0xf10] ;  /* 0x000f100001107983 */ /* 0x001ea80000300800 */
[----:B-1----:R-:W2:Y:S04]  /*71360*/  LDL.LU R17, [R1+0xf14] ;  /* 0x000f140001117983 */ /* 0x002ea80000300800 */
[----:B------:R-:W2:Y:S04]  /*71370*/  LDL.LU R18, [R1+0xf18] ;  /* 0x000f180001127983 */ /* 0x000ea80000300800 */
[----:B------:R-:W2:Y:S02]  /*71380*/  LDL.LU R19, [R1+0xf1c] ;  /* 0x000f1c0001137983 */ /* 0x000ea40000300800 */
[----:B--2---:R-:W-:Y:S06]  /*71390*/  HMMA.16816.F32 R16, R12, R6, R16 ;  /* 0x000000060c10723c */ /* 0x004fec0000001810 */
[----:B------:R-:W-:Y:S04]  /*713a0*/  STL [R1+0x40c4], R6 ;  /* 0x0040c40601007387 */ /* 0x000fe80000100800 */
[----:B------:R-:W-:-:S13]  /*713b0*/  STL [R1+0x40c0], R7 ;  /* 0x0040c00701007387 */ /* 0x000fda0000100800 */
[----:B------:R-:W-:Y:S04]  /*713c0*/  STL.64 [R1+0x16c0], R16 ;  /* 0x0016c01001007387 */ /* 0x000fe80000100a00 */
[----:B------:R3:W-:Y:S02]  /*713d0*/  STL.64 [R1+0x16c8], R18 ;  /* 0x0016c81201007387 */ /* 0x0007e40000100a00 */
[----:B---3--:R-:W-:Y:S06]  /*713e0*/  HMMA.16816.F32 R16, R12, R4, R24 ;  /* 0x000000040c10723c */ /* 0x008fec0000001818 */
[----:B------:R0:W-:Y:S04]  /*713f0*/  STL.64 [R1+0x4190], R4 ;  /* 0x0041900401007387 */ /* 0x0001e80000100a00 */
[----:B------:R-:W2:-:S13]  /*71400*/  LDL.LU R24, [R1+0x540] ;  /* 0x0005400001187983 */ /* 0x000e9a0000300800 */
[----:B------:R-:W-:Y:S04]  /*71410*/  STL.64 [R1+0x16b0], R16 ;  /* 0x0016b01001007387 */ /* 0x000fe80000100a00 */
[----:B------:R-:W-:Y:S04]  /*71420*/  STL.64 [R1+0x16b8], R18 ;  /* 0x0016b81201007387 */ /* 0x000fe80000100a00 */
[----:B------:R-:W2:Y:S04]  /*71430*/  LDL.LU R25, [R1+0x544] ;  /* 0x0005440001197983 */ /* 0x000ea80000300800 */
[----:B------:R-:W3:Y:S04]  /*71440*/  LDL.LU R26, [R1+0x548] ;  /* 0x00054800011a7983 */ /* 0x000ee80000300800 */
[----:B------:R-:W3:Y:S01]  /*71450*/  LDL.LU R27, [R1+0x54c] ;  /* 0x00054c00011b7983 */ /* 0x000ee20000300800 */
[----:B0-----:R-:W-:Y:S03]  /*71460*/  HMMA.16816.F32 R4, R12, R2, R20 ;  /* 0x000000020c04723c */ /* 0x001fe60000001814 */
[----:B---3--:R0:W-:Y:S04]  /*71470*/  STL.64 [R1+0x4130], R26 ;  /* 0x0041301a01007387 */ /* 0x0081e80000100a00 */
[----:B0-----:R-:W3:Y:S01]  /*71480*/  LDL R26, [R1] ;  /* 0x00000000011a7983 */ /* 0x001ee20000100800 */
[----:B------:R-:W-:-:S03]  /*71490*/  IMAD.MOV.U32 R27, RZ, RZ, R0 ;  /* 0x000000ffff1b7224 */ /* 0x000fc600078e0000 */
[----:B------:R-:W4:Y:S04]  /*714a0*/  LDL.LU R0, [R1+0x41a8] ;  /* 0x0041a80001007983 */ /* 0x000f280000300800 */
[----:B--2---:R0:W-:Y:S04]  /*714b0*/  STL.64 [R1+0x4128], R24 ;  /* 0x0041281801007387 */ /* 0x0041e80000100a00 */
[----:B0-----:R-:W2:Y:S04]  /*714c0*/  LDL.64 R24, [R1+0x8] ;  /* 0x0000080001187983 */ /* 0x001ea80000100a00 */
[----:B---3--:R-:W-:Y:S04]  /*714d0*/  STL.64 [R1+0x4178], R26 ;  /* 0x0041781a01007387 */ /* 0x008fe80000100a00 */
[----:B------:R-:W-:Y:S04]  /*714e0*/  STL.64 [R1+0x12f0], R4 ;  /* 0x0012f00401007387 */ /* 0x000fe80000100a00 */
[----:B------:R-:W-:Y:S04]  /*714f0*/  STL.64 [R1+0x12f8], R6 ;  /* 0x0012f80601007387 */ /* 0x000fe80000100a00 */
[----:B--2---:R0:W-:Y:S04]  /*71500*/  STL.64 [R1+0x4170], R24 ;  /* 0x0041701801007387 */ /* 0x0041e80000100a00 */
[----:B------:R-:W2:Y:S04]  /*71510*/  LDL.LU R12, [R1+0x500] ;  /* 0x00050000010c7983 */ /* 0x000ea80000300800 */
[----:B------:R-:W2:Y:S04]  /*71520*/  LDL.LU R13, [R1+0x504] ;  /* 0x00050400010d7983 */ /* 0x000ea80000300800 */
[----:B------:R-:W3:Y:S04]  /*71530*/  LDL.LU R14, [R1+0x508] ;  /* 0x00050800010e7983 */ /* 0x000ee80000300800 */
[----:B------:R-:W3:Y:S04]  /*71540*/  LDL.LU R15, [R1+0x50c] ;  /* 0x00050c00010f7983 */ /* 0x000ee80000300800 */
[----:B0-----:R-:W4:Y:S04]  /*71550*/  LDL.LU R24, [R1+0x580] ;  /* 0x0005800001187983 */ /* 0x001f280000300800 */
[----:B------:R-:W4:Y:S04]  /*71560*/  LDL.LU R25, [R1+0x584] ;  /* 0x0005840001197983 */ /* 0x000f280000300800 */
[----:B------:R-:W2:Y:S04]  /*71570*/  LDL.LU R26, [R1+0x588] ;  /* 0x00058800011a7983 */ /* 0x000ea80000300800 */
[----:B------:R-:W2:Y:S04]  /*71580*/  LDL.LU R27, [R1+0x58c] ;  /* 0x00058c00011b7983 */ /* 0x000ea80000300800 */
[----:B------:R-:W3:Y:S04]  /*71590*/  LDL R16, [R1+0x20] ;  /* 0x0000200001107983 */ /* 0x000ee80000100800 */
[----:B--2---:R-:W-:Y:S04]  /*715a0*/  STL.64 [R1+0x4188], R26 ;  /* 0x0041881a01007387 */ /* 0x004fe80000100a00 */
[----:B----4-:R0:W-:Y:S04]  /*715b0*/  STL.64 [R1+0x4180], R24 ;  /* 0x0041801801007387 */ /* 0x0101e80000100a00 */
[----:B0-----:R-:W2:Y:S04]  /*715c0*/  LDL.LU R24, [R1+0x590] ;  /* 0x0005900001187983 */ /* 0x001ea80000300800 */
[----:B------:R-:W2:Y:S04]  /*715d0*/  LDL.LU R25, [R1+0x594] ;  /* 0x0005940001197983 */ /* 0x000ea80000300800 */
[----:B------:R-:W4:Y:S04]  /*715e0*/  LDL.LU R26, [R1+0x598] ;  /* 0x00059800011a7983 */ /* 0x000f280000300800 */
[----:B------:R-:W4:Y:S01]  /*715f0*/  LDL.LU R27, [R1+0x59c] ;  /* 0x00059c00011b7983 */ /* 0x000f220000300800 */
[----:B------:R-:W-:-:S02]  /*71600*/  IMAD R10, R10, 0x100, R28 ;  /* 0x000001000a0a7824 */ /* 0x000fc400078e021c */
[----:B------:R-:W-:Y:S01]  /*71610*/  IMAD R11, R11, 0x100, R29 ;  /* 0x000001000b0b7824 */ /* 0x000fe200078e021d */
[----:B----4-:R-:W-:Y:S04]  /*71620*/  STL.64 [R1+0x41a0], R26 ;  /* 0x0041a01a01007387 */ /* 0x010fe80000100a00 */
[----:B--2---:R0:W-:Y:S04]  /*71630*/  STL.64 [R1+0x4198], R24 ;  /* 0x0041981801007387 */ /* 0x0041e80000100a00 */
[----:B0-----:R-:W2:Y:S04]  /*71640*/  LDL.LU R24, [R1+0x5a0] ;  /* 0x0005a00001187983 */ /* 0x001ea80000300800 */
[----:B------:R-:W2:Y:S04]  /*71650*/  LDL.LU R25, [R1+0x5a4] ;  /* 0x0005a40001197983 */ /* 0x000ea80000300800 */
[----:B------:R-:W2:Y:S04]  /*71660*/  LDL.LU R26, [R1+0x5a8] ;  /* 0x0005a800011a7983 */ /* 0x000ea80000300800 */
[----:B------:R-:W2:Y:S04]  /*71670*/  LDL.LU R27, [R1+0x5ac] ;  /* 0x0005ac00011b7983 */ /* 0x000ea80000300800 */
[----:B------:R-:W2:Y:S04]  /*71680*/  LDL.64 R4, [R1+0x28] ;  /* 0x0000280001047983 */ /* 0x000ea80000100a00 */
[----:B------:R-:W4:Y:S04]  /*71690*/  LDL.64 R18, [R1+0x18] ;  /* 0x0000180001127983 */ /* 0x000f280000100a00 */
[----:B------:R-:W4:Y:S04]  /*716a0*/  LDL.LU R20, [R1+0x570] ;  /* 0x0005700001147983 */ /* 0x000f280000300800 */
[----:B------:R-:W4:Y:S04]  /*716b0*/  LDL.LU R21, [R1+0x574] ;  /* 0x0005740001157983 */ /* 0x000f280000300800 */
[----:B------:R-:W4:Y:S04]  /*716c0*/  LDL.LU R22, [R1+0x578] ;  /* 0x0005780001167983 */ /* 0x000f280000300800 */
[----:B------:R-:W4:Y:S04]  /*716d0*/  LDL.LU R23, [R1+0x57c] ;  /* 0x00057c0001177983 */ /* 0x000f280000300800 */
[----:B------:R-:W4:Y:S04]  /*716e0*/  LDL.64 R28, [R1+0x10] ;  /* 0x00001000011c7983 */ /* 0x000f280000100a00 */
        /* <DEDUP_REMOVED lines=32> */
[----:B------:R-:W3:Y:S01]  /*718f0*/  LDL.LU.64 R24, [R1+0x4198] ;  /* 0x0041980001187983 */ /* 0x000ee20000300a00 */
[----:B------:R-:W-:-:S02]  /*71900*/  IMAD.MOV.U32 R17, RZ, RZ, R0 ;  /* 0x000000ffff117224 */ /* 0x000fc400078e0000 */
[----:B------:R-:W-:Y:S02]  /*71910*/  IMAD.MOV.U32 R7, RZ, RZ, R4 ;  /* 0x000000ffff077224 */ /* 0x000fe400078e0004 */
[----:B------:R-:W-:Y:S02]  /*71920*/  IMAD.MOV.U32 R6, RZ, RZ, R5 ;  /* 0x000000ffff067224 */ /* 0x000fe400078e0005 */
[----:B------:R-:W2:Y:S01]  /*71930*/  LDL.LU.64 R4, [R1+0x4190] ;  /* 0x0041900001047983 */ /* 0x000ea20000300a00 */
        /* <DEDUP_REMOVED lines=12> */
[----:B------:R-:W-:Y:S01]  /*71a00*/  HMMA.16816.F32 R20, R8, R28, R20 ;  /* 0x0000001c0814723c */ /* 0x000fe20000001814 */
[----:B------:R-:W-:-:S02]  /*71a10*/  IMAD.MOV.U32 R17, RZ, RZ, R18 ;  /* 0x000000ffff117224 */ /* 0x000fc400078e0012 */
[----:B------:R-:W-:Y:S02]  /*71a20*/  IMAD.MOV.U32 R16, RZ, RZ, R19 ;  /* 0x000000ffff107224 */ /* 0x000fe400078e0013 */
[----:B------:R-:W4:-:S15]  /*71a30*/  LDL.LU.64 R18, [R1+0x4168] ;  /* 0x0041680001127983 */ /* 0x000f1e0000300a00 */
[----:B------:R-:W-:-:S03]  /*71a40*/  NOP ;  /* 0x0000000000007918 */ /* 0x000fc60000000000 */
[----:B------:R0:W-:Y:S04]  /*71a50*/  STL.64 [R1+0x1670], R20 ;  /* 0x0016701401007387 */ /* 0x0001e80000100a00 */
[----:B------:R1:W-:Y:S04]  /*71a60*/  STL.64 [R1+0x1678], R22 ;  /* 0x0016781601007387 */ /* 0x0003e80000100a00 */
[----:B0-----:R-:W4:Y:S01]  /*71a70*/  LDL.LU.64 R20, [R1+0x4160] ;  /* 0x0041600001147983 */ /* 0x001f220000300a00 */
[----:B-1----:R-:W-:Y:S02]  /*71a80*/  IMAD.MOV.U32 R22, RZ, RZ, R28 ;  /* 0x000000ffff167224 */ /* 0x002fe400078e001c */
[----:B------:R-:W-:-:S02]  /*71a90*/  IMAD.MOV.U32 R23, RZ, RZ, R29 ;  /* 0x000000ffff177224 */ /* 0x000fc400078e001d */
        /* <DEDUP_REMOVED lines=34> */
[----:B------:R0:W-:Y:S02]  /*71cc0*/  STL.64 [R1+0x4040], R26 ;  /* 0x0040401a01007387 */ /* 0x0001e40000100a00 */
[----:B0-----:R-:W-:-:S02]  /*71cd0*/  IMAD.MOV.U32 R26, RZ, RZ, R22 ;  /* 0x000000ffff1a7224 */ /* 0x001fc400078e0016 */
[----:B------:R-:W-:Y:S01]  /*71ce0*/  IMAD.MOV.U32 R27, RZ, RZ, R23 ;  /* 0x000000ffff1b7224 */ /* 0x000fe200078e0017 */
[----:B------:R-:W3:Y:S04]  /*71cf0*/  LDL.LU R22, [R1+0x40f4] ;  /* 0x0040f40001167983 */ /* 0x000ee80000300800 */
[----:B------:R-:W3:Y:S04]  /*71d00*/  LDL.LU R23, [R1+0x40f0] ;  /* 0x0040f00001177983 */ /* 0x000ee80000300800 */
[----:B------:R0:W-:Y:S04]  /*71d10*/  STL.64 [R1+0x4038], R24 ;  /* 0x0040381801007387 */ /* 0x0001e80000100a00 */
[----:B------:R-:W-:Y:S01]  /*71d20*/  STL.64 [R1+0x4080], R26 ;  /* 0x0040801a01007387 */ /* 0x000fe20000100a00 */
[----:B0-----:R-:W-:-:S02]  /*71d30*/  IMAD.MOV.U32 R24, RZ, RZ, R17 ;  /* 0x000000ffff187224 */ /* 0x001fc400078e0011 */
[----:B------:R-:W-:-:S05]  /*71d40*/  IMAD.MOV.U32 R25, RZ, RZ, R16 ;  /* 0x000000ffff197224 */ /* 0x000fca00078e0010 */
[----:B------:R0:W-:Y:S04]  /*71d50*/  STL.64 [R1+0x4078], R24 ;  /* 0x0040781801007387 */ /* 0x0001e80000100a00 */
[----:B0-----:R-:W3:Y:S04]  /*71d60*/  LDL.LU R24, [R1+0x510] ;  /* 0x0005100001187983 */ /* 0x001ee80000300800 */
[----:B------:R-:W3:Y:S04]  /*71d70*/  LDL.LU R25, [R1+0x514] ;  /* 0x0005140001197983 */ /* 0x000ee80000300800 */
[----:B------:R-:W3:Y:S04]  /*71d80*/  LDL.LU R26, [R1+0x518] ;  /* 0x00051800011a7983 */ /* 0x000ee80000300800 */
[----:B------:R-:W3:Y:S01]  /*71d90*/  LDL.LU R27, [R1+0x51c] ;  /* 0x00051c00011b7983 */ /* 0x000ee20000300800 */
[C---:B--2---:R-:W-:Y:S06]  /*71da0*/  HMMA.16816.F32 R12, R8.reuse, R20, R12 ;  /* 0x00000014080c723c */ /* 0x044fec000000180c */
[----:B---3--:R-:W-:-:S15]  /*71db0*/  HMMA.16816.F32 R24, R8, R22, R24 ;  /* 0x000000160818723c */ /* 0x008fde0000001818 */
        /* <DEDUP_REMOVED lines=94> */
[----:B0-----:R-:W3:Y:S04]  /*723a0*/  LDL R6, [R1+0x20] ;  /* 0x0000200001067983 */ /* 0x001ee80000100800 */
[----:B------:R-:W3:Y:S04]  /*723b0*/  LDL R7, [R1+0x24] ;  /* 0x0000240001077983 */ /* 0x000ee80000100800 */
[----:B------:R-:W-:Y:S01]  /*723c0*/  STL.64 [R1+0x3fd8], R4 ;  /* 0x003fd80401007387 */ /* 0x000fe20000100a00 */
[----:B--2---:R-:W-:Y:S03]  /*723d0*/  HMMA.16816.F32 R8, R8, R2, R24 ;  /* 0x000000020808723c */ /* 0x004fe60000001818 */
[----:B------:R-:W2:Y:S01]  /*723e0*/  LDL.LU.64 R26, [R1+0x4098] ;  /* 0x00409800011a7983 */ /* 0x000ea20000300a00 */
[----:B------:R-:W-:-:S02]  /*723f0*/  F2FP.F16.E5M2.UNPACK_B R12, R12 ;  /* 0x0000000cff0c723e */ /* 0x000fc400020004ff */
[----:B------:R-:W-:Y:S02]  /*72400*/  F2FP.F16.E5M2.UNPACK_B R13, R13 ;  /* 0x0000000dff0d723e */ /* 0x000fe400020004ff */
[----:B------:R-:W-:Y:S02]  /*72410*/  F2FP.F16.E5M2.UNPACK_B R14, R14 ;  /* 0x0000000eff0e723e */ /* 0x000fe400020004ff */
        /* <DEDUP_REMOVED lines=15> */
[----:B---3--:R-:W-:-:S15]  /*72510*/  HMMA.16816.F32 R4, R12, R6, R8 ;  /* 0x000000060c04723c */ /* 0x008fde0000001808 */
[----:B------:R-:W-:-:S08]  /*72520*/  NOP ;  /* 0x0000000000007918 */ /* 0x000fd00000000000 */
[----:B------:R-:W-:Y:S04]  /*72530*/  STL.64 [R1+0x15a0], R4 ;  /* 0x0015a00401007387 */ /* 0x000fe80000100a00 */
[----:B------:R2:W-:Y:S01]  /*72540*/  STL.64 [R1+0x15a8], R6 ;  /* 0x0015a80601007387 */ /* 0x0005e20000100a00 */
        /* <DEDUP_REMOVED lines=145> */
[----:B--2---:R-:W-:-:S15]  /*72e60*/  HMMA.16816.F32 R16, R12, R6, R16 ;  /* 0x000000060c10723c */ /* 0x004fde0000001810 */
[----:B------:R-:W-:-:S08]  /*72e70*/  NOP ;  /* 0x0000000000007918 */ /* 0x000fd00000000000 */
[----:B------:R-:W-:Y:S04]  /*72e80*/  STL.64 [R1+0x14e0], R16 ;  /* 0x0014e01001007387 */ /* 0x000fe80000100a00 */
[----:B------:R0:W-:Y:S04]  /*72e90*/  STL.64 [R1+0x14e8], R18 ;  /* 0x0014e81201007387 */ /* 0x0001e80000100a00 */
[----:B------:R-:W-:Y:S04]  /*72ea0*/  STL.64 [R1+0x3f08], R6 ;  /* 0x003f080601007387 */ /* 0x000fe80000100a00 */
[----:B---3--:R1:W-:Y:S01]  /*72eb0*/  STL.64 [R1+0x3f00], R4 ;  /* 0x003f000401007387 */ /* 0x0083e20000100a00 */
[C---:B0-----:R-:W-:Y:S06]  /*72ec0*/  HMMA.16816.F32 R16, R12.reuse, R4, R20 ;  /* 0x000000040c10723c */ /* 0x041fec0000001814 */
[----:B-1----:R-:W-:-:S15]  /*72ed0*/  HMMA.16816.F32 R4, R12, R2, R24 ;  /* 0x000000020c04723c */ /* 0x002fde0000001818 */
        /* <DEDUP_REMOVED lines=9> */
[----:B---3--:R0:W-:Y:S04]  /*72f70*/  STL.64 [R1+0x3f68], R26 ;  /* 0x003f681a01007387 */ /* 0x0081e80000100a00 */
[----:B0-----:R-:W3:Y:S04]  /*72f80*/  LDL R26, [R1] ;  /* 0x00000000011a7983 */ /* 0x001ee80000100800 */
[----:B--2---:R-:W-:Y:S04]  /*72f90*/  STL.64 [R1+0x3f60], R24 ;  /* 0x003f601801007387 */ /* 0x004fe80000100a00 */
        /* <DEDUP_REMOVED lines=21> */
[----:B------:R-:W-:-:S02]  /*730f0*/  IMAD R10, R10, 0x100, R28 ;  /* 0x000001000a0a7824 */ /* 0x000fc400078e021c */
[----:B------:R-:W-:Y:S01]  /*73100*/  IMAD R11, R11, 0x100, R29 ;  /* 0x000001000b0b7824 */ /* 0x000fe200078e021d */
[----:B---3--:R-:W-:Y:S04]  /*73110*/  STL.64 [R1+0x3fd0], R22 ;  /* 0x003fd01601007387 */ /* 0x008fe80000100a00 */
[----:B--2---:R0:W-:Y:S04]  /*73120*/  STL.64 [R1+0x3fc8], R20 ;  /* 0x003fc81401007387 */ /* 0x0041e80000100a00 */
[----:B0-----:R-:W2:Y:S04]  /*73130*/  LDL.LU R20, [R1+0x3e0] ;  /* 0x0003e00001147983 */ /* 0x001ea80000300800 */
[----:B------:R-:W2:Y:S04]  /*73140*/  LDL.LU R21, [R1+0x3e4] ;  /* 0x0003e40001157983 */ /* 0x000ea80000300800 */
[----:B------:R-:W2:Y:S04]  /*73150*/  LDL.LU R22, [R1+0x3e8] ;  /* 0x0003e80001167983 */ /* 0x000ea80000300800 */
[----:B------:R-:W2:Y:S04]  /*73160*/  LDL.LU R23, [R1+0x3ec] ;  /* 0x0003ec0001177983 */ /* 0x000ea80000300800 */
[----:B------:R-:W3:Y:S04]  /*73170*/  LDL.64 R16, [R1+0x20] ;  /* 0x0000200001107983 */ /* 0x000ee80000100a00 */
[----:B------:R-:W3:Y:S04]  /*73180*/  LDL.64 R18, [R1+0x18] ;  /* 0x0000180001127983 */ /* 0x000ee80000100a00 */
[----:B------:R-:W3:Y:S04]  /*73190*/  LDL.64 R28, [R1+0x10] ;  /* 0x00001000011c7983 */ /* 0x000ee80000100a00 */
[----:B------:R-:W3:Y:S04]  /*731a0*/  LDL.64 R24, [R1+0x8] ;  /* 0x0000080001187983 */ /* 0x000ee80000100a00 */
        /* <DEDUP_REMOVED lines=12> */
[----:B------:R-:W-:-:S02]  /*73270*/  F2FP.F16.E5M2.UNPACK_B R8, R8 ;  /* 0x00000008ff08723e */ /* 0x000fc400020004ff */
[----:B------:R-:W-:Y:S02]  /*73280*/  F2FP.F16.E5M2.UNPACK_B R9, R9 ;  /* 0x00000009ff09723e */ /* 0x000fe400020004ff */
[----:B------:R-:W-:Y:S02]  /*73290*/  F2FP.F16.E5M2.UNPACK_B R10, R10 ;  /* 0x0000000aff0a723e */ /* 0x000fe400020004ff */
[----:B------:R-:W-:-:S07]  /*732a0*/  F2FP.F16.E5M2.UNPACK_B R11, R11 ;  /* 0x0000000bff0b723e */ /* 0x000fce00020004ff */
[C---:B------:R-:W-:Y:S01]  /*732b0*/  HMMA.16816.F32 R20, R8.reuse, R6, R20 ;  /* 0x000000060814723c */ /* 0x040fe20000001814 */
        /* <DEDUP_REMOVED lines=28> */
[----:B--2---:R-:W-:Y:S01]  /*73480*/  HMMA.16816.F32 R12, R8, R24, R12 ;  /* 0x00000018080c723c */ /* 0x004fe2000000180c */
[----:B------:R-:W-:-:S02]  /*73490*/  IMAD.MOV.U32 R5, RZ, RZ, R6 ;  /* 0x000000ffff057224 */ /* 0x000fc400078e0006 */
[----:B------:R-:W-:Y:S02]  /*734a0*/  IMAD.MOV.U32 R4, RZ, RZ, R7 ;  /* 0x000000ffff047224 */ /* 0x000fe400078e0007 */
[----:B------:R-:W-:Y:S02]  /*734b0*/  IMAD.MOV.U32 R7, RZ, RZ, R16 ;  /* 0x000000ffff077224 */ /* 0x000fe400078e0010 */
[----:B------:R-:W-:Y:S02]  /*734c0*/  IMAD.MOV.U32 R6, RZ, RZ, R17 ;  /* 0x000000ffff067224 */ /* 0x000fe400078e0011 */
[----:B------:R-:W-:Y:S02]  /*734d0*/  IMAD.MOV.U32 R17, RZ, RZ, R18 ;  /* 0x000000ffff117224 */ /* 0x000fe400078e0012 */
[----:B------:R-:W-:Y:S02]  /*734e0*/  IMAD.MOV.U32 R16, RZ, RZ, R19 ;  /* 0x000000ffff107224 */ /* 0x000fe400078e0013 */
[----:B------:R-:W2:Y:S01]  /*734f0*/  LDL.LU.64 R18, [R1+0x3fa0] ;  /* 0x003fa00001127983 */ /* 0x000ea20000300a00 */
[----:B---3--:R-:W-:-:S15]  /*73500*/  HMMA.16816.F32 R20, R8, R28, R20 ;  /* 0x0000001c0814723c */ /* 0x008fde0000001814 */
[----:B------:R-:W-:-:S08]  /*73510*/  NOP ;  /* 0x0000000000007918 */ /* 0x000fd00000000000 */
[----:B------:R0:W-:Y:S04]  /*73520*/  STL.64 [R1+0x1490], R20 ;  /* 0x0014901401007387 */ /* 0x0001e80000100a00 */
[----:B------:R1:W-:Y:S04]  /*73530*/  STL.64 [R1+0x1498], R22 ;  /* 0x0014981601007387 */ /* 0x0003e80000100a00 */
[----:B0-----:R-:W3:Y:S01]  /*73540*/  LDL.LU.64 R20, [R1+0x3f98] ;  /* 0x003f980001147983 */ /* 0x001ee20000300a00 */
[----:B-1----:R-:W-:Y:S02]  /*73550*/  IMAD.MOV.U32 R22, RZ, RZ, R28 ;  /* 0x000000ffff167224 */ /* 0x002fe400078e001c */
[----:B------:R-:W-:-:S02]  /*73560*/  IMAD.MOV.U32 R23, RZ, RZ, R29 ;  /* 0x000000ffff177224 */ /* 0x000fc400078e001d */
[----:B------:R-:W4:Y:S04]  /*73570*/  LDL.LU.64 R28, [R1+0x3f90] ;  /* 0x003f9000011c7983 */ /* 0x000f280000300a00 */
[----:B------:R-:W-:Y:S04]  /*73580*/  STL.64 [R1+0x1480], R12 ;  /* 0x0014800c01007387 */ /* 0x000fe80000100a00 */
[----:B------:R0:W-:Y:S04]  /*73590*/  STL.64 [R1+0x1488], R14 ;  /* 0x0014880e01007387 */ /* 0x0001e80000100a00 */
[----:B0-----:R-:W2:Y:S04]  /*735a0*/  LDL.LU.64 R14, [R1+0x3f88] ;  /* 0x003f8800010e7983 */ /* 0x001ea80000300a00 */
[----:B------:R-:W2:Y:S01]  /*735b0*/  LDL.LU.64 R12, [R1+0x3f80] ;  /* 0x003f8000010c7983 */ /* 0x000ea20000300a00 */
[----:B------:R-:W-:-:S02]  /*735c0*/  IMAD.MOV.U32 R27, RZ, RZ, R0 ;  /* 0x000000ffff1b7224 */ /* 0x000fc400078e0000 */
[----:B------:R-:W-:-:S05]  /*735d0*/  IMAD.MOV.U32 R0, RZ, RZ, R25 ;  /* 0x000000ffff007224 */ /* 0x000fca00078e0019 */
        /* <DEDUP_REMOVED lines=32> */
[----:B------:R1:W-:Y:S01]  /*737e0*/  STL.64 [R1+0x3ea8], R26 ;  /* 0x003ea81a01007387 */ /* 0x0003e20000100a00 */
[----:B0-----:R-:W-:-:S02]  /*737f0*/  IMAD.MOV.U32 R24, RZ, RZ, R17 ;  /* 0x000000ffff187224 */ /* 0x001fc400078e0011 */
[----:B------:R-:W-:Y:S02]  /*73800*/  IMAD.MOV.U32 R25, RZ, RZ, R16 ;  /* 0x000000ffff197224 */ /* 0x000fe400078e0010 */
[----:B-1----:R-:W-:Y:S02]  /*73810*/  IMAD.MOV.U32 R26, RZ, RZ, R7 ;  /* 0x000000ffff1a7224 */ /* 0x002fe400078e0007 */
[----:B------:R-:W-:Y:S01]  /*73820*/  IMAD.MOV.U32 R27, RZ, RZ, R6 ;  /* 0x000000ffff1b7224 */ /* 0x000fe200078e0006 */
[----:B------:R0:W-:Y:S04]  /*73830*/  STL.64 [R1+0x3ea0], R24 ;  /* 0x003ea01801007387 */ /* 0x0001e80000100a00 */
[----:B------:R1:W-:Y:S04]  /*73840*/  STL.64 [R1+0x3ec0], R26 ;  /* 0x003ec01a01007387 */ /* 0x0003e80000100a00 */
[----:B0-----:R-:W2:Y:S04]  /*73850*/  LDL.LU R24, [R1+0x350] ;  /* 0x0003500001187983 */ /* 0x001ea80000300800 */
[----:B------:R-:W2:Y:S04]  /*73860*/  LDL.LU R25, [R1+0x354] ;  /* 0x0003540001197983 */ /* 0x000ea80000300800 */
[----:B-1----:R-:W2:Y:S04]  /*73870*/  LDL.LU R26, [R1+0x358] ;  /* 0x00035800011a7983 */ /* 0x002ea80000300800 */
[----:B------:R-:W2:Y:S01]  /*73880*/  LDL.LU R27, [R1+0x35c] ;  /* 0x00035c00011b7983 */ /* 0x000ea20000300800 */
[C---:B---3--:R-:W-:Y:S06]  /*73890*/  HMMA.16816.F32 R12, R8.reuse, R20, R12 ;  /* 0x00000014080c723c */ /* 0x048fec000000180c */
[----:B--2---:R-:W-:-:S15]  /*738a0*/  HMMA.16816.F32 R24, R8, R22, R24 ;  /* 0x000000160818723c */ /* 0x004fde0000001818 */
[----:B------:R-:W-:-:S08]  /*738b0*/  NOP ;  /* 0x0000000000007918 */ /* 0x000fd00000000000 */
[----:B------:R0:W-:Y:S04]  /*738c0*/  STL.64 [R1+0x1430], R24 ;  /* 0x0014301801007387 */ /* 0x0001e80000100a00 */
[----:B------:R-:W-:Y:S04]  /*738d0*/  STL.64 [R1+0x1438], R26 ;  /* 0x0014381a01007387 */ /* 0x000fe80000100a00 */
[----:B------:R-:W-:Y:S04]  /*738e0*/  STL.64 [R1+0x1420], R12 ;  /* 0x0014200c01007387 */ /* 0x000fe80000100a00 */
[----:B------:R-:W-:Y:S01]  /*738f0*/  STL.64 [R1+0x1428], R14 ;  /* 0x0014280e01007387 */ /* 0x000fe20000100a00 */
[----:B0-----:R-:W-:-:S02]  /*73900*/  IMAD.MOV.U32 R24, RZ, RZ, R5 ;  /* 0x000000ffff187224 */ /* 0x001fc400078e0005 */
[----:B------:R-:W-:-:S05]  /*73910*/  IMAD.MOV.U32 R25, RZ, RZ, R4 ;  /* 0x000000ffff197224 */ /* 0x000fca00078e0004 */
[----:B------:R0:W-:Y:S04]  /*73920*/  STL.64 [R1+0x3ed8], R24 ;  /* 0x003ed81801007387 */ /* 0x0001e80000100a00 */
        /* <DEDUP_REMOVED lines=18> */
[----:B---3--:R-:W-:Y:S04]  /*73a50*/  STL.64 [R1+0x3ee8], R26 ;  /* 0x003ee81a01007387 */ /* 0x008fe80000100a00 */
[----:B------:R0:W-:Y:S04]  /*73a60*/  STL.64 [R1+0x3ee0], R24 ;  /* 0x003ee01801007387 */ /* 0x0001e80000100a00 */
[----:B0-----:R-:W3:Y:S04]  /*73a70*/  LDL.LU R24, [R1+0xea0] ;  /* 0x000ea00001187983 */ /* 0x001ee80000300800 */
[----:B------:R-:W3:Y:S04]  /*73a80*/  LDL.LU R25, [R1+0xea4] ;  /* 0x000ea40001197983 */ /* 0x000ee80000300800 */
[----:B------:R-:W2:Y:S04]  /*73a90*/  LDL.LU R26, [R1+0xea8] ;  /* 0x000ea800011a7983 */ /* 0x000ea80000300800 */
[----:B------:R-:W2:Y:S04]  /*73aa0*/  LDL.LU R27, [R1+0xeac] ;  /* 0x000eac00011b7983 */ /* 0x000ea80000300800 */
[----:B------:R-:W4:Y:S04]  /*73ab0*/  LDL.LU R14, [R1+0x3a8c] ;  /* 0x003a8c00010e7983 */ /* 0x000f280000300800 */
[----:B------:R-:W4:Y:S04]  /*73ac0*/  LDL.LU R15, [R1+0x3a94] ;  /* 0x003a9400010f7983 */ /* 0x000f280000300800 */
        /* <DEDUP_REMOVED lines=37> */
[----:B0-----:R-:W2:Y:S04]  /*73d20*/  LDL.LU.64 R6, [R1+0x3f08] ;  /* 0x003f080001067983 */ /* 0x001ea80000300a00 */
[----:B------:R-:W4:Y:S04]  /*73d30*/  LDL.LU.64 R4, [R1+0x3f00] ;  /* 0x003f000001047983 */ /* 0x000f280000300a00 */
[----:B------:R0:W-:Y:S04]  /*73d40*/  STL [R1+0x3dfc], R16 ;  /* 0x003dfc1001007387 */ /* 0x0001e80000100800 */
[----:B0-----:R-:W3:Y:S04]  /*73d50*/  LDL.LU R16, [R1+0x3a98] ;  /* 0x003a980001107983 */ /* 0x001ee80000300800 */
[----:B------:R0:W-:Y:S04]  /*73d60*/  STL [R1+0x3df8], R17 ;  /* 0x003df81101007387 */ /* 0x0001e80000100800 */
[----:B0-----:R-:W3:Y:S01]  /*73d70*/  LDL.LU R17, [R1+0x3a90] ;  /* 0x003a900001117983 */ /* 0x001ee20000300800 */
[----:B--2---:R-:W-:-:S15]  /*73d80*/  HMMA.16816.F32 R24, R8, R6, R24 ;  /* 0x000000060818723c */ /* 0x004fde0000001818 */
[----:B------:R-:W-:-:S08]  /*73d90*/  NOP ;  /* 0x0000000000007918 */ /* 0x000fd00000000000 */
        /* <DEDUP_REMOVED lines=9> */
[----:B0-----:R-:W2:Y:S04]  /*73e30*/  LDL.LU.64 R26, [R1+0x3ee8] ;  /* 0x003ee800011a7983 */ /* 0x001ea80000300a00 */
[----:B------:R-:W2:Y:S01]  /*73e40*/  LDL.LU.64 R24, [R1+0x3ee0] ;  /* 0x003ee00001187983 */ /* 0x000ea20000300a00 */
[----:B---3--:R-:W-:-:S02]  /*73e50*/  IMAD R14, R14, 0x100, R17 ;  /* 0x000001000e0e7824 */ /* 0x008fc400078e0211 */
[----:B------:R-:W-:Y:S01]  /*73e60*/  IMAD R15, R15, 0x100, R16 ;  /* 0x000001000f0f7824 */ /* 0x000fe200078e0210 */
[----:B------:R-:W-:Y:S02]  /*73e70*/  F2FP.F16.E5M2.UNPACK_B R12, R12 ;  /* 0x0000000cff0c723e */ /* 0x000fe400020004ff */
[----:B------:R-:W-:Y:S02]  /*73e80*/  F2FP.F16.E5M2.UNPACK_B R13, R13 ;  /* 0x0000000dff0d723e */ /* 0x000fe400020004ff */
[----:B------:R-:W-:Y:S01]  /*73e90*/  F2FP.F16.E5M2.UNPACK_B R14, R14 ;  /* 0x0000000eff0e723e */ /* 0x000fe200020004ff */
[----:B--2---:R-:W-:Y:S01]  /*73ea0*/  HMMA.16816.F32 R8, R8, R2, R24 ;  /* 0x000000020808723c */ /* 0x004fe20000001818 */
[----:B------:R-:W2:Y:S01]  /*73eb0*/  LDL.LU.64 R24, [R1+0x3ed8] ;  /* 0x003ed80001187983 */ /* 0x000ea20000300a00 */
[----:B------:R-:W-:-:S15]  /*73ec0*/  F2FP.F16.E5M2.UNPACK_B R15, R15 ;  /* 0x0000000fff0f723e */ /* 0x000fde00020004ff */
[----:B------:R-:W-:-:S06]  /*73ed0*/  NOP ;  /* 0x0000000000007918 */ /* 0x000fcc0000000000 */
        /* <DEDUP_REMOVED lines=20> */
[----:B------:R-:W3:Y:S02]  /*74020*/  LDL.LU.64 R24, [R1+0x3ea0] ;  /* 0x003ea00001187983 */ /* 0x000ee40000300a00 */
[----:B---3--:R-:W-:-:S15]  /*74030*/  HMMA.16816.F32 R8, R12, R24, R8 ;  /* 0x000000180c08723c */ /* 0x008fde0000001808 */
[----:B------:R-:W-:-:S08]  /*74040*/  NOP ;  /* 0x0000000000007918 */ /* 0x000fd00000000000 */
        /* <DEDUP_REMOVED lines=17> */
[----:B--2---:R-:W-:Y:S04]  /*74160*/  STL.64 [R1+0x3e60], R20 ;  /* 0x003e601401007387 */ /* 0x004fe80000100a00 */
[----:B------:R-:W2:Y:S04]  /*74170*/  LDL.LU R24, [R1+0x2a0] ;  /* 0x0002a00001187983 */ /* 0x000ea80000300800 */
[----:B------:R-:W2:Y:S04]  /*74180*/  LDL.LU R25, [R1+0x2a4] ;  /* 0x0002a40001197983 */ /* 0x000ea80000300800 */
[----:B------:R-:W3:Y:S04]  /*74190*/  LDL.LU R26, [R1+0x2a8] ;  /* 0x0002a800011a7983 */ /* 0x000ee80000300800 */
[----:B------:R-:W3:Y:S04]  /*741a0*/  LDL.LU R27, [R1+0x2ac] ;  /* 0x0002ac00011b7983 */ /* 0x000ee80000300800 */
[----:B---3--:R-:W-:Y:S04]  /*741b0*/  STL.64 [R1+0x3e78], R26 ;  /* 0x003e781a01007387 */ /* 0x008fe80000100a00 */
[----:B--2---:R1:W-:Y:S04]  /*741c0*/  STL.64 [R1+0x3e70], R24 ;  /* 0x003e701801007387 */ /* 0x0043e80000100a00 */
[----:B0-----:R-:W2:Y:S04]  /*741d0*/  LDL R22, [R1] ;  /* 0x0000000001167983 */ /* 0x001ea80000100800 */
[----:B------:R-:W2:Y:S04]  /*741e0*/  LDL R23, [R1+0x4] ;  /* 0x0000040001177983 */ /* 0x000ea80000100800 */
[----:B--2---:R-:W-:Y:S04]  /*741f0*/  STL.64 [R1+0x3e80], R22 ;  /* 0x003e801601007387 */ /* 0x004fe80000100a00 */
[----:B-1----:R-:W2:Y:S04]  /*74200*/  LDL.LU R24, [R1+0x2b0] ;  /* 0x0002b00001187983 */ /* 0x002ea80000300800 */
[----:B------:R-:W2:Y:S04]  /*74210*/  LDL.LU R25, [R1+0x2b4] ;  /* 0x0002b40001197983 */ /* 0x000ea80000300800 */
[----:B------:R-:W3:Y:S04]  /*74220*/  LDL.LU R26, [R1+0x2b8] ;  /* 0x0002b800011a7983 */ /* 0x000ee80000300800 */
[----:B------:R-:W3:Y:S01]  /*74230*/  LDL.LU R27, [R1+0x2bc] ;  /* 0x0002bc00011b7983 */ /* 0x000ee20000300800 */
[----:B------:R-:W-:-:S03]  /*74240*/  IMAD.MOV.U32 R21, RZ, RZ, R0 ;  /* 0x000000ffff157224 */ /* 0x000fc600078e0000 */
[----:B---3--:R-:W-:Y:S04]  /*74250*/  STL.64 [R1+0x3e90], R26 ;  /* 0x003e901a01007387 */ /* 0x008fe80000100a00 */
[----:B--2---:R0:W-:Y:S04]  /*74260*/  STL.64 [R1+0x3e88], R24 ;  /* 0x003e881801007387 */ /* 0x0041e80000100a00 */
[----:B------:R-:W2:Y:S04]  /*74270*/  LDL R20, [R1+0x8] ;  /* 0x0000080001147983 */ /* 0x000ea80000100800 */
[----:B------:R-:W3:Y:S04]  /*74280*/  LDL.LU R0, [R1+0x3e9c] ;  /* 0x003e9c0001007983 */ /* 0x000ee80000300800 */
[----:B0-----:R-:W2:Y:S04]  /*74290*/  LDL.LU R24, [R1+0x2c0] ;  /* 0x0002c00001187983 */ /* 0x001ea80000300800 */
[----:B------:R-:W2:Y:S04]  /*742a0*/  LDL.LU R25, [R1+0x2c4] ;  /* 0x0002c40001197983 */ /* 0x000ea80000300800 */
[----:B------:R-:W2:Y:S04]  /*742b0*/  LDL.LU R26, [R1+0x2c8] ;  /* 0x0002c800011a7983 */ /* 0x000ea80000300800 */
[----:B------:R-:W2:Y:S04]  /*742c0*/  LDL.LU R27, [R1+0x2cc] ;  /* 0x0002cc00011b7983 */ /* 0x000ea80000300800 */
[----:B------:R-:W4:Y:S04]  /*742d0*/  LDL.LU R16, [R1+0x3aa0] ;  /* 0x003aa00001107983 */ /* 0x000f280000300800 */
[----:B------:R-:W3:Y:S04]  /*742e0*/  LDL.LU R8, [R1+0x3a9c] ;  /* 0x003a9c0001087983 */ /* 0x000ee80000300800 */
[----:B------:R-:W4:Y:S04]  /*742f0*/  LDL.LU R17, [R1+0x3aa8] ;  /* 0x003aa80001117983 */ /* 0x000f280000300800 */
        /* <DEDUP_REMOVED lines=13> */
[----:B------:R-:W3:Y:S01]  /*743d0*/  LDL.LU R7, [R1+0x3ab0] ;  /* 0x003ab00001077983 */ /* 0x000ee20000300800 */
[----:B------:R-:W-:Y:S03]  /*743e0*/  HMMA.16816.F32 R20, R12, R20, R24 ;  /* 0x000000140c14723c */ /* 0x000fe60000001818 */
[----:B---3--:R0:W-:Y:S04]  /*743f0*/  STL.64 [R1+0x3df0], R6 ;  /* 0x003df00601007387 */ /* 0x0081e80000100a00 */
[----:B------:R1:W-:Y:S01]  /*74400*/  STL.64 [R1+0x3de8], R4 ;  /* 0x003de80401007387 */ /* 0x0003e20000100a00 */
[----:B0-----:R-:W-:-:S03]  /*74410*/  IMAD.MOV.U32 R6, RZ, RZ, R0 ;  /* 0x000000ffff067224 */ /* 0x001fc600078e0000 */
[----:B-1----:R-:W3:Y:S04]  /*74420*/  LDL.LU R4, [R1+0x240] ;  /* 0x0002400001047983 */ /* 0x002ee80000300800 */
[----:B------:R-:W3:Y:S04]  /*74430*/  LDL.LU R5, [R1+0x244] ;  /* 0x0002440001057983 */ /* 0x000ee80000300800 */
[----:B------:R-:W2:Y:S04]  /*74440*/  LDL.LU R0, [R1+0x3e98] ;  /* 0x003e980001007983 */ /* 0x000ea80000300800 */
[----:B------:R-:W4:Y:S04]  /*74450*/  LDL.LU R7, [R1+0x24c] ;  /* 0x00024c0001077983 */ /* 0x000f280000300800 */
[----:B----4-:R-:W-:Y:S04]  /*74460*/  STL.64 [R1+0x3e08], R6 ;  /* 0x003e080601007387 */ /* 0x010fe80000100a00 */
[----:B---3--:R0:W-:Y:S04]  /*74470*/  STL.64 [R1+0x3e00], R4 ;  /* 0x003e000401007387 */ /* 0x0081e80000100a00 */
[----:B0-----:R-:W3:Y:S04]  /*74480*/  LDL.LU R4, [R1+0x250] ;  /* 0x0002500001047983 */ /* 0x001ee80000300800 */
[----:B------:R-:W3:Y:S04]  /*74490*/  LDL.LU R5, [R1+0x254] ;  /* 0x0002540001057983 */ /* 0x000ee80000300800 */
[----:B------:R-:W3:Y:S04]  /*744a0*/  LDL.LU R6, [R1+0x258] ;  /* 0x0002580001067983 */ /* 0x000ee80000300800 */
[----:B------:R-:W4:Y:S01]  /*744b0*/  LDL.LU R10, [R1+0x3aac] ;  /* 0x003aac00010a7983 */ /* 0x000f220000300800 */
[----:B--2---:R-:W-:-:S03]  /*744c0*/  IMAD.MOV.U32 R7, RZ, RZ, R0 ;  /* 0x000000ffff077224 */ /* 0x004fc600078e0000 */
[----:B------:R-:W2:Y:S04]  /*744d0*/  LDL.LU R11, [R1+0x3ab8] ;  /* 0x003ab800010b7983 */ /* 0x000ea80000300800 */
[----:B------:R-:W2:Y:S04]  /*744e0*/  LDL.LU R0, [R1+0x3ab4] ;  /* 0x003ab40001007983 */ /* 0x000ea80000300800 */
[----:B------:R-:W3:Y:S04]  /*744f0*/  LDL.LU.64 R26, [R1+0x3e90] ;  /* 0x003e9000011a7983 */ /* 0x000ee80000300a00 */
[----:B------:R-:W3:Y:S04]  /*74500*/  LDL.LU.64 R24, [R1+0x3e88] ;  /* 0x003e880001187983 */ /* 0x000ee80000300a00 */
        /* <DEDUP_REMOVED lines=53> */
[----:B---3--:R-:W-:Y:S01]  /*74860*/  HMMA.16816.F32 R4, R12, R18, R4 ;  /* 0x000000120c04723c */ /* 0x008fe20000001804 */
[----:B----4-:R-:W-:-:S02]  /*74870*/  IMAD R8, R8, 0x100, R16 ;  /* 0x0000010008087824 */ /* 0x010fc400078e0210 */
[----:B------:R-:W-:-:S15]  /*74880*/  IMAD R9, R9, 0x100, R17 ;  /* 0x0000010009097824 */ /* 0x000fde00078e0211 */
[----:B------:R-:W-:-:S05]  /*74890*/  NOP ;  /* 0x0000000000007918 */ /* 0x000fca0000000000 */
        /* <DEDUP_REMOVED lines=19> */
[----:B------:R-:W4:Y:S01]  /*749d0*/  LDL.LU R7, [R1+0x3de0] ;  /* 0x003de00001077983 */ /* 0x000f220000300800 */
[----:B--2---:R-:W-:-:S03]  /*749e0*/  IMAD R11, R0, 0x100, R11 ;  /* 0x00000100000b7824 */ /* 0x004fc600078e020b */
[----:B------:R-:W2:Y:S01]  /*749f0*/  LDL.LU R0, [R1+0x2050] ;  /* 0x0020500001007983 */ /* 0x000ea20000300800 */
[----:B----4-:R-:W-:-:S15]  /*74a00*/  HMMA.16816.F32 R16, R12, R6, R16 ;  /* 0x000000060c10723c */ /* 0x010fde0000001810 */
[----:B------:R-:W-:-:S08]  /*74a10*/  NOP ;  /* 0x0000000000007918 */ /* 0x000fd00000000000 */
[----:B------:R-:W-:Y:S04]  /*74a20*/  STL.64 [R1+0x2000], R16 ;  /* 0x0020001001007387 */ /* 0x000fe80000100a00 */
[----:B------:R0:W-:Y:S02]  /*74a30*/  STL.64 [R1+0x2008], R18 ;  /* 0x0020081201007387 */ /* 0x0001e40000100a00 */
[C---:B0-----:R-:W-:Y:S06]  /*74a40*/  HMMA.16816.F32 R16, R12.reuse, R4, R20 ;  /* 0x000000040c10723c */ /* 0x041fec0000001814 */
[----:B------:R-:W-:Y:S01]  /*74a50*/  HMMA.16816.F32 R12, R12, R2, R24 ;  /* 0x000000020c0c723c */ /* 0x000fe20000001818 */
[----:B------:R-:W-:Y:S04]  /*74a60*/  STL.64 [R1+0x3ce0], R6 ;  /* 0x003ce00601007387 */ /* 0x000fe80000100a00 */
[----:B------:R0:W-:-:S12]  /*74a70*/  STL.64 [R1+0x3cd8], R4 ;  /* 0x003cd80401007387 */ /* 0x0001d80000100a00 */
[----:B------:R-:W-:Y:S04]  /*74a80*/  STL.64 [R1+0x1ff0], R16 ;  /* 0x001ff01001007387 */ /* 0x000fe80000100a00 */
[----:B------:R-:W-:Y:S04]  /*74a90*/  STL.64 [R1+0x1ff8], R18 ;  /* 0x001ff81201007387 */ /* 0x000fe80000100a00 */
[----:B0-----:R-:W3:Y:S04]  /*74aa0*/  LDL.LU R4, [R1+0xb0] ;  /* 0x0000b00001047983 */ /* 0x001ee80000300800 */
        /* <DEDUP_REMOVED lines=12> */
[----:B---3--:R-:W-:Y:S04]  /*74b70*/  STL.64 [R1+0x3d08], R4 ;  /* 0x003d080401007387 */ /* 0x008fe80000100a00 */
        /* <DEDUP_REMOVED lines=11> */
[----:B0-----:R-:W4:Y:S04]  /*74c30*/  LDL.LU R18, [R1] ;  /* 0x0000000001127983 */ /* 0x001f280000300800 */
[----:B------:R-:W4:Y:S04]  /*74c40*/  LDL.LU R19, [R1+0x4] ;  /* 0x0000040001137983 */ /* 0x000f280000300800 */
[----:B---3--:R0:W-:Y:S04]  /*74c50*/  STL.64 [R1+0x3d48], R16 ;  /* 0x003d481001007387 */ /* 0x0081e80000100a00 */
[----:B----4-:R-:W-:Y:S04]  /*74c60*/  STL.64 [R1+0x3d68], R18 ;  /* 0x003d681201007387 */ /* 0x010fe80000100a00 */
[----:B------:R-:W3:Y:S04]  /*74c70*/  LDL.LU R24, [R1+0x140] ;  /* 0x0001400001187983 */ /* 0x000ee80000300800 */
[----:B------:R-:W3:Y:S04]  /*74c80*/  LDL.LU R25, [R1+0x144] ;  /* 0x0001440001197983 */ /* 0x000ee80000300800 */
[----:B------:R-:W4:Y:S04]  /*74c90*/  LDL.LU R26, [R1+0x148] ;  /* 0x00014800011a7983 */ /* 0x000f280000300800 */
[----:B------:R-:W4:Y:S04]  /*74ca0*/  LDL.LU R27, [R1+0x14c] ;  /* 0x00014c00011b7983 */ /* 0x000f280000300800 */
[----:B0-----:R-:W2:Y:S04]  /*74cb0*/  LDL.LU R16, [R1+0x8] ;  /* 0x0000080001107983 */ /* 0x001ea80000300800 */
[----:B------:R-:W2:Y:S04]  /*74cc0*/  LDL.LU R17, [R1+0xc] ;  /* 0x00000c0001117983 */ /* 0x000ea80000300800 */
[----:B--2---:R-:W-:Y:S04]  /*74cd0*/  STL.64 [R1+0x3d80], R16 ;  /* 0x003d801001007387 */ /* 0x004fe80000100a00 */
[----:B----4-:R-:W-:Y:S04]  /*74ce0*/  STL.64 [R1+0x3d60], R26 ;  /* 0x003d601a01007387 */ /* 0x010fe80000100a00 */
[----:B---3--:R0:W-:Y:S04]  /*74cf0*/  STL.64 [R1+0x3d58], R24 ;  /* 0x003d581801007387 */ /* 0x0081e80000100a00 */
        /* <DEDUP_REMOVED lines=45> */
[----:B------:R-:W2:Y:S04]  /*74fd0*/  LDL.LU R20, [R1+0x110] ;  /* 0x0001100001147983 */ /* 0x000ea80000300800 */
[----:B------:R-:W2:Y:S04]  /*74fe0*/  LDL.LU R21, [R1+0x114] ;  /* 0x0001140001157983 */ /* 0x000ea80000300800 */
[----:B------:R-:W2:Y:S04]  /*74ff0*/  LDL.LU R22, [R1+0x118] ;  /* 0x0001180001167983 */ /* 0x000ea80000300800 */
[----:B------:R-:W2:Y:S04]  /*75000*/  LDL.LU R23, [R1+0x11c] ;  /* 0x00011c0001177983 */ /* 0x000ea80000300800 */
[----:B------:R-:W3:Y:S04]  /*75010*/  LDL.LU R4, [R1+0x100] ;  /* 0x0001000001047983 */ /* 0x000ee80000300800 */
[----:B------:R-:W3:Y:S04]  /*75020*/  LDL.LU R5, [R1+0x104] ;  /* 0x0001040001057983 */ /* 0x000ee80000300800 */
[----:B------:R-:W3:Y:S04]  /*75030*/  LDL.LU R6, [R1+0x108] ;  /* 0x0001080001067983 */ /* 0x000ee80000300800 */
[----:B------:R-:W3:Y:S04]  /*75040*/  LDL.LU R7, [R1+0x10c] ;  /* 0x00010c0001077983 */ /* 0x000ee80000300800 */
        /* <DEDUP_REMOVED lines=67> */
[----:B------:R-:W4:Y:S04]  /*75480*/  LDL.LU.64 R24, [R1+0x3d38] ;  /* 0x003d380001187983 */ /* 0x000f280000300a00 */
[----:B------:R-:W2:Y:S04]  /*75490*/  LDL.LU R28, [R1+0x205c] ;  /* 0x00205c00011c7983 */ /* 0x000ea80000300800 */
[----:B------:R-:W2:Y:S01]  /*754a0*/  LDL.LU R29, [R1+0x2064] ;  /* 0x00206400011d7983 */ /* 0x000ea20000300800 */
[C---:B---3--:R-:W-:Y:S06]  /*754b0*/  HMMA.16816.F32 R16, R8.reuse, R26, R16 ;  /* 0x0000001a0810723c */ /* 0x048fec0000001810 */
[----:B----4-:R-:W-:-:S15]  /*754c0*/  HMMA.16816.F32 R20, R8, R24, R20 ;  /* 0x000000180814723c */ /* 0x010fde0000001814 */
[----:B------:R-:W-:-:S02]  /*754d0*/  NOP ;  /* 0x0000000000007918 */ /* 0x000fc40000000000 */
[----:B------:R-:W-:Y:S04]  /*754e0*/  STL.64 [R1+0x1260], R16 ;  /* 0x0012601001007387 */ /* 0x000fe80000100a00 */
[----:B------:R0:W-:Y:S04]  /*754f0*/  STL.64 [R1+0x1268], R18 ;  /* 0x0012681201007387 */ /* 0x0001e80000100a00 */
[----:B0-----:R-:W3:Y:S04]  /*75500*/  LDL.LU.64 R18, [R1+0x3d30] ;  /* 0x003d300001127983 */ /* 0x001ee80000300a00 */
[----:B------:R-:W3:Y:S04]  /*75510*/  LDL.LU.64 R16, [R1+0x3d28] ;  /* 0x003d280001107983 */ /* 0x000ee80000300a00 */
[----:B------:R-:W4:Y:S04]  /*75520*/  LDL.LU R26, [R1+0x204c] ;  /* 0x00204c00011a7983 */ /* 0x000f280000300800 */
[----:B------:R-:W2:Y:S04]  /*75530*/  LDL.LU R27, [R1+0x2054] ;  /* 0x00205400011b7983 */ /* 0x000ea80000300800 */
[----:B------:R-:W-:Y:S04]  /*75540*/  STL.64 [R1+0x1250], R20 ;  /* 0x0012501401007387 */ /* 0x000fe80000100a00 */
[----:B------:R0:W-:Y:S04]  /*75550*/  STL.64 [R1+0x1258], R22 ;  /* 0x0012581601007387 */ /* 0x0001e80000100a00 */
[----:B0-----:R-:W3:Y:S04]  /*75560*/  LDL.LU.64 R22, [R1+0x3d20] ;  /* 0x003d200001167983 */ /* 0x001ee80000300a00 */
[----:B------:R-:W4:Y:S04]  /*75570*/  LDL.LU.64 R20, [R1+0x3d18] ;  /* 0x003d180001147983 */ /* 0x000f280000300a00 */
        /* <DEDUP_REMOVED lines=8> */
[----:B------:R-:W3:Y:S04]  /*75600*/  LDL.LU.64 R18, [R1+0x3d00] ;  /* 0x003d000001127983 */ /* 0x000ee80000300a00 */
[----:B------:R-:W4:Y:S04]  /*75610*/  LDL.LU.64 R16, [R1+0x3cf8] ;  /* 0x003cf80001107983 */ /* 0x000f280000300a00 */
[----:B------:R0:W-:Y:S04]  /*75620*/  STL.64 [R1+0x1230], R20 ;  /* 0x0012301401007387 */ /* 0x0001e80000100a00 */
[----:B------:R1:W-:Y:S04]  /*75630*/  STL.64 [R1+0x1238], R22 ;  /* 0x0012381601007387 */ /* 0x0003e80000100a00 */
[----:B0-----:R-:W4:Y:S04]  /*75640*/  LDL.LU R20, [R1+0x50] ;  /* 0x0000500001147983 */ /* 0x001f280000300800 */
[----:B------:R-:W4:Y:S04]  /*75650*/  LDL.LU R21, [R1+0x54] ;  /* 0x0000540001157983 */ /* 0x000f280000300800 */
[----:B-1----:R-:W4:Y:S04]  /*75660*/  LDL.LU R22, [R1+0x58] ;  /* 0x0000580001167983 */ /* 0x002f280000300800 */
[----:B------:R-:W4:Y:S01]  /*75670*/  LDL.LU R23, [R1+0x5c] ;  /* 0x00005c0001177983 */ /* 0x000f220000300800 */
[----:B---3--:R-:W-:Y:S01]  /*75680*/  HMMA.16816.F32 R4, R8, R18, R4 ;  /* 0x000000120804723c */ /* 0x008fe20000001804 */
[----:B--2---:R-:W-:Y:S01]  /*75690*/  VIADD R25, R25, 0x1 ;  /* 0x0000000119197836 */ /* 0x004fe20000000000 */
[----:B------:R-:W-:-:S02]  /*756a0*/  IADD3 R26, P2, R26, UR6, RZ ;  /* 0x000000061a1a7c10 */ /* 0x000fc4000ff5e0ff */
[----:B------:R-:W-:Y:S02]  /*756b0*/  IADD3 R27, P3, R27, UR6, RZ ;  /* 0x000000061b1b7c10 */ /* 0x000fe4000ff7e0ff */
[----:B------:R-:W-:Y:S02]  /*756c0*/  IADD3 R28, P4, R28, UR6, RZ ;  /* 0x000000061c1c7c10 */ /* 0x000fe4000ff9e0ff */
[----:B------:R-:W-:Y:S01]  /*756d0*/  IADD3 R29, P5, R29, UR6, RZ ;  /* 0x000000061d1d7c10 */ /* 0x000fe2000ffbe0ff */
[----:B------:R-:W0:-:S14]  /*756e0*/  LDC R19, c[0x0][0x230] ;  /* 0x00008c00ff137b82 */ /* 0x000e1c0000000800 */
[----:B------:R-:W-:Y:S04]  /*756f0*/  STL.64 [R1+0x1220], R4 ;  /* 0x0012200401007387 */ /* 0x000fe80000100a00 */
[----:B------:R1:W-:Y:S04]  /*75700*/  STL.64 [R1+0x1228], R6 ;  /* 0x0012280601007387 */ /* 0x0003e80000100a00 */
[----:B-1----:R-:W4:Y:S04]  /*75710*/  LDL.LU.64 R6, [R1+0x3cf0] ;  /* 0x003cf00001067983 */ /* 0x002f280000300a00 */
[----:B------:R-:W4:Y:S02]  /*75720*/  LDL.LU.64 R4, [R1+0x3ce8] ;  /* 0x003ce80001047983 */ /* 0x000f240000300a00 */
[----:B----4-:R-:W-:-:S15]  /*75730*/  HMMA.16816.F32 R4, R8, R16, R4 ;  /* 0x000000100804723c */ /* 0x010fde0000001804 */
[----:B------:R-:W-:-:S08]  /*75740*/  NOP ;  /* 0x0000000000007918 */ /* 0x000fd00000000000 */
[----:B------:R-:W-:Y:S04]  /*75750*/  STL.64 [R1+0x1210], R4 ;  /* 0x0012100401007387 */ /* 0x000fe80000100a00 */
[----:B------:R1:W-:Y:S04]  /*75760*/  STL.64 [R1+0x1218], R6 ;  /* 0x0012180601007387 */ /* 0x0003e80000100a00 */
[----:B-1----:R-:W2:Y:S04]  /*75770*/  LDL.LU.64 R6, [R1+0x3ce0] ;  /* 0x003ce00001067983 */ /* 0x002ea80000300a00 */
[----:B------:R-:W3:Y:S01]  /*75780*/  LDL.LU.64 R4, [R1+0x3cd8] ;  /* 0x003cd80001047983 */ /* 0x000ee20000300a00 */
[----:B--2---:R-:W-:-:S15]  /*75790*/  HMMA.16816.F32 R12, R8, R6, R12 ;  /* 0x00000006080c723c */ /* 0x004fde000000180c */
[----:B------:R-:W-:-:S08]  /*757a0*/  NOP ;  /* 0x0000000000007918 */ /* 0x000fd00000000000 */
[----:B------:R-:W-:Y:S04]  /*757b0*/  STL.64 [R1+0x1100], R12 ;  /* 0x0011000c01007387 */ /* 0x000fe80000100a00 */
[----:B------:R1:W-:Y:S04]  /*757c0*/  STL.64 [R1+0x1108], R14 ;  /* 0x0011080e01007387 */ /* 0x0003e80000100a00 */
[----:B-1----:R-:W3:Y:S04]  /*757d0*/  LDL.LU.64 R14, [R1+0x3cd0] ;  /* 0x003cd000010e7983 */ /* 0x002ee80000300a00 */
[----:B------:R-:W3:Y:S02]  /*757e0*/  LDL.LU.64 R12, [R1+0x3cc8] ;  /* 0x003cc800010c7983 */ /* 0x000ee40000300a00 */
[----:B---3--:R-:W-:Y:S02]  /*757f0*/  HMMA.16816.F32 R4, R8, R4, R12 ;  /* 0x000000040804723c */ /* 0x008fe4000000180c */
[----:B------:R-:W2:Y:S04]  /*75800*/  LDL.LU.64 R14, [R1+0x3cc0] ;  /* 0x003cc000010e7983 */ /* 0x000ea80000300a00 */
[----:B------:R-:W3:-:S15]  /*75810*/  LDL.LU.64 R12, [R1+0x3cb8] ;  /* 0x003cb800010c7983 */ /* 0x000ede0000300a00 */
[----:B------:R-:W-:-:S02]  /*75820*/  NOP ;  /* 0x0000000000007918 */ /* 0x000fc40000000000 */
[----:B------:R-:W-:Y:S04]  /*75830*/  STL.64 [R1+0x20], R4 ;  /* 0x0000200401007387 */ /* 0x000fe80000100a00 */
[----:B------:R1:W-:Y:S02]  /*75840*/  STL.64 [R1+0x28], R6 ;  /* 0x0000280601007387 */ /* 0x0003e40000100a00 */
[----:B-1----:R-:W-:Y:S02]  /*75850*/  HMMA.16816.F32 R4, R8, R2, R20 ;  /* 0x000000020804723c */ /* 0x002fe40000001814 */
[----:B------:R-:W-:-:S15]  /*75860*/  STL [R1+0x2238], R25 ;  /* 0x0022381901007387 */ /* 0x000fde0000100800 */
[----:B------:R-:W-:-:S06]  /*75870*/  NOP ;  /* 0x0000000000007918 */ /* 0x000fcc0000000000 */
[----:B------:R-:W-:Y:S04]  /*75880*/  STL.64 [R1+0x1b0], R4 ;  /* 0x0001b00401007387 */ /* 0x000fe80000100a00 */
[----:B------:R-:W-:Y:S04]  /*75890*/  STL.64 [R1+0x1b8], R6 ;  /* 0x0001b80601007387 */ /* 0x000fe80000100a00 */
[----:B------:R-:W-:Y:S04]  /*758a0*/  STL [R1+0x204c], R26 ;  /* 0x00204c1a01007387 */ /* 0x000fe80000100800 */
[----:B------:R-:W-:Y:S04]  /*758b0*/  STL [R1+0x2054], R27 ;  /* 0x0020541b01007387 */ /* 0x000fe80000100800 */
[----:B------:R-:W-:Y:S04]  /*758c0*/  STL [R1+0x205c], R28 ;  /* 0x00205c1c01007387 */ /* 0x000fe80000100800 */
[----:B------:R-:W-:Y:S01]  /*758d0*/  STL [R1+0x2064], R29 ;  /* 0x0020641d01007387 */ /* 0x000fe20000100800 */
[----:B---3--:R-:W-:-:S02]  /*758e0*/  IADD3 R12, P6, R12, UR6, RZ ;  /* 0x000000060c0c7c10 */ /* 0x008fc4000ffde0ff */
[----:B------:R-:W-:-:S03]  /*758f0*/  IADD3 R13, P1, R13, UR6, RZ ;  /* 0x000000060d0d7c10 */ /* 0x000fc6000ff3e0ff */
[----:B------:R-:W-:Y:S04]  /*75900*/  STL [R1+0x206c], R12 ;  /* 0x00206c0c01007387 */ /* 0x000fe80000100800 */
[----:B------:R-:W-:Y:S04]  /*75910*/  STL [R1+0x2074], R13 ;  /* 0x0020740d01007387 */ /* 0x000fe80000100800 */
[----:B------:R-:W3:Y:S01]  /*75920*/  LDL.LU R8, [R1+0x331c] ;  /* 0x00331c0001087983 */ /* 0x000ee20000300800 */
[----:B--2---:R-:W-:Y:S02]  /*75930*/  IADD3.X R14, R14, UR31, RZ, P2, !PT ;  /* 0x0000001f0e0e7c10 */ /* 0x004fe400097fe4ff */
[----:B------:R-:W-:-:S03]  /*75940*/  IADD3 R15, P2, R15, UR6, RZ ;  /* 0x000000060f0f7c10 */ /* 0x000fc6000ff5e0ff */
[----:B------:R-:W-:Y:S04]  /*75950*/  STL [R1+0x2048], R14 ;  /* 0x0020480e01007387 */ /* 0x000fe80000100800 */
[----:B---3--:R1:W-:Y:S04]  /*75960*/  STL [R1+0x3cb0], R8 ;  /* 0x003cb00801007387 */ /* 0x0083e80000100800 */
[----:B------:R-:W-:Y:S04]  /*75970*/  STL [R1+0x207c], R15 ;  /* 0x00207c0f01007387 */ /* 0x000fe80000100800 */
[----:B-1----:R-:W2:Y:S01]  /*75980*/  LDL.LU R8, [R1+0x2058] ;  /* 0x0020580001087983 */ /* 0x002ea20000300800 */
[----:B------:R-:W-:-:S05]  /*75990*/  IADD3.X R0, R0, UR31, RZ, P3, !PT ;  /* 0x0000001f00007c10 */ /* 0x000fca0009ffe4ff */
[----:B------:R-:W-:Y:S01]  /*759a0*/  STL [R1+0x2050], R0 ;  /* 0x0020500001007387 */ /* 0x000fe20000100800 */
[----:B0-----:R-:W-:-:S05]  /*759b0*/  VIADD R19, R19, 0x3f ;  /* 0x0000003f13137836 */ /* 0x001fca0000000000 */
[----:B------:R-:W-:Y:S01]  /*759c0*/  SHF.R.S32.HI R24, RZ, 0x1f, R19 ;  /* 0x0000001fff187819 */ /* 0x000fe20000011413 */
[----:B--2---:R0:W-:Y:S04]  /*759d0*/  STL [R1+0x3cb4], R8 ;  /* 0x003cb40801007387 */ /* 0x0041e80000100800 */
[----:B0-----:R-:W2:Y:S04]  /*759e0*/  LDL.LU R8, [R1+0x2084] ;  /* 0x0020840001087983 */ /* 0x001ea80000300800 */
[----:B------:R-:W3:Y:S04]  /*759f0*/  LDL.LU R9, [R1+0x2060] ;  /* 0x0020600001097983 */ /* 0x000ee80000300800 */
[----:B------:R-:W4:Y:S04]  /*75a00*/  LDL.LU R10, [R1+0x3314] ;  /* 0x00331400010a7983 */ /* 0x000f280000300800 */
[----:B------:R-:W4:Y:S04]  /*75a10*/  LDL.LU R11, [R1+0x2068] ;  /* 0x00206800010b7983 */ /* 0x000f280000300800 */
[----:B------:R-:W4:Y:S04]  /*75a20*/  LDL.LU R2, [R1+0x330c] ;  /* 0x00330c0001027983 */ /* 0x000f280000300800 */
[----:B------:R-:W4:Y:S04]  /*75a30*/  LDL.LU R3, [R1+0x2070] ;  /* 0x0020700001037983 */ /* 0x000f280000300800 */
[----:B------:R-:W4:Y:S04]  /*75a40*/  LDL.LU R4, [R1+0x3304] ;  /* 0x0033040001047983 */ /* 0x000f280000300800 */
[----:B------:R-:W4:Y:S01]  /*75a50*/  LDL.LU R5, [R1+0x2078] ;  /* 0x0020780001057983 */ /* 0x000f220000300800 */
[----:B------:R-:W-:-:S03]  /*75a60*/  LEA.HI R24, R24, R19, RZ, 0x6 ;  /* 0x0000001318187211 */ /* 0x000fc600078f30ff */
[----:B------:R-:W4:Y:S04]  /*75a70*/  LDL.LU R6, [R1+0x32fc] ;  /* 0x0032fc0001067983 */ /* 0x000f280000300800 */
[----:B------:R-:W4:Y:S04]  /*75a80*/  LDL.LU R7, [R1+0x2080] ;  /* 0x0020800001077983 */ /* 0x000f280000300800 */
[----:B------:R-:W4:Y:S04]  /*75a90*/  LDL.LU R16, [R1+0x32f4] ;  /* 0x0032f40001107983 */ /* 0x000f280000300800 */
[----:B------:R-:W4:Y:S01]  /*75aa0*/  LDL.LU R17, [R1+0x3318] ;  /* 0x0033180001117983 */ /* 0x000f220000300800 */
[----:B------:R-:W-:-:S03]  /*75ab0*/  SHF.R.S32.HI R24, RZ, 0x6, R24 ;  /* 0x00000006ff187819 */ /* 0x000fc60000011418 */
[----:B------:R-:W4:Y:S04]  /*75ac0*/  LDL.LU R18, [R1+0x32ec] ;  /* 0x0032ec0001127983 */ /* 0x000f280000300800 */
[----:B------:R-:W4:Y:S04]  /*75ad0*/  LDL.LU R19, [R1+0x3310] ;  /* 0x0033100001137983 */ /* 0x000f280000300800 */
[----:B------:R-:W4:Y:S04]  /*75ae0*/  LDL.LU R20, [R1+0x32e4] ;  /* 0x0032e40001147983 */ /* 0x000f280000300800 */
[----:B------:R-:W4:Y:S04]  /*75af0*/  LDL.LU R21, [R1+0x3308] ;  /* 0x0033080001157983 */ /* 0x000f280000300800 */
[----:B------:R-:W4:Y:S01]  /*75b00*/  LDL.LU R22, [R1+0x32dc] ;  /* 0x0032dc0001167983 */ /* 0x000f220000300800 */
[----:B------:R-:W-:-:S03]  /*75b10*/  ISETP.NE.U32.AND P0, PT, R25, R24, PT ;  /* 0x000000181900720c */ /* 0x000fc60003f05070 */
        /* <DEDUP_REMOVED lines=12> */
[----:B--2---:R-:W-:-:S05]  /*75be0*/  IADD3 R8, P3, R8, UR6, RZ ;  /* 0x0000000608087c10 */ /* 0x004fca000ff7e0ff */
[----:B------:R0:W-:Y:S04]  /*75bf0*/  STL [R1+0x2084], R8 ;  /* 0x0020840801007387 */ /* 0x0001e80000100800 */
[----:B0-----:R-:W2:Y:S02]  /*75c00*/  LDL.LU R8, [R1+0x3cb4] ;  /* 0x003cb40001087983 */ /* 0x001ea40000300800 */
[----:B--2---:R-:W-:-:S05]  /*75c10*/  IADD3.X R8, R8, UR31, RZ, P4, !PT ;  /* 0x0000001f08087c10 */ /* 0x004fca000a7fe4ff */
[----:B------:R0:W-:Y:S04]  /*75c20*/  STL [R1+0x2058], R8 ;  /* 0x0020580801007387 */ /* 0x0001e80000100800 */
[----:B0-----:R-:W2:Y:S01]  /*75c30*/  LDL.LU R8, [R1+0x3cb0] ;  /* 0x003cb00001087983 */ /* 0x001ea20000300800 */
[----:B---3--:R-:W-:Y:S02]  /*75c40*/  IADD3.X R9, R9, UR31, RZ, P5, !PT ;  /* 0x0000001f09097c10 */ /* 0x008fe4000affe4ff */
[----:B----4-:R-:W-:Y:S02]  /*75c50*/  IADD3 R10, P5, R10, UR6, RZ ;  /* 0x000000060a0a7c10 */ /* 0x010fe4000ffbe0ff */
[----:B------:R-:W-:Y:S02]  /*75c60*/  IADD3.X R11, R11, UR31, RZ, P6, !PT ;  /* 0x0000001f0b0b7c10 */ /* 0x000fe4000b7fe4ff */
[----:B------:R-:W-:-:S02]  /*75c70*/  IADD3 R2, P6, R2, UR6, RZ ;  /* 0x0000000602027c10 */ /* 0x000fc4000ffde0ff */
[----:B------:R-:W-:Y:S02]  /*75c80*/  IADD3.X R3, R3, UR31, RZ, P1, !PT ;  /* 0x0000001f03037c10 */ /* 0x000fe40008ffe4ff */
[----:B------:R-:W-:Y:S02]  /*75c90*/  IADD3 R4, P1, R4, UR6, RZ ;  /* 0x0000000604047c10 */ /* 0x000fe4000ff3e0ff */
[----:B------:R-:W-:Y:S02]  /*75ca0*/  IADD3.X R5, R5, UR31, RZ, P2, !PT ;  /* 0x0000001f05057c10 */ /* 0x000fe400097fe4ff */
[----:B------:R-:W-:Y:S02]  /*75cb0*/  IADD3 R6, P2, R6, UR6, RZ ;  /* 0x0000000606067c10 */ /* 0x000fe4000ff5e0ff */
        /* <DEDUP_REMOVED lines=13> */
[----:B--2---:R-:W-:-:S05]  /*75d90*/  IADD3 R8, P4, R8, UR6, RZ ;  /* 0x0000000608087c10 */ /* 0x004fca000ff9e0ff */
[----:B------:R0:W-:Y:S04]  /*75da0*/  STL [R1+0x331c], R8 ;  /* 0x00331c0801007387 */ /* 0x0001e80000100800 */
[----:B------:R-:W-:Y:S04]  /*75db0*/  STL [R1+0x2060], R9 ;  /* 0x0020600901007387 */ /* 0x000fe80000100800 */
[----:B------:R-:W-:Y:S04]  /*75dc0*/  STL [R1+0x3314], R10 ;  /* 0x0033140a01007387 */ /* 0x000fe80000100800 */
[----:B------:R-:W-:Y:S04]  /*75dd0*/  STL [R1+0x2068], R11 ;  /* 0x0020680b01007387 */ /* 0x000fe80000100800 */
[----:B------:R-:W-:Y:S04]  /*75de0*/  STL [R1+0x330c], R2 ;  /* 0x00330c0201007387 */ /* 0x000fe80000100800 */
[----:B------:R-:W-:Y:S04]  /*75df0*/  STL [R1+0x2070], R3 ;  /* 0x0020700301007387 */ /* 0x000fe80000100800 */
[----:B------:R-:W-:Y:S01]  /*75e00*/  STL [R1+0x3304], R4 ;  /* 0x0033040401007387 */ /* 0x000fe20000100800 */
[----:B------:R-:W-:-:S03]  /*75e10*/  IADD3.X R17, R17, UR31, RZ, P4, !PT ;  /* 0x0000001f11117c10 */ /* 0x000fc6000a7fe4ff */
[----:B------:R-:W-:Y:S01]  /*75e20*/  STL [R1+0x2078], R5 ;  /* 0x0020780501007387 */ /* 0x000fe20000100800 */
[----:B------:R-:W-:-:S03]  /*75e30*/  IADD3 R18, P4, R18, UR6, RZ ;  /* 0x0000000612127c10 */ /* 0x000fc6000ff9e0ff */
        /* <DEDUP_REMOVED lines=20> */
[----:B0-----:R-:W2:Y:S01]  /*75f80*/  LDL.LU R8, [R1+0x32c8] ;  /* 0x0032c80001087983 */ /* 0x001ea20000300800 */
[----:B------:R-:W-:-:S02]  /*75f90*/  IADD3 R14, P5, R14, UR6, RZ ;  /* 0x000000060e0e7c10 */ /* 0x000fc4000ffbe0ff */
[----:B------:R-:W-:-:S03]  /*75fa0*/  IADD3.X R15, R15, UR31, RZ, P6, !PT ;  /* 0x0000001f0f0f7c10 */ /* 0x000fc6000b7fe4ff */
[----:B------:R-:W-:Y:S04]  /*75fb0*/  STL [R1+0x32b4], R14 ;  /* 0x0032b40e01007387 */ /* 0x000fe80000100800 */
[----:B--2---:R0:W-:Y:S04]  /*75fc0*/  STL [R1+0x3ca8], R8 ;  /* 0x003ca80801007387 */ /* 0x0041e80000100800 */
[----:B------:R-:W-:Y:S04]  /*75fd0*/  STL [R1+0x32d8], R15 ;  /* 0x0032d80f01007387 */ /* 0x000fe80000100800 */
[----:B0-----:R-:W2:Y:S01]  /*75fe0*/  LDL.LU R8, [R1+0x32a4] ;  /* 0x0032a40001087983 */ /* 0x001ea20000300800 */
[----:B------:R-:W-:-:S05]  /*75ff0*/  IADD3 R0, P6, R0, UR6, RZ ;  /* 0x0000000600007c10 */ /* 0x000fca000ffde0ff */
[----:B------:R-:W-:Y:S04]  /*76000*/  STL [R1+0x32ac], R0 ;  /* 0x0032ac0001007387 */ /* 0x000fe80000100800 */
[----:B--2---:R0:W-:Y:S04]  /*76010*/  STL [R1+0x3cac], R8 ;  /* 0x003cac0801007387 */ /* 0x0041e80000100800 */
[----:B0-----:R-:W2:Y:S04]  /*76020*/  LDL.LU R8, [R1+0x32d0] ;  /* 0x0032d00001087983 */ /* 0x001ea80000300800 */
[----:B------:R-:W3:Y:S04]  /*76030*/  LDL.LU R9, [R1+0x329c] ;  /* 0x00329c0001097983 */ /* 0x000ee80000300800 */
[----:B------:R-:W4:Y:S04]  /*76040*/  LDL.LU R10, [R1+0x32c0] ;  /* 0x0032c000010a7983 */ /* 0x000f280000300800 */
        /* <DEDUP_REMOVED lines=26> */
[----:B--2---:R-:W-:-:S05]  /*761f0*/  IADD3.X R8, R8, UR31, RZ, P1, !PT ;  /* 0x0000001f08087c10 */ /* 0x004fca0008ffe4ff */
[----:B------:R0:W-:Y:S04]  /*76200*/  STL [R1+0x32d0], R8 ;  /* 0x0032d00801007387 */ /* 0x0001e80000100800 */
[----:B0-----:R-:W2:Y:S02]  /*76210*/  LDL.LU R8, [R1+0x3cac] ;  /* 0x003cac0001087983 */ /* 0x001ea40000300800 */
[----:B--2---:R-:W-:-:S05]  /*76220*/  IADD3 R8, P1, R8, UR6, RZ ;  /* 0x0000000608087c10 */ /* 0x004fca000ff3e0ff */
[----:B------:R0:W-:Y:S04]  /*76230*/  STL [R1+0x32a4], R8 ;  /* 0x0032a40801007387 */ /* 0x0001e80000100800 */
[----:B0-----:R-:W2:Y:S01]  /*76240*/  LDL.LU R8, [R1+0x3ca8] ;  /* 0x003ca80001087983 */ /* 0x001ea20000300800 */
[----:B----4-:R-:W-:Y:S02]  /*76250*/  IADD3.X R10, R10, UR31, RZ, P3, !PT ;  /* 0x0000001f0a0a7c10 */ /* 0x010fe40009ffe4ff */
[----:B---3--:R-:W-:Y:S02]  /*76260*/  IADD3 R11, P3, R11, UR6, RZ ;  /* 0x000000060b0b7c10 */ /* 0x008fe4000ff7e0ff */
        /* <DEDUP_REMOVED lines=18> */
[----:B--2---:R-:W-:Y:S02]  /*76390*/  IADD3.X R8, R8, UR31, RZ, P2, !PT ;  /* 0x0000001f08087c10 */ /* 0x004fe400097fe4ff */
[----:B------:R-:W-:-:S03]  /*763a0*/  IADD3 R9, P2, R9, UR6, RZ ;  /* 0x0000000609097c10 */ /* 0x000fc6000ff5e0ff */
[----:B------:R0:W-:Y:S04]  /*763b0*/  STL [R1+0x32c8], R8 ;  /* 0x0032c80801007387 */ /* 0x0001e80000100800 */
        /* <DEDUP_REMOVED lines=29> */
[----:B0-----:R-:W2:Y:S01]  /*76590*/  LDL.LU R8, [R1+0x3224] ;  /* 0x0032240001087983 */ /* 0x001ea20000300800 */
[----:B------:R-:W-:-:S02]  /*765a0*/  IADD3.X R14, R14, UR31, RZ, P3, !PT ;  /* 0x0000001f0e0e7c10 */ /* 0x000fc40009ffe4ff */
[----:B------:R-:W-:-:S03]  /*765b0*/  IADD3 R15, P3, R15, UR6, RZ ;  /* 0x000000060f0f7c10 */ /* 0x000fc6000ff7e0ff */
[----:B------:R-:W-:Y:S04]  /*765c0*/  STL [R1+0x3260], R14 ;  /* 0x0032600e01007387 */ /* 0x000fe80000100800 */
[----:B--2---:R0:W-:Y:S04]  /*765d0*/  STL [R1+0x3ca0], R8 ;  /* 0x003ca00801007387 */ /* 0x0041e80000100800 */
[----:B------:R-:W-:Y:S04]  /*765e0*/  STL [R1+0x3234], R15 ;  /* 0x0032340f01007387 */ /* 0x000fe80000100800 */
[----:B0-----:R-:W2:Y:S01]  /*765f0*/  LDL.LU R8, [R1+0x3250] ;  /* 0x0032500001087983 */ /* 0x001ea20000300800 */
[----:B------:R-:W-:-:S05]  /*76600*/  IADD3.X R0, R0, UR31, RZ, P4, !PT ;  /* 0x0000001f00007c10 */ /* 0x000fca000a7fe4ff */
[----:B------:R-:W-:Y:S04]  /*76610*/  STL [R1+0x3258], R0 ;  /* 0x0032580001007387 */ /* 0x000fe80000100800 */
        /* <DEDUP_REMOVED lines=3646> */
[----:B------:R-:W-:-:S02]  /*84a00*/  IADD3.X R14, R14, UR18, RZ, P4, !PT ;  /* 0x000000120e0e7c10 */ /* 0x000fc4000a7fe4ff */
[----:B--2---:R-:W-:Y:S02]  /*84a10*/  IADD3.X R8, R8, UR18, RZ, P3, !PT ;  /* 0x0000001208087c10 */ /* 0x004fe40009ffe4ff */
        /* <DEDUP_REMOVED lines=31> */
[----:B------:R0:W-:Y:S04]  /*84c10*/  STL [R1+0x3668], R0 ;  /* 0x0036680001007387 */ /* 0x0001e80000100800 */
[----:B------:R-:W-:Y:S04]  /*84c20*/  STL [R1+0x3660], R14 ;  /* 0x0036600e01007387 */ /* 0x000fe80000100800 */
[----:B0-----:R-:W2:Y:S01]  /*84c30*/  LDL.LU R0, [R1+0x36dc] ;  /* 0x0036dc0001007983 */ /* 0x001ea20000300800 */
[----:B------:R-:W-:-:S05]  /*84c40*/  IADD3 R15, P4, R15, UR5, RZ ;  /* 0x000000050f0f7c10 */ /* 0x000fca000ff9e0ff */
[----:B------:R-:W-:Y:S04]  /*84c50*/  STL [R1+0x36cc], R15 ;  /* 0x0036cc0f01007387 */ /* 0x000fe80000100800 */
[----:B--2---:R0:W-:Y:S04]  /*84c60*/  STL [R1+0x3b70], R0 ;  /* 0x003b700001007387 */ /* 0x0041e80000100800 */
[----:B0-----:R-:W2:Y:S04]  /*84c70*/  LDL.LU R0, [R1+0x3670] ;  /* 0x0036700001007983 */ /* 0x001ea80000300800 */
        /* <DEDUP_REMOVED lines=58> */
[----:B------:R-:W-:Y:S02]  /*85020*/  IADD3.X R13, R13, UR18, RZ, P3, !PT ;  /* 0x000000120d0d7c10 */ /* 0x000fe40009ffe4ff */
[----:B------:R-:W-:Y:S02]  /*85030*/  IADD3.X R15, R15, UR18, RZ, P5, !PT ;  /* 0x000000120f0f7c10 */ /* 0x000fe4000affe4ff */
[----:B------:R-:W-:Y:S02]  /*85040*/  IADD3.X R14, R14, UR18, RZ, P4, !PT ;  /* 0x000000120e0e7c10 */ /* 0x000fe4000a7fe4ff */
[----:B--2---:R-:W-:-:S05]  /*85050*/  IADD3 R0, P6, R0, UR5, RZ ;  /* 0x0000000500007c10 */ /* 0x004fca000ffde0ff */
[----:B------:R0:W-:Y:S01]  /*85060*/  STL [R1+0x36dc], R0 ;  /* 0x0036dc0001007387 */ /* 0x0001e20000100800 */
[----:B------:R-:W-:Y:S02]  /*85070*/  IADD3.X R16, R16, UR18, RZ, P6, !PT ;  /* 0x0000001210107c10 */ /* 0x000fe4000b7fe4ff */
[----:B------:R-:W-:Y:S01]  /*85080*/  IADD3 R17, P6, R17, UR5, RZ ;  /* 0x0000000511117c10 */ /* 0x000fe2000ffde0ff */
[----:B0-----:R0:W5:Y:S04]  /*85090*/  LDL.LU R0, [R1+0x3b6c] ;  /* 0x003b6c0001007983 */ /* 0x0011680000300800 */
[----:B------:R0:W-:Y:S04]  /*850a0*/  STL [R1+0x3678], R8 ;  /* 0x0036780801007387 */ /* 0x0001e80000100800 */
        /* <DEDUP_REMOVED lines=16> */
[----:B------:R0:W-:Y:S01]  /*851b0*/  STL [R1+0x3708], R23 ;  /* 0x0037081701007387 */ /* 0x0001e20000100800 */
[----:B------:R-:W-:-:S03]  /*851c0*/  IADD3.X R28, R28, UR18, RZ, P6, !PT ;  /* 0x000000121c1c7c10 */ /* 0x000fc6000b7fe4ff */
        /* <DEDUP_REMOVED lines=10> */
[----:B------:R-:W-:Y:S05]  /*85270*/  @P0 BRA `(.L_x_2) ;  /* 0xfffff99c006c0947 */ /* 0x000fea000383ffff */
.L_x_1:
[----:B0-----:R-:W3:Y:S01]  /*85280*/  LDL.LU R9, [R1+0x34] ;  /* 0x0000340001097983 */ /* 0x001ee20000300800 */
[----:B------:R-:W-:Y:S01]  /*85290*/  ULDC UR4, c[0x0][0x248] ;  /* 0x0000920000047ab9 */ /* 0x000fe20000000800 */
[----:B------:R-:W-:Y:S01]  /*852a0*/  ULDC UR5, c[0x0][0x248] ;  /* 0x0000920000057ab9 */ /* 0x000fe20000000800 */
[----:B------:R-:W-:Y:S01]  /*852b0*/  ULDC.64 UR28, c[0x0][0x228] ;  /* 0x00008a00001c7ab9 */ /* 0x000fe20000000a00 */
[----:B------:R-:W4:Y:S01]  /*852c0*/  LDL.LU R8, [R1+0x3c] ;  /* 0x00003c0001087983 */ /* 0x000f220000300800 */
        /* <DEDUP_REMOVED lines=52> */
[----:B----4-:R0:W-:Y:S04]  /*85610*/  STL [R1+0x4838], R8 ;  /* 0x0048380801007387 */ /* 0x0101e80000100800 */
[----:B0-----:R-:W3:Y:S04]  /*85620*/  LDL.LU R8, [R1+0x30] ;  /* 0x0000300001087983 */ /* 0x001ee80000300800 */
[----:B--2--5:R-:W2:Y:S04]  /*85630*/  LDL.LU R0, [R1+0x1f0] ;  /* 0x0001f00001007983 */ /* 0x024ea80000300800 */
[----:B--2---:R0:W-:Y:S04]  /*85640*/  STL [R1+0x47c8], R0 ;  /* 0x0047c80001007387 */ /* 0x0041e80000100800 */
[----:B0-----:R-:W2:Y:S04]  /*85650*/  LDL.LU R0, [R1+0x158] ;  /* 0x0001580001007983 */ /* 0x001ea80000300800 */
        /* <DEDUP_REMOVED lines=28> */
[----:B------:R-:W4:Y:S04]  /*85820*/  LDL.LU R14, [R1+0x1f4] ;  /* 0x0001f400010e7983 */ /* 0x000f280000300800 */
[----:B----4-:R0:W-:Y:S04]  /*85830*/  STL [R1+0x47d0], R14 ;  /* 0x0047d00e01007387 */ /* 0x0101e80000100800 */
[----:B0-----:R-:W4:Y:S04]  /*85840*/  LDL.LU R14, [R1+0x150] ;  /* 0x00015000010e7983 */ /* 0x001f280000300800 */
        /* <DEDUP_REMOVED lines=21> */
[----:B0-----:R-:W4:Y:S01]  /*859a0*/  LDL.LU R14, [R1+0x48] ;  /* 0x00004800010e7983 */ /* 0x001f220000300800 */
[----:B---3--:R-:W-:-:S03]  /*859b0*/  F2FP.SATFINITE.E5M2.F32.PACK_AB_MERGE_C R9, R9, R8, RZ ;  /* 0x000000080909723e */ /* 0x008fc600048060ff */
[----:B----4-:R0:W-:Y:S04]  /*859c0*/  STL [R1+0x4830], R14 ;  /* 0x0048300e01007387 */ /* 0x0101e80000100800 */
[----:B0-----:R-:W3:Y:S04]  /*859d0*/  LDL.LU R14, [R1+0x40] ;  /* 0x00004000010e7983 */ /* 0x001ee80000300800 */
        /* <DEDUP_REMOVED lines=10> */
[----:B------:R0:W-:Y:S04]  /*85a80*/  STL [R1+0x4770], R15 ;  /* 0x0047700f01007387 */ /* 0x0001e80000100800 */
[----:B0-----:R-:W4:Y:S04]  /*85a90*/  LDL.LU R15, [R1+0x1cc] ;  /* 0x0001cc00010f7983 */ /* 0x001f280000300800 */
[----:B------:R0:W-:Y:S04]  /*85aa0*/  STL [R1+0x3c58], R23 ;  /* 0x003c581701007387 */ /* 0x0001e80000100800 */
[----:B0-----:R-:W4:Y:S04]  /*85ab0*/  LDL.LU R23, [R1+0x1c8] ;  /* 0x0001c80001177983 */ /* 0x001f280000300800 */
[----:B------:R0:W-:Y:S04]  /*85ac0*/  STL.64 [R1+0x3bd0], R28 ;  /* 0x003bd01c01007387 */ /* 0x0001e80000100a00 */
[----:B0-----:R-:W4:Y:S04]  /*85ad0*/  LDL.LU R28, [R1+0x1c0] ;  /* 0x0001c000011c7983 */ /* 0x001f280000300800 */
[----:B------:R-:W4:Y:S04]  /*85ae0*/  LDL.LU R29, [R1+0x1c4] ;  /* 0x0001c400011d7983 */ /* 0x000f280000300800 */
[----:B------:R0:W-:Y:S04]  /*85af0*/  STL.64 [R1+0x3bc8], R26 ;  /* 0x003bc81a01007387 */ /* 0x0001e80000100a00 */
[----:B0-----:R-:W4:Y:S04]  /*85b00*/  LDL.LU R26, [R1+0x1a8] ;  /* 0x0001a800011a7983 */ /* 0x001f280000300800 */
[----:B------:R-:W4:Y:S04]  /*85b10*/  LDL.LU R27, [R1+0x1ac] ;  /* 0x0001ac00011b7983 */ /* 0x000f280000300800 */
[----:B------:R0:W-:Y:S04]  /*85b20*/  STL.64 [R1+0x3bc0], R24 ;  /* 0x003bc01801007387 */ /* 0x0001e80000100a00 */
[----:B0-----:R-:W4:Y:S04]  /*85b30*/  LDL.LU R24, [R1+0x1a0] ;  /* 0x0001a00001187983 */ /* 0x001f280000300800 */
[----:B------:R-:W4:Y:S04]  /*85b40*/  LDL.LU R25, [R1+0x1a4] ;  /* 0x0001a40001197983 */ /* 0x000f280000300800 */
        /* <DEDUP_REMOVED lines=10> */
[----:B------:R0:W-:Y:S04]  /*85bf0*/  STL [R1+0x3b9c], R16 ;  /* 0x003b9c1001007387 */ /* 0x0001e80000100800 */
[----:B0-----:R-:W4:Y:S04]  /*85c00*/  LDL.LU R16, [R1+0x164] ;  /* 0x0001640001107983 */ /* 0x001f280000300800 */
[----:B------:R-:W2:Y:S04]  /*85c10*/  LDL.LU R8, [R1+0x4838] ;  /* 0x0048380001087983 */ /* 0x000ea80000300800 */
[----:B------:R0:W-:Y:S04]  /*85c20*/  STL [R1+0x4774], R9 ;  /* 0x0047740901007387 */ /* 0x0001e80000100800 */
[----:B0-----:R-:W4:Y:S01]  /*85c30*/  LDL.LU R9, [R1+0x160] ;  /* 0x0001600001097983 */ /* 0x001f220000300800 */
[----:B--2---:R-:W-:-:S03]  /*85c40*/  F2FP.SATFINITE.E5M2.F32.PACK_AB_MERGE_C R8, R8, R0, RZ ;  /* 0x000000000808723e */ /* 0x004fc600048060ff */
[----:B------:R-:W3:Y:S04]  /*85c50*/  LDL.LU R0, [R1+0x4834] ;  /* 0x0048340001007983 */ /* 0x000ee80000300800 */
[----:B------:R0:W-:Y:S04]  /*85c60*/  STL [R1+0x4778], R8 ;  /* 0x0047780801007387 */ /* 0x0001e80000100800 */
[----:B0-----:R-:W2:Y:S01]  /*85c70*/  LDL.LU R8, [R1+0x15c] ;  /* 0x00015c0001087983 */ /* 0x001ea20000300800 */
[----:B---3--:R-:W-:-:S03]  /*85c80*/  F2FP.SATFINITE.E5M2.F32.PACK_AB_MERGE_C R0, R0, R14, RZ ;  /* 0x0000000e0000723e */ /* 0x008fc600048060ff */
[----:B------:R-:W3:Y:S04]  /*85c90*/  LDL.LU R14, [R1+0x4830] ;  /* 0x00483000010e7983 */ /* 0x000ee80000300800 */
[----:B------:R0:W-:Y:S04]  /*85ca0*/  STL [R1+0x90c], R0 ;  /* 0x00090c0001007387 */ /* 0x0001e80000100800 */
[----:B0-----:R-:W3:Y:S02]  /*85cb0*/  LDL.LU R0, [R1+0x482c] ;  /* 0x00482c0001007983 */ /* 0x001ee40000300800 */
[----:B---3--:R-:W-:-:S02]  /*85cc0*/  F2FP.SATFINITE.E5M2.F32.PACK_AB_MERGE_C R0, R0, R14, RZ ;  /* 0x0000000e0000723e */ /* 0x008fc400048060ff */
        /* <DEDUP_REMOVED lines=46> */
[----:B0-----:R-:W2:Y:S02]  /*85fb0*/  LDL.LU R0, [R1+0x47cc] ;  /* 0x0047cc0001007983 */ /* 0x001ea40000300800 */
[----:B--2---:R-:W-:-:S02]  /*85fc0*/  F2FP.SATFINITE.E5M2.F32.PACK_AB_MERGE_C R8, R8, R0, RZ ;  /* 0x000000000808723e */ /* 0x004fc400048060ff */
[----:B------:R-:W3:Y:S01]  /*85fd0*/  LDL.LU R0, [R1+0x47c8] ;  /* 0x0047c80001007983 */ /* 0x000ee20000300800 */
[----:B----4-:R-:W-:Y:S02]  /*85fe0*/  F2FP.SATFINITE.E5M2.F32.PACK_AB_MERGE_C R15, R15, R23, RZ ;  /* 0x000000170f0f723e */ /* 0x010fe400048060ff */
[----:B------:R-:W-:Y:S01]  /*85ff0*/  F2FP.SATFINITE.E5M2.F32.PACK_AB_MERGE_C R6, R6, R7, RZ ;  /* 0x000000070606723e */ /* 0x000fe200048060ff */
[----:B------:R0:W-:Y:S01]  /*86000*/  STL [R1+0x2040], R8 ;  /* 0x0020400801007387 */ /* 0x0001e20000100800 */
[----:B------:R-:W-:Y:S02]  /*86010*/  F2FP.SATFINITE.E5M2.F32.PACK_AB_MERGE_C R4, R4, R5, RZ ;  /* 0x000000050404723e */ /* 0x000fe400048060ff */
[----:B0-----:R-:W-:Y:S02]  /*86020*/  F2FP.SATFINITE.E5M2.F32.PACK_AB_MERGE_C R8, R16, R9, RZ ;  /* 0x000000091008723e */ /* 0x001fe400048060ff */
[----:B------:R-:W-:Y:S02]  /*86030*/  F2FP.SATFINITE.E5M2.F32.PACK_AB_MERGE_C R16, R18, R17, RZ ;  /* 0x000000111210723e */ /* 0x000fe400048060ff */
[----:B------:R-:W-:Y:S01]  /*86040*/  F2FP.SATFINITE.E5M2.F32.PACK_AB_MERGE_C R9, R20, R19, RZ ;  /* 0x000000131409723e */ /* 0x000fe200048060ff */
[----:B------:R0:W-:Y:S04]  /*86050*/  STL [R1+0x2924], R8 ;  /* 0x0029240801007387 */ /* 0x0001e80000100800 */
[----:B------:R1:W-:Y:S04]  /*86060*/  STL [R1+0x2928], R16 ;  /* 0x0029281001007387 */ /* 0x0003e80000100800 */
[----:B------:R2:W-:Y:S01]  /*86070*/  STL [R1+0x291c], R9 ;  /* 0x00291c0901007387 */ /* 0x0005e20000100800 */
[----:B0-----:R-:W-:-:S02]  /*86080*/  F2FP.SATFINITE.E5M2.F32.PACK_AB_MERGE_C R8, R22, R21, RZ ;  /* 0x000000151608723e */ /* 0x001fc400048060ff */
[----:B-1----:R-:W-:-:S03]  /*86090*/  F2FP.SATFINITE.E5M2.F32.PACK_AB_MERGE_C R16, R25, R24, RZ ;  /* 0x000000181910723e */ /* 0x002fc600048060ff */
[----:B------:R0:W-:Y:S01]  /*860a0*/  STL [R1+0x2920], R8 ;  /* 0x0029200801007387 */ /* 0x0001e20000100800 */
[----:B--2---:R-:W-:-:S03]  /*860b0*/  F2FP.SATFINITE.E5M2.F32.PACK_AB_MERGE_C R9, R27, R26, RZ ;  /* 0x0000001a1b09723e */ /* 0x004fc600048060ff */
[----:B------:R-:W-:Y:S04]  /*860c0*/  STL [R1+0x20a4], R16 ;  /* 0x0020a41001007387 */ /* 0x000fe80000100800 */
[----:B------:R-:W-:Y:S01]  /*860d0*/  STL [R1+0x2918], R9 ;  /* 0x0029180901007387 */ /* 0x000fe20000100800 */
[----:B0-----:R-:W-:-:S05]  /*860e0*/  F2FP.SATFINITE.E5M2.F32.PACK_AB_MERGE_C R8, R29, R28, RZ ;  /* 0x0000001c1d08723e */ /* 0x001fca00048060ff */
[----:B------:R0:W-:Y:S04]  /*860f0*/  STL [R1+0x3a8], R8 ;  /* 0x0003a80801007387 */ /* 0x0001e80000100800 */
[----:B------:R-:W-:Y:S01]  /*86100*/  STL [R1+0x3c4], R15 ;  /* 0x0003c40f01007387 */ /* 0x000fe20000100800 */
[----:B0-----:R-:W-:Y:S02]  /*86110*/  F2FP.SATFINITE.E5M2.F32.PACK_AB_MERGE_C R8, R12, R13, RZ ;  /* 0x0000000d0c08723e */ /* 0x001fe400048060ff */
[----:B---3--:R-:W-:Y:S02]  /*86120*/  F2FP.SATFINITE.E5M2.F32.PACK_AB_MERGE_C R9, R14, R0, RZ ;  /* 0x000000000e09723e */ /* 0x008fe400048060ff */
[----:B------:R-:W-:-:S03]  /*86130*/  F2FP.SATFINITE.E5M2.F32.PACK_AB_MERGE_C R0, R10, R11, RZ ;  /* 0x0000000b0a00723e */ /* 0x000fc600048060ff */
[----:B------:R-:W-:Y:S04]  /*86140*/  STL [R1+0x374], R9 ;  /* 0x0003740901007387 */ /* 0x000fe80000100800 */
[----:B------:R-:W-:Y:S04]  /*86150*/  STL [R1+0x388], R8 ;  /* 0x0003880801007387 */ /* 0x000fe80000100800 */
[----:B------:R0:W-:Y:S04]  /*86160*/  STL [R1+0x334], R0 ;  /* 0x0003340001007387 */ /* 0x0001e80000100800 */
[----:B------:R-:W-:Y:S04]  /*86170*/  STL [R1+0x33c], R6 ;  /* 0x00033c0601007387 */ /* 0x000fe80000100800 */
[----:B------:R-:W2:Y:S01]  /*86180*/  LDL R7, [R1+0x10f4] ;  /* 0x0010f40001077983 */ /* 0x000ea20000100800 */
[----:B0-----:R-:W-:-:S03]  /*86190*/  F2FP.SATFINITE.E5M2.F32.PACK_AB_MERGE_C R0, R2, R3, RZ ;  /* 0x000000030200723e */ /* 0x001fc600048060ff */
[----:B------:R-:W-:Y:S04]  /*861a0*/  STL [R1+0x328], R4 ;  /* 0x0003280401007387 */ /* 0x000fe80000100800 */
[----:B--2---:R0:W-:Y:S04]  /*861b0*/  STL [R1+0x47b8], R7 ;  /* 0x0047b80701007387 */ /* 0x0041e80000100800 */
[----:B------:R-:W-:Y:S04]  /*861c0*/  STL [R1+0x32c], R0 ;  /* 0x00032c0001007387 */ /* 0x000fe80000100800 */
[----:B0-----:R-:W2:Y:S04]  /*861d0*/  LDL.LU R7, [R1+0xe7c] ;  /* 0x000e7c0001077983 */ /* 0x001ea80000300800 */
[----:B--2---:R0:W-:Y:S04]  /*861e0*/  STL [R1+0x47c0], R7 ;  /* 0x0047c00701007387 */ /* 0x0041e80000100800 */
[----:B0-----:R-:W2:Y:S04]  /*861f0*/  LDL.LU R7, [R1+0xe74] ;  /* 0x000e740001077983 */ /* 0x001ea80000300800 */
[----:B------:R-:W3:Y:S04]  /*86200*/  LDL.LU R20, [R1+0x10f8] ;  /* 0x0010f80001147983 */ /* 0x000ee80000300800 */
[----:B---3--:R0:W-:Y:S04]  /*86210*/  STL [R1+0x47b4], R20 ;  /* 0x0047b41401007387 */ /* 0x0081e80000100800 */
[----:B0-----:R-:W3:Y:S04]  /*86220*/  LDL.LU R20, [R1+0x10f0] ;  /* 0x0010f00001147983 */ /* 0x001ee80000300800 */
[----:B---3--:R0:W-:Y:S04]  /*86230*/  STL [R1+0x47bc], R20 ;  /* 0x0047bc1401007387 */ /* 0x0081e80000100800 */
[----:B0-----:R-:W3:Y:S04]  /*86240*/  LDL.LU R20, [R1+0xe78] ;  /* 0x000e780001147983 */ /* 0x001ee80000300800 */
[----:B---3--:R0:W-:Y:S04]  /*86250*/  STL [R1+0x47c4], R20 ;  /* 0x0047c41401007387 */ /* 0x0081e80000100800 */
[----:B0-----:R-:W2:Y:S04]  /*86260*/  LDL.LU R20, [R1+0xe70] ;  /* 0x000e700001147983 */ /* 0x001ea80000300800 */
[----:B------:R-:W3:Y:S04]  /*86270*/  LDL.LU R10, [R1+0x10fc] ;  /* 0x0010fc00010a7983 */ /* 0x000ee80000300800 */
[----:B------:R-:W4:Y:S04]  /*86280*/  LDL.LU R8, [R1+0x10b8] ;  /* 0x0010b80001087983 */ /* 0x000f280000300800 */
[----:B----4-:R0:W-:Y:S04]  /*86290*/  STL [R1+0x477c], R8 ;  /* 0x00477c0801007387 */ /* 0x0101e80000100800 */
[----:B0-----:R-:W4:Y:S04]  /*862a0*/  LDL R8, [R1+0x10b4] ;  /* 0x0010b40001087983 */ /* 0x001f280000100800 */
[----:B----4-:R0:W-:Y:S04]  /*862b0*/  STL [R1+0x4784], R8 ;  /* 0x0047840801007387 */ /* 0x0101e80000100800 */
[----:B0-----:R-:W4:Y:S04]  /*862c0*/  LDL.LU R8, [R1+0x10cc] ;  /* 0x0010cc0001087983 */ /* 0x001f280000300800 */
[----:B----4-:R0:W-:Y:S04]  /*862d0*/  STL [R1+0x478c], R8 ;  /* 0x00478c0801007387 */ /* 0x0101e80000100800 */
[----:B0-----:R-:W4:Y:S04]  /*862e0*/  LDL.LU R8, [R1+0x10c4] ;  /* 0x0010c40001087983 */ /* 0x001f280000300800 */
[----:B----4-:R0:W-:Y:S04]  /*862f0*/  STL [R1+0x4794], R8 ;  /* 0x0047940801007387 */ /* 0x0101e80000100800 */
[----:B0-----:R-:W4:Y:S04]  /*86300*/  LDL R8, [R1+0x10dc] ;  /* 0x0010dc0001087983 */ /* 0x001f280000100800 */
[----:B----4-:R0:W-:Y:S04]  /*86310*/  STL [R1+0x479c], R8 ;  /* 0x00479c0801007387 */ /* 0x0101e80000100800 */
[----:B0-----:R-:W4:Y:S04]  /*86320*/  LDL.LU R8, [R1+0x10d4] ;  /* 0x0010d40001087983 */ /* 0x001f280000300800 */
[----:B----4-:R0:W-:Y:S04]  /*86330*/  STL [R1+0x47a4], R8 ;  /* 0x0047a40801007387 */ /* 0x0101e80000100800 */
[----:B0-----:R-:W4:Y:S04]  /*86340*/  LDL.LU R8, [R1+0x10ec] ;  /* 0x0010ec0001087983 */ /* 0x001f280000300800 */
[----:B----4-:R0:W-:Y:S04]  /*86350*/  STL [R1+0x47ac], R8 ;  /* 0x0047ac0801007387 */ /* 0x0101e80000100800 */
[----:B0-----:R-:W4:Y:S04]  /*86360*/  LDL.LU R8, [R1+0x10e4] ;  /* 0x0010e40001087983 */ /* 0x001f280000300800 */
[----:B------:R-:W2:Y:S04]  /*86370*/  LDL.LU R11, [R1+0x10bc] ;  /* 0x0010bc00010b7983 */ /* 0x000ea80000300800 */
        /* <DEDUP_REMOVED lines=11> */
[----:B0-----:R-:W2:Y:S01]  /*86430*/  LDL.LU R11, [R1+0x10e8] ;  /* 0x0010e800010b7983 */ /* 0x001ea20000300800 */
[----:B------:R-:W-:-:S03]  /*86440*/  F2FP.SATFINITE.E5M2.F32.PACK_AB_MERGE_C R7, R7, R20, RZ ;  /* 0x000000140707723e */ /* 0x000fc600048060ff */
[----:B--2---:R0:W-:Y:S04]  /*86450*/  STL [R1+0x47b0], R11 ;  /* 0x0047b00b01007387 */ /* 0x0041e80000100800 */
[----:B0-----:R-:W4:Y:S04]  /*86460*/  LDL.LU R11, [R1+0x10e0] ;  /* 0x0010e000010b7983 */ /* 0x001f280000300800 */
        /* <DEDUP_REMOVED lines=24> */
[----:B------:R-:W3:Y:S04]  /*865f0*/  LDL.LU R20, [R1+0x47c4] ;  /* 0x0047c40001147983 */ /* 0x000ee80000300800 */
[----:B------:R0:W-:Y:S04]  /*86600*/  STL [R1+0x320], R7 ;  /* 0x0003200701007387 */ /* 0x0001e80000100800 */
[----:B0-----:R-:W3:Y:S02]  /*86610*/  LDL.LU R7, [R1+0x47c0] ;  /* 0x0047c00001077983 */ /* 0x001ee40000300800 */
[----:B---3--:R-:W-:-:S02]  /*86620*/  F2FP.SATFINITE.E5M2.F32.PACK_AB_MERGE_C R7, R7, R20, RZ ;  /* 0x000000140707723e */ /* 0x008fc400048060ff */
[----:B------:R-:W3:Y:S04]  /*86630*/  LDL.LU R20, [R1+0x47bc] ;  /* 0x0047bc0001147983 */ /* 0x000ee80000300800 */
[----:B------:R0:W-:Y:S04]  /*86640*/  STL [R1+0x324], R7 ;  /* 0x0003240701007387 */ /* 0x0001e80000100800 */
[----:B0-----:R-:W3:Y:S01]  /*86650*/  LDL.LU R7, [R1+0x47b8] ;  /* 0x0047b80001077983 */ /* 0x001ee20000300800 */
[----:B----4-:R-:W-:Y:S02]  /*86660*/  F2FP.SATFINITE.E5M2.F32.PACK_AB_MERGE_C R8, R8, R11, RZ ;  /* 0x0000000b0808723e */ /* 0x010fe400048060ff */
[----:B---3--:R-:W-:-:S02]  /*86670*/  F2FP.SATFINITE.E5M2.F32.PACK_AB_MERGE_C R7, R7, R20, RZ ;  /* 0x000000140707723e */ /* 0x008fc400048060ff */
[----:B------:R-:W3:Y:S02]  /*86680*/  LDL.LU R20, [R1+0x47b4] ;  /* 0x0047b40001147983 */ /* 0x000ee40000300800 */
[----:B---3--:R-:W-:Y:S02]  /*86690*/  F2FP.SATFINITE.E5M2.F32.PACK_AB_MERGE_C R20, R10, R20, RZ ;  /* 0x000000140a14723e */ /* 0x008fe400048060ff */
[----:B------:R-:W3:Y:S04]  /*866a0*/  LDL R10, [R1+0x2034] ;  /* 0x00203400010a7983 */ /* 0x000ee80000100800 */
[----:B------:R-:W4:Y:S04]  /*866b0*/  LDL.LU R11, [R1+0x47b0] ;  /* 0x0047b000010b7983 */ /* 0x000f280000300800 */
[----:B------:R0:W-:Y:S04]  /*866c0*/  STL [R1+0x904], R8 ;  /* 0x0009040801007387 */ /* 0x0001e80000100800 */
[----:B0-----:R-:W4:Y:S02]  /*866d0*/  LDL.LU R8, [R1+0x47ac] ;  /* 0x0047ac0001087983 */ /* 0x001f240000300800 */
[----:B----4-:R-:W-:-:S02]  /*866e0*/  F2FP.SATFINITE.E5M2.F32.PACK_AB_MERGE_C R8, R8, R11, RZ ;  /* 0x0000000b0808723e */ /* 0x010fc400048060ff */
        /* <DEDUP_REMOVED lines=22> */
[----:B0-----:R-:W4:Y:S01]  /*86850*/  LDL.LU R8, [R1+0x477c] ;  /* 0x00477c0001087983 */ /* 0x001f220000300800 */
[----:B--2---:R-:W-:Y:S01]  /*86860*/  F2FP.SATFINITE.E5M2.F32.PACK_AB_MERGE_C R5, R5, R9, RZ ;  /* 0x000000090505723e */ /* 0x004fe200048060ff */
[----:B---3--:R-:W-:Y:S01]  /*86870*/  IMAD R10, R10, UR4, RZ ;  /* 0x000000040a0a7c24 */ /* 0x008fe2000f8e02ff */
[----:B------:R-:W-:Y:S01]  /*86880*/  F2FP.SATFINITE.E5M2.F32.PACK_AB_MERGE_C R4, R4, R15, RZ ;  /* 0x0000000f0404723e */ /* 0x000fe200048060ff */
[----:B------:R-:W-:Y:S01]  /*86890*/  ULDC UR4, c[0x0][0x248] ;  /* 0x0000920000047ab9 */ /* 0x000fe20000000800 */
[----:B------:R-:W-:-:S02]  /*868a0*/  F2FP.SATFINITE.E5M2.F32.PACK_AB_MERGE_C R19, R19, R17, RZ ;  /* 0x000000111313723e */ /* 0x000fc400048060ff */
[----:B------:R-:W-:Y:S02]  /*868b0*/  F2FP.SATFINITE.E5M2.F32.PACK_AB_MERGE_C R6, R6, R16, RZ ;  /* 0x000000100606723e */ /* 0x000fe400048060ff */
[----:B------:R-:W-:Y:S02]  /*868c0*/  F2FP.SATFINITE.E5M2.F32.PACK_AB_MERGE_C R17, R27, R26, RZ ;  /* 0x0000001a1b11723e */ /* 0x000fe400048060ff */
[----:B------:R-:W-:Y:S02]  /*868d0*/  F2FP.SATFINITE.E5M2.F32.PACK_AB_MERGE_C R16, R29, R28, RZ ;  /* 0x0000001c1d10723e */ /* 0x000fe400048060ff */
[----:B------:R-:W-:Y:S02]  /*868e0*/  F2FP.SATFINITE.E5M2.F32.PACK_AB_MERGE_C R14, R14, R23, RZ ;  /* 0x000000170e0e723e */ /* 0x000fe400048060ff */
[----:B----4-:R-:W-:Y:S02]  /*868f0*/  F2FP.SATFINITE.E5M2.F32.PACK_AB_MERGE_C R11, R11, R8, RZ ;  /* 0x000000080b0b723e */ /* 0x010fe400048060ff */
[----:B------:R-:W2:Y:S04]  /*86900*/  LDL.LU R8, [R1+0x4778] ;  /* 0x0047780001087983 */ /* 0x000ea80000300800 */
[----:B------:R0:W-:Y:S04]  /*86910*/  STL [R1+0x994], R11 ;  /* 0x0009940b01007387 */ /* 0x0001e80000100800 */
[----:B0-----:R-:W3:Y:S04]  /*86920*/  LDL.LU R11, [R1+0x3adc] ;  /* 0x003adc00010b7983 */ /* 0x001ee80000300800 */
[----:B------:R-:W4:Y:S04]  /*86930*/  LDL.LU R9, [R1+0x4774] ;  /* 0x0047740001097983 */ /* 0x000f280000300800 */
[----:B------:R-:W4:Y:S04]  /*86940*/  LDL.LU R15, [R1+0x4770] ;  /* 0x00477000010f7983 */ /* 0x000f280000300800 */
[----:B------:R0:W-:Y:S01]  /*86950*/  STL [R1+0x13c], R10 ;  /* 0x00013c0a01007387 */ /* 0x0001e20000100800 */
[----:B------:R-:W-:-:S03]  /*86960*/  F2FP.SATFINITE.E5M2.F32.PACK_AB_MERGE_C R12, R12, R13, RZ ;  /* 0x0000000d0c0c723e */ /* 0x000fc600048060ff */
[----:B------:R-:W-:Y:S01]  /*86970*/  STL [R1+0x154], R17 ;  /* 0x0001541101007387 */ /* 0x000fe20000100800 */
[----:B0-----:R-:W-:Y:S01]  /*86980*/  VIADD R10, R10, UR4 ;  /* 0x000000040a0a7c36 */ /* 0x001fe20008000000 */
[----:B------:R-:W-:Y:S02]  /*86990*/  ULDC UR4, c[0x0][0x248] ;  /* 0x0000920000047ab9 */ /* 0x000fe40000000800 */
[----:B------:R-:W-:Y:S04]  /*869a0*/  STL [R1+0x150], R16 ;  /* 0x0001501001007387 */ /* 0x000fe80000100800 */
[----:B------:R0:W-:Y:S04]  /*869b0*/  STL [R1+0x134], R10 ;  /* 0x0001340a01007387 */ /* 0x0001e80000100800 */
[----:B------:R1:W-:Y:S01]  /*869c0*/  STL [R1+0x14c], R14 ;  /* 0x00014c0e01007387 */ /* 0x0003e20000100800 */
[----:B0-----:R-:W-:Y:S01]  /*869d0*/  VIADD R10, R10, UR4 ;  /* 0x000000040a0a7c36 */ /* 0x001fe20008000000 */
[----:B------:R-:W-:-:S02]  /*869e0*/  ULDC UR4, c[0x0][0x248] ;  /* 0x0000920000047ab9 */ /* 0x000fc40000000800 */
[----:B------:R-:W-:Y:S01]  /*869f0*/  STL [R1+0x148], R12 ;  /* 0x0001480c01007387 */ /* 0x000fe20000100800 */
[----:B------:R-:W-:Y:S01]  /*86a00*/  F2FP.SATFINITE.E5M2.F32.PACK_AB_MERGE_C R2, R2, R18, RZ ;  /* 0x000000120202723e */ /* 0x000fe200048060ff */
[----:B-1----:R-:W0:Y:S02]  /*86a10*/  LDC R14, c[0x0][0x244] ;  /* 0x00009100ff0e7b82 */ /* 0x002e240000000800 */
[----:B------:R1:W-:Y:S02]  /*86a20*/  STL [R1+0x12c], R10 ;  /* 0x00012c0a01007387 */ /* 0x0003e40000100800 */
[----:B-1----:R-:W-:Y:S01]  /*86a30*/  VIADD R10, R10, UR4 ;  /* 0x000000040a0a7c36 */ /* 0x002fe20008000000 */
[----:B------:R-:W-:-:S04]  /*86a40*/  ULDC UR4, c[0x0][0x248] ;  /* 0x0000920000047ab9 */ /* 0x000fc80000000800 */
[----:B------:R1:W-:Y:S01]  /*86a50*/  STL [R1+0x124], R10 ;  /* 0x0001240a01007387 */ /* 0x0003e20000100800 */
[----:B------:R-:W-:Y:S01]  /*86a60*/  F2FP.SATFINITE.E5M2.F32.PACK_AB_MERGE_C R0, R0, R21, RZ ;  /* 0x000000150000723e */ /* 0x000fe200048060ff */
[----:B-1----:R-:W-:Y:S01]  /*86a70*/  VIADD R10, R10, UR4 ;  /* 0x000000040a0a7c36 */ /* 0x002fe20008000000 */
[----:B------:R-:W-:-:S03]  /*86a80*/  ULDC UR4, c[0x0][0x248] ;  /* 0x0000920000047ab9 */ /* 0x000fc60000000800 */
[----:B------:R-:W-:Y:S01]  /*86a90*/  VIADD R12, R10, UR5 ;  /* 0x000000050a0c7c36 */ /* 0x000fe20008000000 */
[----:B------:R-:W-:Y:S01]  /*86aa0*/  STL [R1+0x114], R10 ;  /* 0x0001140a01007387 */ /* 0x000fe20000100800 */
[----:B------:R-:W-:Y:S01]  /*86ab0*/  LOP3.LUT R2, R2, 0xffff, RZ, 0xc0, !PT ;  /* 0x0000ffff02027812 */ /* 0x000fe200078ec0ff */
[----:B------:R-:W-:Y:S01]  /*86ac0*/  ULDC UR5, c[0x0][0x248] ;  /* 0x0000920000057ab9 */ /* 0x000fe20000000800 */
[----:B------:R-:W-:Y:S01]  /*86ad0*/  VIADD R13, R12, UR4 ;  /* 0x000000040c0d7c36 */ /* 0x000fe20008000000 */
[----:B------:R1:W-:Y:S01]  /*86ae0*/  STL [R1+0x110], R12 ;  /* 0x0001100c01007387 */ /* 0x0003e20000100800 */
[----:B------:R-:W-:Y:S01]  /*86af0*/  ULDC UR4, c[0x0][0x248] ;  /* 0x0000920000047ab9 */ /* 0x000fe20000000800 */
[----:B-1----:R-:W-:Y:S02]  /*86b00*/  LOP3.LUT R12, R0, 0xffff, RZ, 0xc0, !PT ;  /* 0x0000ffff000c7812 */ /* 0x002fe400078ec0ff */
[----:B--2---:R-:W-:Y:S02]  /*86b10*/  LOP3.LUT R8, R8, 0xffff, RZ, 0xc0, !PT ;  /* 0x0000ffff08087812 */ /* 0x004fe400078ec0ff */
[----:B---3--:R-:W-:Y:S01]  /*86b20*/  ISETP.GE.AND P0, PT, R11, UR29, PT ;  /* 0x0000001d0b007c0c */ /* 0x008fe2000bf06270 */
[----:B------:R-:W-:Y:S01]  /*86b30*/  ULDC UR29, c[0x0][0x248] ;  /* 0x00009200001d7ab9 */ /* 0x000fe20000000800 */
[----:B------:R-:W-:-:S02]  /*86b40*/  LOP3.LUT R11, R5, 0xffff, RZ, 0xc0, !PT ;  /* 0x0000ffff050b7812 */ /* 0x000fc400078ec0ff */
[----:B----4-:R-:W-:Y:S01]  /*86b50*/  LOP3.LUT R10, R9, 0xffff, RZ, 0xc0, !PT ;  /* 0x0000ffff090a7812 */ /* 0x010fe200078ec0ff */
[----:B------:R-:W-:Y:S01]  /*86b60*/  VIADD R9, R13, UR6 ;  /* 0x000000060d097c36 */ /* 0x000fe20008000000 */
[----:B------:R-:W-:Y:S01]  /*86b70*/  LOP3.LUT R5, R4, 0xffff, RZ, 0xc0, !PT ;  /* 0x0000ffff04057812 */ /* 0x000fe200078ec0ff */
[----:B------:R-:W-:Y:S02]  /*86b80*/  ULDC UR6, c[0x0][0x248] ;  /* 0x0000920000067ab9 */ /* 0x000fe40000000800 */
[----:B------:R-:W-:Y:S04]  /*86b90*/  STL [R1+0x9dc], R10 ;  /* 0x0009dc0a01007387 */ /* 0x000fe80000100800 */
[----:B------:R-:W-:Y:S04]  /*86ba0*/  STL [R1+0x9d8], R11 ;  /* 0x0009d80b01007387 */ /* 0x000fe80000100800 */
[----:B------:R1:W-:Y:S04]  /*86bb0*/  STL [R1+0x10c], R13 ;  /* 0x00010c0d01007387 */ /* 0x0003e80000100800 */
[----:B------:R-:W-:Y:S04]  /*86bc0*/  STL [R1+0xac0], R8 ;  /* 0x000ac00801007387 */ /* 0x000fe80000100800 */
[----:B------:R-:W-:Y:S01]  /*86bd0*/  STL [R1+0xa6c], R2 ;  /* 0x000a6c0201007387 */ /* 0x000fe20000100800 */
[----:B------:R-:W-:Y:S01]  /*86be0*/  PRMT R0, R2, 0x3340, R1 ;  /* 0x0000334002007816 */ /* 0x000fe20000000001 */
[----:B-1----:R-:W1:Y:S02]  /*86bf0*/  LDC R13, c[0x0][0x244] ;  /* 0x00009100ff0d7b82 */ /* 0x002e640000000800 */
[----:B------:R-:W-:Y:S04]  /*86c00*/  STL [R1+0xae8], R12 ;  /* 0x000ae80c01007387 */ /* 0x000fe80000100800 */
[----:B------:R2:W-:Y:S04]  /*86c10*/  STL [R1+0xab0], R5 ;  /* 0x000ab00501007387 */ /* 0x0005e80000100800 */
[----:B------:R3:W-:Y:S01]  /*86c20*/  STL [R1+0x108], R9 ;  /* 0x0001080901007387 */ /* 0x0007e20000100800 */
[----:B--2---:R-:W-:-:S03]  /*86c30*/  PRMT R5, R8, 0x3340, R5 ;  /* 0x0000334008057816 */ /* 0x004fc60000000005 */
[----:B------:R-:W2:Y:S01]  /*86c40*/  LDL R8, [R1+0x2044] ;  /* 0x0020440001087983 */ /* 0x000ea20000100800 */
[----:B------:R-:W-:Y:S01]  /*86c50*/  PRMT R4, R10, 0x3340, R11 ;  /* 0x000033400a047816 */ /* 0x000fe2000000000b */
[----:B---3--:R-:W-:Y:S01]  /*86c60*/  VIADD R9, R9, UR7 ;  /* 0x0000000709097c36 */ /* 0x008fe20008000000 */
[----:B------:R-:W-:Y:S01]  /*86c70*/  PRMT R2, R12, 0x3340, R1 ;  /* 0x000033400c027816 */ /* 0x000fe20000000001 */
[----:B------:R-:W-:Y:S01]  /*86c80*/  ULDC UR7, c[0x0][0x248] ;  /* 0x0000920000077ab9 */ /* 0x000fe20000000800 */
[----:B------:R-:W-:Y:S01]  /*86c90*/  PRMT R4, R4, 0x5410, R0 ;  /* 0x0000541004047816 */ /* 0x000fe20000000000 */
[----:B------:R-:W3:Y:S01]  /*86ca0*/  LDC R10, c[0x0][0x244] ;  /* 0x00009100ff0a7b82 */ /* 0x000ee20000000800 */
[----:B------:R4:W-:Y:S01]  /*86cb0*/  STL [R1+0x104], R9 ;  /* 0x0001040901007387 */ /* 0x0009e20000100800 */
[----:B------:R-:W-:-:S03]  /*86cc0*/  PRMT R0, R5, 0x5410, R2 ;  /* 0x0000541005007816 */ /* 0x000fc60000000002 */
[----:B------:R0:W-:Y:S01]  /*86cd0*/  STL [R1+0x164], R4 ;  /* 0x0001640401007387 */ /* 0x0001e20000100800 */
[----:B----4-:R-:W-:Y:S01]  /*86ce0*/  VIADD R9, R9, UR4 ;  /* 0x0000000409097c36 */ /* 0x010fe20008000000 */
[----:B------:R-:W-:Y:S02]  /*86cf0*/  ULDC UR4, c[0x0][0x248] ;  /* 0x0000920000047ab9 */ /* 0x000fe40000000800 */
[----:B------:R4:W-:Y:S01]  /*86d00*/  STL [R1+0x160], R0 ;  /* 0x0001600001007387 */ /* 0x0009e20000100800 */
[----:B------:R-:W-:Y:S01]  /*86d10*/  F2FP.SATFINITE.E5M2.F32.PACK_AB_MERGE_C R3, R3, R22, RZ ;  /* 0x000000160303723e */ /* 0x000fe200048060ff */
[----:B0-----:R-:W0:Y:S02]  /*86d20*/  LDC R4, c[0x0][0x244] ;  /* 0x00009100ff047b82 */ /* 0x001e240000000800 */
[----:B------:R1:W-:Y:S01]  /*86d30*/  STL [R1+0x100], R9 ;  /* 0x0001000901007387 */ /* 0x0003e20000100800 */
[----:B------:R-:W-:Y:S02]  /*86d40*/  LOP3.LUT R2, R7, 0xffff, RZ, 0xc0, !PT ;  /* 0x0000ffff07027812 */ /* 0x000fe400078ec0ff */
[----:B------:R-:W-:-:S02]  /*86d50*/  LOP3.LUT R5, R6, 0xffff, RZ, 0xc0, !PT ;  /* 0x0000ffff06057812 */ /* 0x000fc400078ec0ff */
[----:B----4-:R-:W-:Y:S01]  /*86d60*/  LOP3.LUT R0, R3, 0xffff, RZ, 0xc0, !PT ;  /* 0x0000ffff03007812 */ /* 0x010fe200078ec0ff */
[----:B------:R-:W4:Y:S01]  /*86d70*/  LDC R6, c[0x0][0x244] ;  /* 0x00009100ff067b82 */ /* 0x000f220000000800 */
[----:B-1----:R-:W-:Y:S01]  /*86d80*/  VIADD R9, R9, UR4 ;  /* 0x0000000409097c36 */ /* 0x002fe20008000000 */
[----:B------:R-:W-:-:S04]  /*86d90*/  ULDC UR4, c[0x0][0x248] ;  /* 0x0000920000047ab9 */ /* 0x000fc80000000800 */
[----:B------:R1:W-:Y:S04]  /*86da0*/  STL [R1+0xfc], R9 ;  /* 0x0000fc0901007387 */ /* 0x0003e80000100800 */
[----:B------:R3:W-:Y:S01]  /*86db0*/  STL [R1+0xab8], R2 ;  /* 0x000ab80201007387 */ /* 0x0007e20000100800 */
[----:B-1----:R-:W-:-:S03]  /*86dc0*/  VIADD R9, R9, UR5 ;  /* 0x0000000509097c36 */ /* 0x002fc60008000000 */
[----:B------:R1:W-:Y:S01]  /*86dd0*/  STL [R1+0xabc], R0 ;  /* 0x000abc0001007387 */ /* 0x0003e20000100800 */
[----:B------:R-:W-:Y:S01]  /*86de0*/  ULDC UR5, c[0x0][0x248] ;  /* 0x0000920000057ab9 */ /* 0x000fe20000000800 */
[----:B------:R-:W-:Y:S01]  /*86df0*/  VIADD R3, R9, UR4 ;  /* 0x0000000409037c36 */ /* 0x000fe20008000000 */
[----:B---3--:R-:W-:Y:S01]  /*86e00*/  PRMT R2, R2, 0x3340, R5 ;  /* 0x0000334002027816 */ /* 0x008fe20000000005 */
[----:B------:R-:W-:Y:S01]  /*86e10*/  STL [R1+0xf8], R9 ;  /* 0x0000f80901007387 */ /* 0x000fe20000100800 */
[----:B------:R-:W-:Y:S01]  /*86e20*/  ULDC UR4, c[0x0][0x248] ;  /* 0x0000920000047ab9 */ /* 0x000fe20000000800 */
[----:B-1----:R-:W-:Y:S02]  /*86e30*/  PRMT R0, R0, 0x3340, R1 ;  /* 0x0000334000007816 */ /* 0x002fe40000000001 */
[----:B------:R1:W-:Y:S02]  /*86e40*/  STL [R1+0xab4], R5 ;  /* 0x000ab40501007387 */ /* 0x0003e40000100800 */
[----:B------:R-:W-:-:S02]  /*86e50*/  PRMT R0, R2, 0x5410, R0 ;  /* 0x0000541002007816 */ /* 0x000fc40000000000 */
[----:B------:R3:W-:Y:S04]  /*86e60*/  STL [R1+0xf4], R3 ;  /* 0x0000f40301007387 */ /* 0x0007e80000100800 */
[----:B------:R-:W-:Y:S01]  /*86e70*/  STL [R1+0x15c], R0 ;  /* 0x00015c0001007387 */ /* 0x000fe20000100800 */
[----:B-1----:R-:W1:Y:S01]  /*86e80*/  LDC R5, c[0x0][0x244] ;  /* 0x00009100ff057b82 */ /* 0x002e620000000800 */
[----:B---3--:R-:W-:Y:S01]  /*86e90*/  VIADD R3, R3, UR4 ;  /* 0x0000000403037c36 */ /* 0x008fe20008000000 */
[----:B------:R-:W-:-:S04]  /*86ea0*/  ULDC UR4, c[0x0][0x244] ;  /* 0x0000910000047ab9 */ /* 0x000fc80000000800 */
[----:B------:R3:W-:Y:S02]  /*86eb0*/  STL [R1+0xf0], R3 ;  /* 0x0000f00301007387 */ /* 0x0007e40000100800 */
[----:B---3--:R-:W-:Y:S01]  /*86ec0*/  VIADD R3, R3, UR5 ;  /* 0x0000000503037c36 */ /* 0x008fe20008000000 */
[----:B------:R-:W-:-:S04]  /*86ed0*/  ULDC UR5, c[0x0][0x248] ;  /* 0x0000920000057ab9 */ /* 0x000fc80000000800 */
[----:B------:R3:W-:Y:S02]  /*86ee0*/  STL [R1+0xec], R3 ;  /* 0x0000ec0301007387 */ /* 0x0007e40000100800 */
[----:B---3--:R-:W-:-:S04]  /*86ef0*/  VIADD R3, R3, UR5 ;  /* 0x0000000503037c36 */ /* 0x008fc80008000000 */
[----:B------:R-:W-:Y:S01]  /*86f00*/  VIADD R7, R3, UR6 ;  /* 0x0000000603077c36 */ /* 0x000fe20008000000 */
[----:B------:R-:W-:Y:S01]  /*86f10*/  STL [R1+0xe8], R3 ;  /* 0x0000e80301007387 */ /* 0x000fe20000100800 */
[----:B------:R-:W-:-:S03]  /*86f20*/  ULDC UR6, c[0x0][0x248] ;  /* 0x0000920000067ab9 */ /* 0x000fc60000000800 */
[----:B------:R3:W-:Y:S01]  /*86f30*/  STL [R1+0xe4], R7 ;  /* 0x0000e40701007387 */ /* 0x0007e20000100800 */
[----:B--2---:R-:W-:Y:S01]  /*86f40*/  IMAD R0, R8, UR4, RZ ;  /* 0x0000000408007c24 */ /* 0x004fe2000f8e02ff */
[----:B------:R-:W-:Y:S01]  /*86f50*/  ULDC.64 UR4, c[0x0][0x220] ;  /* 0x0000880000047ab9 */ /* 0x000fe20000000a00 */
[----:B------:R-:W2:Y:S03]  /*86f60*/  LDC R8, c[0x0][0x244] ;  /* 0x00009100ff087b82 */ /* 0x000ea60000000800 */
[C---:B------:R-:W-:Y:S01]  /*86f70*/  IADD3 R2, P1, R0.reuse, UR4, RZ ;  /* 0x0000000400027c10 */ /* 0x040fe2000ff3e0ff */
[----:B------:R-:W-:Y:S02]  /*86f80*/  ULDC UR4, c[0x0][0x248] ;  /* 0x0000920000047ab9 */ /* 0x000fe40000000800 */
[----:B---3--:R-:W-:Y:S01]  /*86f90*/  VIADD R7, R7, UR4 ;  /* 0x0000000407077c36 */ /* 0x008fe20008000000 */
[----:B------:R-:W-:Y:S01]  /*86fa0*/  LEA.HI.X.SX32 R17, R0, UR5, 0x1, P1 ;  /* 0x0000000500117c11 */ /* 0x000fe200088f0eff */
[----:B0-----:R-:W-:Y:S01]  /*86fb0*/  IMAD R3, R4, 0x40, R0 ;  /* 0x0000004004037824 */ /* 0x001fe200078e0200 */
[----:B------:R-:W-:-:S03]  /*86fc0*/  ULDC.64 UR4, c[0x0][0x220] ;  /* 0x0000880000047ab9 */ /* 0x000fc60000000a00 */
[----:B------:R-:W-:Y:S04]  /*86fd0*/  STL [R1+0x4], R17 ;  /* 0x0000041101007387 */ /* 0x000fe80000100800 */
[----:B------:R0:W-:Y:S01]  /*86fe0*/  STL [R1+0xe0], R7 ;  /* 0x0000e00701007387 */ /* 0x0001e20000100800 */
[----:B------:R-:W-:Y:S01]  /*86ff0*/  IADD3 R0, P1, R3, UR4, RZ ;  /* 0x0000000403007c10 */ /* 0x000fe2000ff3e0ff */
[----:B------:R-:W-:Y:S01]  /*87000*/  ULDC UR4, c[0x0][0x248] ;  /* 0x0000920000047ab9 */ /* 0x000fe20000000800 */
[----:B0-----:R-:W-:Y:S02]  /*87010*/  VIADD R7, R7, UR6 ;  /* 0x0000000607077c36 */ /* 0x001fe40008000000 */
[----:B------:R-:W-:Y:S01]  /*87020*/  LEA.HI.X.SX32 R22, R3, UR5, 0x1, P1 ;  /* 0x0000000503167c11 */ /* 0x000fe200088f0eff */
[----:B-1----:R-:W-:Y:S01]  /*87030*/  IMAD R4, R5, 0x40, R3 ;  /* 0x0000004005047824 */ /* 0x002fe200078e0203 */
[----:B------:R-:W-:Y:S01]  /*87040*/  ULDC UR6, c[0x0][0x248] ;  /* 0x0000920000067ab9 */ /* 0x000fe20000000800 */
[----:B------:R0:W-:Y:S02]  /*87050*/  STL [R1+0xdc], R7 ;  /* 0x0000dc0701007387 */ /* 0x0001e40000100800 */
[----:B0-----:R-:W-:Y:S01]  /*87060*/  VIADD R7, R7, UR7 ;  /* 0x0000000707077c36 */ /* 0x001fe20008000000 */
[----:B------:R-:W-:-:S03]  /*87070*/  ULDC UR7, c[0x0][0x248] ;  /* 0x0000920000077ab9 */ /* 0x000fc60000000800 */
[----:B------:R-:W-:Y:S01]  /*87080*/  VIADD R5, R7, UR4 ;  /* 0x0000000407057c36 */ /* 0x000fe20008000000 */
[----:B------:R-:W-:Y:S01]  /*87090*/  STL [R1+0xd8], R7 ;  /* 0x0000d80701007387 */ /* 0x000fe20000100800 */
[----:B------:R-:W-:-:S03]  /*870a0*/  ULDC.64 UR4, c[0x0][0x220] ;  /* 0x0000880000047ab9 */ /* 0x000fc60000000a00 */
[----:B------:R-:W-:Y:S01]  /*870b0*/  STL [R1], R22 ;  /* 0x0000001601007387 */ /* 0x000fe20000100800 */
[----:B------:R-:W-:Y:S01]  /*870c0*/  IADD3 R3, P1, R4, UR4, RZ ;  /* 0x0000000404037c10 */ /* 0x000fe2000ff3e0ff */
[----:B----4-:R-:W-:Y:S01]  /*870d0*/  IMAD R6, R6, 0x40, R4 ;  /* 0x0000004006067824 */ /* 0x010fe200078e0204 */
[----:B------:R-:W-:Y:S01]  /*870e0*/  ULDC UR4, c[0x0][0x248] ;  /* 0x0000920000047ab9 */ /* 0x000fe20000000800 */
[----:B------:R0:W-:Y:S01]  /*870f0*/  STL [R1+0xd4], R5 ;  /* 0x0000d40501007387 */ /* 0x0001e20000100800 */
[----:B------:R-:W-:Y:S01]  /*87100*/  LEA.HI.X.SX32 R4, R4, UR5, 0x1, P1 ;  /* 0x0000000504047c11 */ /* 0x000fe200088f0eff */
[----:B0-----:R-:W-:Y:S01]  /*87110*/  VIADD R5, R5, UR6 ;  /* 0x0000000605057c36 */ /* 0x001fe20008000000 */
[----:B------:R-:W-:-:S04]  /*87120*/  ULDC UR6, c[0x0][0x248] ;  /* 0x0000920000067ab9 */ /* 0x000fc80000000800 */
[----:B------:R0:W-:Y:S04]  /*87130*/  STL [R1+0xd0], R5 ;  /* 0x0000d00501007387 */ /* 0x0001e80000100800 */
[----:B------:R1:W-:Y:S01]  /*87140*/  STL [R1+0x4760], R4 ;  /* 0x0047600401007387 */ /* 0x0003e20000100800 */
[----:B0-----:R-:W-:Y:S01]  /*87150*/  VIADD R5, R5, UR4 ;  /* 0x0000000405057c36 */ /* 0x001fe20008000000 */
[----:B------:R-:W-:-:S03]  /*87160*/  ULDC UR4, c[0x0][0x248] ;  /* 0x0000920000047ab9 */ /* 0x000fc60000000800 */
[----:B-1----:R-:W-:Y:S01]  /*87170*/  VIADD R4, R5, UR4 ;  /* 0x0000000405047c36 */ /* 0x002fe20008000000 */
[----:B------:R0:W-:Y:S01]  /*87180*/  STL [R1+0xcc], R5 ;  /* 0x0000cc0501007387 */ /* 0x0001e20000100800 */
[----:B------:R-:W-:-:S03]  /*87190*/  ULDC.64 UR4, c[0x0][0x220] ;  /* 0x0000880000047ab9 */ /* 0x000fc60000000a00 */
[----:B------:R1:W-:Y:S01]  /*871a0*/  STL [R1+0xc8], R4 ;  /* 0x0000c80401007387 */ /* 0x0003e20000100800 */
[----:B--2---:R-:W-:Y:S01]  /*871b0*/  IMAD R8, R8, 0x40, R6 ;  /* 0x0000004008087824 */ /* 0x004fe200078e0206 */
[----:B0-----:R-:W-:Y:S01]  /*871c0*/  IADD3 R5, P1, R6, UR4, RZ ;  /* 0x0000000406057c10 */ /* 0x001fe2000ff3e0ff */
[----:B-1----:R-:W-:-:S03]  /*871d0*/  VIADD R4, R4, UR6 ;  /* 0x0000000604047c36 */ /* 0x002fc60008000000 */
[----:B------:R-:W-:Y:S01]  /*871e0*/  LEA.HI.X.SX32 R6, R6, UR5, 0x1, P1 ;  /* 0x0000000506067c11 */ /* 0x000fe200088f0eff */
[----:B------:R-:W-:Y:S01]  /*871f0*/  ULDC.64 UR4, c[0x0][0x220] ;  /* 0x0000880000047ab9 */ /* 0x000fe20000000a00 */
[----:B------:R-:W-:Y:S01]  /*87200*/  ULDC UR6, c[0x0][0x248] ;  /* 0x0000920000067ab9 */ /* 0x000fe20000000800 */
[----:B------:R0:W-:Y:S01]  /*87210*/  STL [R1+0xc4], R4 ;  /* 0x0000c40401007387 */ /* 0x0001e20000100800 */
[----:B------:R-:W-:Y:S01]  /*87220*/  IADD3 R7, P1, R8, UR4, RZ ;  /* 0x0000000408077c10 */ /* 0x000fe2000ff3e0ff */
[----:B------:R-:W-:Y:S01]  /*87230*/  ULDC UR4, c[0x0][0x248] ;  /* 0x0000920000047ab9 */ /* 0x000fe20000000800 */
[----:B0-----:R-:W-:-:S05]  /*87240*/  VIADD R4, R4, UR7 ;  /* 0x0000000704047c36 */ /* 0x001fca0008000000 */
[----:B------:R0:W-:Y:S01]  /*87250*/  STL [R1+0xc0], R4 ;  /* 0x0000c00401007387 */ /* 0x0001e20000100800 */
[----:B------:R-:W-:-:S03]  /*87260*/  IMAD R10, R10, 0x40, R8 ;  /* 0x000000400a0a7824 */ /* 0x000fc600078e0208 */
[----:B------:R-:W-:Y:S01]  /*87270*/  STL.64 [R1+0x4758], R6 ;  /* 0x0047580601007387 */ /* 0x000fe20000100a00 */
[----:B0-----:R-:W-:Y:S01]  /*87280*/  VIADD R4, R4, UR6 ;  /* 0x0000000604047c36 */ /* 0x001fe20008000000 */
[----:B------:R-:W-:Y:S01]  /*87290*/  LEA.HI.X.SX32 R8, R8, UR5, 0x1, P1 ;  /* 0x0000000508087c11 */ /* 0x000fe200088f0eff */
[----:B------:R-:W-:-:S03]  /*872a0*/  ULDC UR6, c[0x0][0x248] ;  /* 0x0000920000067ab9 */ /* 0x000fc60000000800 */
[----:B------:R0:W-:Y:S02]  /*872b0*/  STL [R1+0xbc], R4 ;  /* 0x0000bc0401007387 */ /* 0x0001e40000100800 */
[----:B0-----:R-:W-:Y:S01]  /*872c0*/  VIADD R4, R4, UR4 ;  /* 0x0000000404047c36 */ /* 0x001fe20008000000 */
[----:B------:R-:W-:Y:S02]  /*872d0*/  ULDC.64 UR4, c[0x0][0x220] ;  /* 0x0000880000047ab9 */ /* 0x000fe40000000a00 */
[C---:B------:R-:W-:Y:S01]  /*872e0*/  IADD3 R9, P1, R10.reuse, UR4, RZ ;  /* 0x000000040a097c10 */ /* 0x040fe2000ff3e0ff */
[----:B------:R-:W-:Y:S01]  /*872f0*/  ULDC UR4, c[0x0][0x248] ;  /* 0x0000920000047ab9 */ /* 0x000fe20000000800 */
[----:B------:R0:W-:Y:S01]  /*87300*/  STL [R1+0xb8], R4 ;  /* 0x0000b80401007387 */ /* 0x0001e20000100800 */
[----:B------:R-:W-:Y:S01]  /*87310*/  IMAD R13, R13, 0x40, R10 ;  /* 0x000000400d0d7824 */ /* 0x000fe200078e020a */
[----:B------:R-:W-:Y:S02]  /*87320*/  LEA.HI.X.SX32 R10, R10, UR5, 0x1, P1 ;  /* 0x000000050a0a7c11 */ /* 0x000fe400088f0eff */
[----:B------:R-:W-:Y:S01]  /*87330*/  STL.64 [R1+0x4728], R8 ;  /* 0x0047280801007387 */ /* 0x000fe20000100a00 */
[----:B0-----:R-:W-:Y:S01]  /*87340*/  VIADD R4, R4, UR6 ;  /* 0x0000000604047c36 */ /* 0x001fe20008000000 */
[----:B------:R-:W-:-:S04]  /*87350*/  ULDC UR6, c[0x0][0x248] ;  /* 0x0000920000067ab9 */ /* 0x000fc80000000800 */
[----:B------:R0:W-:Y:S01]  /*87360*/  STL [R1+0xb4], R4 ;  /* 0x0000b40401007387 */ /* 0x0001e20000100800 */
[----:B------:R-:W-:-:S03]  /*87370*/  IMAD R14, R14, 0x40, R13 ;  /* 0x000000400e0e7824 */ /* 0x000fc600078e020d */
[----:B------:R-:W-:Y:S01]  /*87380*/  STL [R1+0x4738], R10 ;  /* 0x0047380a01007387 */ /* 0x000fe20000100800 */
[----:B0-----:R-:W-:Y:S01]  /*87390*/  VIADD R4, R4, UR4 ;  /* 0x0000000404047c36 */ /* 0x001fe20008000000 */
[----:B------:R-:W-:-:S04]  /*873a0*/  ULDC.64 UR4, c[0x0][0x220] ;  /* 0x0000880000047ab9 */ /* 0x000fc80000000a00 */
[----:B------:R0:W-:Y:S01]  /*873b0*/  STL [R1+0xb0], R4 ;  /* 0x0000b00401007387 */ /* 0x0001e20000100800 */
[C---:B------:R-:W-:Y:S01]  /*873c0*/  IADD3 R11, P1, R13.reuse, UR4, RZ ;  /* 0x000000040d0b7c10 */ /* 0x040fe2000ff3e0ff */
[----:B------:R-:W-:Y:S01]  /*873d0*/  ULDC UR4, c[0x0][0x248] ;  /* 0x0000920000047ab9 */ /* 0x000fe20000000800 */
[----:B0-----:R-:W-:Y:S01]  /*873e0*/  VIADD R4, R4, UR6 ;  /* 0x0000000604047c36 */ /* 0x001fe20008000000 */
[----:B------:R-:W-:Y:S02]  /*873f0*/  ULDC.64 UR6, c[0x0][0x220] ;  /* 0x0000880000067ab9 */ /* 0x000fe40000000a00 */
[----:B------:R-:W-:Y:S02]  /*87400*/  IADD3 R12, P2, R14, UR6, RZ ;  /* 0x000000060e0c7c10 */ /* 0x000fe4000ff5e0ff */
[----:B------:R0:W-:Y:S01]  /*87410*/  STL [R1+0xac], R4 ;  /* 0x0000ac0401007387 */ /* 0x0001e20000100800 */
[----:B------:R-:W-:Y:S01]  /*87420*/  LEA.HI.X.SX32 R13, R13, UR5, 0x1, P1 ;  /* 0x000000050d0d7c11 */ /* 0x000fe200088f0eff */
[----:B------:R-:W-:-:S02]  /*87430*/  ULDC UR5, c[0x0][0x248] ;  /* 0x0000920000057ab9 */ /* 0x000fc40000000800 */
[----:B------:R-:W-:Y:S01]  /*87440*/  STL [R1+0x46ec], R11 ;  /* 0x0046ec0b01007387 */ /* 0x000fe20000100800 */
[----:B------:R-:W-:Y:S01]  /*87450*/  LEA.HI.X.SX32 R14, R14, UR7, 0x1, P2 ;  /* 0x000000070e0e7c11 */ /* 0x000fe200090f0eff */
[----:B------:R-:W-:Y:S01]  /*87460*/  ULDC UR7, c[0x0][0x248] ;  /* 0x0000920000077ab9 */ /* 0x000fe20000000800 */
[----:B0-----:R-:W-:Y:S01]  /*87470*/  VIADD R4, R4, UR8 ;  /* 0x0000000804047c36 */ /* 0x001fe20008000000 */
[----:B------:R-:W-:Y:S01]  /*87480*/  STL [R1+0x46a0], R12 ;  /* 0x0046a00c01007387 */ /* 0x000fe20000100800 */
[----:B------:R-:W-:-:S03]  /*87490*/  ULDC UR8, c[0x0][0x248] ;  /* 0x0000920000087ab9 */ /* 0x000fc60000000800 */
[----:B------:R0:W-:Y:S04]  /*874a0*/  STL [R1+0xa8], R4 ;  /* 0x0000a80401007387 */ /* 0x0001e80000100800 */
[----:B------:R-:W-:Y:S01]  /*874b0*/  STL [R1+0x4748], R13 ;  /* 0x0047480d01007387 */ /* 0x000fe20000100800 */
[----:B0-----:R-:W-:-:S03]  /*874c0*/  VIADD R4, R4, UR4 ;  /* 0x0000000404047c36 */ /* 0x001fc60008000000 */
[----:B------:R-:W-:Y:S01]  /*874d0*/  STL [R1+0x4688], R14 ;  /* 0x0046880e01007387 */ /* 0x000fe20000100800 */
[----:B------:R-:W-:-:S03]  /*874e0*/  ULDC UR4, c[0x0][0x248] ;  /* 0x0000920000047ab9 */ /* 0x000fc60000000800 */
[----:B------:R0:W-:Y:S02]  /*874f0*/  STL [R1+0xa4], R4 ;  /* 0x0000a40401007387 */ /* 0x0001e40000100800 */
[----:B0-----:R-:W-:-:S04]  /*87500*/  VIADD R4, R4, UR4 ;  /* 0x0000000404047c36 */ /* 0x001fc80008000000 */
[----:B------:R-:W-:Y:S01]  /*87510*/  VIADD R7, R4, UR5 ;  /* 0x0000000504077c36 */ /* 0x000fe20008000000 */
[----:B------:R0:W-:Y:S01]  /*87520*/  STL [R1+0xa0], R4 ;  /* 0x0000a00401007387 */ /* 0x0001e20000100800 */
[----:B------:R-:W-:Y:S02]  /*87530*/  ULDC UR5, c[0x0][0x248] ;  /* 0x0000920000057ab9 */ /* 0x000fe40000000800 */
[----:B0-----:R-:W-:Y:S01]  /*87540*/  VIADD R4, R7, UR7 ;  /* 0x0000000707047c36 */ /* 0x001fe20008000000 */
[----:B------:R-:W-:-:S04]  /*87550*/  ULDC UR7, c[0x0][0x248] ;  /* 0x0000920000077ab9 */ /* 0x000fc80000000800 */
[----:B------:R0:W-:Y:S02]  /*87560*/  STL [R1+0x98], R4 ;  /* 0x0000980401007387 */ /* 0x0001e40000100800 */
[----:B0-----:R-:W-:Y:S01]  /*87570*/  VIADD R4, R4, UR5 ;  /* 0x0000000504047c36 */ /* 0x001fe20008000000 */
[----:B------:R-:W-:Y:S01]  /*87580*/  F2FP.SATFINITE.E5M2.F32.PACK_AB_MERGE_C R18, R25, R24, RZ ;  /* 0x000000181912723e */ /* 0x000fe200048060ff */
[----:B------:R-:W-:-:S03]  /*87590*/  ULDC UR5, c[0x0][0x248] ;  /* 0x0000920000057ab9 */ /* 0x000fc60000000800 */
[----:B------:R0:W-:Y:S02]  /*875a0*/  STL [R1+0x94], R4 ;  /* 0x0000940401007387 */ /* 0x0001e40000100800 */
[----:B0-----:R-:W-:Y:S01]  /*875b0*/  VIADD R4, R4, UR8 ;  /* 0x0000000804047c36 */ /* 0x001fe20008000000 */
[----:B------:R-:W-:Y:S02]  /*875c0*/  LOP3.LUT R10, R20, 0xffff, RZ, 0xc0, !PT ;  /* 0x0000ffff140a7812 */ /* 0x000fe400078ec0ff */
[----:B------:R-:W-:Y:S01]  /*875d0*/  LOP3.LUT R13, R19, 0xffff, RZ, 0xc0, !PT ;  /* 0x0000ffff130d7812 */ /* 0x000fe200078ec0ff */
[----:B------:R-:W-:Y:S01]  /*875e0*/  VIADD R6, R4, UR9 ;  /* 0x0000000904067c36 */ /* 0x000fe20008000000 */
[----:B------:R-:W-:Y:S01]  /*875f0*/  LOP3.LUT R18, R18, 0xffff, RZ, 0xc0, !PT ;  /* 0x0000ffff12127812 */ /* 0x000fe200078ec0ff */
[----:B------:R-:W0:Y:S01]  /*87600*/  S2UR UR4, SR_CgaCtaId ;  /* 0x00000000000479c3 */ /* 0x000e220000008800 */
[----:B------:R-:W-:Y:S01]  /*87610*/  UMOV UR6, 0x400 ;  /* 0x0000040000067882 */ /* 0x000fe20000000000 */
[----:B------:R-:W-:Y:S01]  /*87620*/  LOP3.LUT R15, R15, 0xffffff7f, RZ, 0xc0, !PT ;  /* 0xffffff7f0f0f7812 */ /* 0x000fe200078ec0ff */
[----:B------:R1:W-:Y:S01]  /*87630*/  STL [R1+0x8c], R6 ;  /* 0x00008c0601007387 */ /* 0x0003e20000100800 */
[----:B------:R-:W-:Y:S01]  /*87640*/  ULDC UR8, c[0x0][0x228] ;  /* 0x00008a0000087ab9 */ /* 0x000fe20000000800 */
[----:B------:R-:W-:Y:S01]  /*87650*/  ULDC UR9, c[0x0][0x228] ;  /* 0x00008a0000097ab9 */ /* 0x000fe20000000800 */
[----:B-1----:R-:W-:Y:S01]  /*87660*/  VIADD R6, R6, UR7 ;  /* 0x0000000706067c36 */ /* 0x002fe20008000000 */
[----:B------:R-:W-:-:S03]  /*87670*/  ULDC UR7, c[0x0][0x248] ;  /* 0x0000920000077ab9 */ /* 0x000fc60000000800 */
[----:B------:R-:W-:Y:S01]  /*87680*/  VIADD R12, R6, UR10 ;  /* 0x0000000a060c7c36 */ /* 0x000fe20008000000 */
[----:B------:R1:W-:Y:S01]  /*87690*/  STL [R1+0x88], R6 ;  /* 0x0000880601007387 */ /* 0x0003e20000100800 */
[----:B------:R-:W-:Y:S01]  /*876a0*/  PRMT R28, R18, 0x3340, R1 ;  /* 0x00003340121c7816 */ /* 0x000fe20000000001 */
[----:B------:R-:W-:Y:S01]  /*876b0*/  ULDC UR10, c[0x0][0x228] ;  /* 0x00008a00000a7ab9 */ /* 0x000fe20000000800 */
[----:B-1----:R-:W-:Y:S01]  /*876c0*/  VIADD R6, R12, UR11 ;  /* 0x0000000b0c067c36 */ /* 0x002fe20008000000 */
[----:B0-----:R-:W-:Y:S01]  /*876d0*/  ULEA UR4, UR4, UR6, 0x18 ;  /* 0x0000000604047291 */ /* 0x001fe2000f8ec03f */
[----:B------:R-:W-:-:S03]  /*876e0*/  ULDC UR11, c[0x0][0x228] ;  /* 0x00008a00000b7ab9 */ /* 0x000fc60000000800 */
[----:B------:R0:W-:Y:S02]  /*876f0*/  STL [R1+0x80], R6 ;  /* 0x0000800601007387 */ /* 0x0001e40000100800 */
[----:B0-----:R-:W-:Y:S01]  /*87700*/  VIADD R6, R6, UR13 ;  /* 0x0000000d06067c36 */ /* 0x001fe20008000000 */
[----:B------:R-:W-:-:S04]  /*87710*/  ULDC UR13, c[0x0][0x228] ;  /* 0x00008a00000d7ab9 */ /* 0x000fc80000000800 */
[----:B------:R0:W-:Y:S02]  /*87720*/  STL [R1+0x7c], R6 ;  /* 0x00007c0601007387 */ /* 0x0001e40000100800 */
[----:B0-----:R-:W-:Y:S01]  /*87730*/  VIADD R6, R6, UR14 ;  /* 0x0000000e06067c36 */ /* 0x001fe20008000000 */
[----:B------:R-:W-:-:S04]  /*87740*/  ULDC UR14, c[0x0][0x228] ;  /* 0x00008a00000e7ab9 */ /* 0x000fc80000000800 */
[----:B------:R0:W-:Y:S02]  /*87750*/  STL [R1+0x78], R6 ;  /* 0x0000780601007387 */ /* 0x0001e40000100800 */
[----:B0-----:R-:W-:Y:S01]  /*87760*/  VIADD R6, R6, UR15 ;  /* 0x0000000f06067c36 */ /* 0x001fe20008000000 */
[----:B------:R-:W-:-:S03]  /*87770*/  ULDC UR15, c[0x0][0x228] ;  /* 0x00008a00000f7ab9 */ /* 0x000fc60000000800 */
[----:B------:R-:W-:Y:S01]  /*87780*/  VIADD R14, R6, UR23 ;  /* 0x00000017060e7c36 */ /* 0x000fe20008000000 */
[----:B------:R0:W-:Y:S01]  /*87790*/  STL [R1+0x74], R6 ;  /* 0x0000740601007387 */ /* 0x0001e20000100800 */
[----:B------:R-:W-:Y:S02]  /*877a0*/  ULDC UR23, c[0x0][0x228] ;  /* 0x00008a0000177ab9 */ /* 0x000fe40000000800 */
[----:B------:R-:W-:Y:S01]  /*877b0*/  VIADD R16, R14, UR29 ;  /* 0x0000001d0e107c36 */ /* 0x000fe20008000000 */
[----:B------:R-:W-:-:S03]  /*877c0*/  ULDC UR29, c[0x0][0x228] ;  /* 0x00008a00001d7ab9 */ /* 0x000fc60000000800 */
        /* <DEDUP_REMOVED lines=8> */
[----:B0-----:R-:W-:Y:S01]  /*87850*/  VIADD R6, R11, UR33 ;  /* 0x000000210b067c36 */ /* 0x001fe20008000000 */
[----:B------:R-:W-:-:S03]  /*87860*/  ULDC UR33, c[0x0][0x228] ;  /* 0x00008a0000217ab9 */ /* 0x000fc60000000800 */
[----:B------:R-:W-:Y:S01]  /*87870*/  VIADD R8, R6, UR34 ;  /* 0x0000002206087c36 */ /* 0x000fe20008000000 */
[----:B------:R0:W-:Y:S01]  /*87880*/  STL [R1+0x58], R6 ;  /* 0x0000580601007387 */ /* 0x0001e20000100800 */
[----:B------:R-:W-:Y:S02]  /*87890*/  ULDC UR34, c[0x0][0x228] ;  /* 0x00008a0000227ab9 */ /* 0x000fe40000000800 */
[----:B------:R-:W-:Y:S01]  /*878a0*/  VIADD R9, R8, UR35 ;  /* 0x0000002308097c36 */ /* 0x000fe20008000000 */
[----:B------:R-:W-:-:S03]  /*878b0*/  ULDC UR35, c[0x0][0x228] ;  /* 0x00008a0000237ab9 */ /* 0x000fc60000000800 */
[----:B------:R-:W-:Y:S01]  /*878c0*/  VIADD R23, R9, UR36 ;  /* 0x0000002409177c36 */ /* 0x000fe20008000000 */
[----:B------:R1:W-:Y:S01]  /*878d0*/  STL.64 [R1+0x4768], R8 ;  /* 0x0047680801007387 */ /* 0x0003e20000100a00 */
[----:B------:R-:W-:Y:S02]  /*878e0*/  ULDC UR36, c[0x0][0x228] ;  /* 0x00008a0000247ab9 */ /* 0x000fe40000000800 */
[----:B0-----:R-:W-:Y:S01]  /*878f0*/  VIADD R6, R23, UR12 ;  /* 0x0000000c17067c36 */ /* 0x001fe20008000000 */
[----:B------:R-:W-:Y:S01]  /*87900*/  STL [R1+0xaac], R10 ;  /* 0x000aac0a01007387 */ /* 0x000fe20000100800 */
[----:B------:R-:W-:Y:S02]  /*87910*/  ULDC UR12, c[0x0][0x228] ;  /* 0x00008a00000c7ab9 */ /* 0x000fe40000000800 */
[----:B------:R-:W-:Y:S01]  /*87920*/  VIADD R29, R6, UR18 ;  /* 0x00000012061d7c36 */ /* 0x000fe20008000000 */
[----:B------:R0:W-:Y:S01]  /*87930*/  STL [R1+0xac4], R18 ;  /* 0x000ac41201007387 */ /* 0x0001e20000100800 */
[----:B------:R-:W-:Y:S01]  /*87940*/  ULDC UR18, c[0x0][0x228] ;  /* 0x00008a0000127ab9 */ /* 0x000fe20000000800 */
[----:B-1----:R-:W-:-:S02]  /*87950*/  IMAD.MOV.U32 R9, RZ, RZ, R11 ;  /* 0x000000ffff097224 */ /* 0x002fc400078e000b */
[----:B------:R-:W2:Y:S01]  /*87960*/  LDL R11, [R1+0x2094] ;  /* 0x00209400010b7983 */ /* 0x000ea20000100800 */
[----:B------:R-:W-:Y:S01]  /*87970*/  VIADD R26, R29, UR5 ;  /* 0x000000051d1a7c36 */ /* 0x000fe20008000000 */
[----:B------:R-:W-:-:S03]  /*87980*/  ULDC UR5, c[0x0][0x228] ;  /* 0x00008a0000057ab9 */ /* 0x000fc60000000800 */
[----:B------:R-:W-:Y:S01]  /*87990*/  VIADD R8, R26, UR21 ;  /* 0x000000151a087c36 */ /* 0x000fe20008000000 */
[----:B------:R1:W-:Y:S01]  /*879a0*/  STL [R1+0xaa8], R13 ;  /* 0x000aa80d01007387 */ /* 0x0003e20000100800 */
[----:B0-----:R-:W-:Y:S01]  /*879b0*/  PRMT R18, R10, 0x3340, R13 ;  /* 0x000033400a127816 */ /* 0x001fe2000000000d */
[----:B------:R-:W-:Y:S01]  /*879c0*/  ULDC UR21, c[0x0][0x228] ;  /* 0x00008a0000157ab9 */ /* 0x000fe20000000800 */
[----:B------:R-:W-:Y:S01]  /*879d0*/  VIADD R21, R8, UR17 ;  /* 0x0000001108157c36 */ /* 0x000fe20008000000 */
[----:B------:R-:W3:Y:S01]  /*879e0*/  LDL R19, [R1+0x2088] ;  /* 0x0020880001137983 */ /* 0x000ee20000100800 */
[----:B------:R-:W-:Y:S02]  /*879f0*/  ULDC UR17, c[0x0][0x248] ;  /* 0x0000920000117ab9 */ /* 0x000fe40000000800 */
[----:B------:R-:W-:Y:S01]  /*87a00*/  VIADD R27, R21, UR16 ;  /* 0x00000010151b7c36 */ /* 0x000fe20008000000 */
[----:B------:R-:W4:Y:S04]  /*87a10*/  LDL R10, [R1+0x134] ;  /* 0x00013400010a7983 */ /* 0x000f280000100800 */
[----:B-1----:R-:W4:Y:S01]  /*87a20*/  LDL R13, [R1+0x13c] ;  /* 0x00013c00010d7983 */ /* 0x002f220000100800 */
[----:B------:R-:W-:Y:S01]  /*87a30*/  VIADD R25, R27, UR7 ;  /* 0x000000071b197c36 */ /* 0x000fe20008000000 */
[----:B------:R-:W-:Y:S01]  /*87a40*/  ULDC UR7, c[0x0][0x248] ;  /* 0x0000920000077ab9 */ /* 0x000fe20000000800 */
[----:B------:R-:W-:Y:S01]  /*87a50*/  PRMT R18, R18, 0x5410, R28 ;  /* 0x0000541012127816 */ /* 0x000fe2000000001c */
[----:B------:R-:W-:Y:S01]  /*87a60*/  ULDC UR16, c[0x0][0x228] ;  /* 0x00008a0000107ab9 */ /* 0x000fe20000000800 */
[----:B------:R-:W-:Y:S01]  /*87a70*/  VIADD R20, R25, UR7 ;  /* 0x0000000719147c36 */ /* 0x000fe20008000000 */
[----:B------:R-:W-:-:S03]  /*87a80*/  ULDC UR7, c[0x0][0x248] ;  /* 0x0000920000077ab9 */ /* 0x000fc60000000800 */
[----:B------:R-:W-:Y:S01]  /*87a90*/  VIADD R24, R20, UR7 ;  /* 0x0000000714187c36 */ /* 0x000fe20008000000 */
[----:B------:R0:W-:Y:S01]  /*87aa0*/  STL.64 [R1+0x3bf0], R20 ;  /* 0x003bf01401007387 */ /* 0x0001e20000100a00 */
[----:B------:R-:W-:-:S03]  /*87ab0*/  ULDC.64 UR6, c[0x0][0x228] ;  /* 0x00008a0000067ab9 */ /* 0x000fc60000000a00 */
[----:B0-----:R-:W4:Y:S01]  /*87ac0*/  LDL R20, [R1+0x208c] ;  /* 0x00208c0001147983 */ /* 0x001f220000100800 */
[----:B------:R-:W-:Y:S01]  /*87ad0*/  VIADD R28, R24, UR17 ;  /* 0x00000011181c7c36 */ /* 0x000fe20008000000 */
[----:B------:R-:W-:Y:S02]  /*87ae0*/  ULDC UR17, c[0x0][0x228] ;  /* 0x00008a0000117ab9 */ /* 0x000fe40000000800 */
[----:B------:R-:W-:Y:S04]  /*87af0*/  STL [R1+0x158], R18 ;  /* 0x0001581201007387 */ /* 0x000fe80000100800 */
[----:B------:R0:W-:Y:S01]  /*87b00*/  STL.64 [R1+0x3be8], R24 ;  /* 0x003be81801007387 */ /* 0x0001e20000100a00 */
[----:B------:R-:W-:Y:S02]  /*87b10*/  IMAD.MOV.U32 R21, RZ, RZ, R16 ;  /* 0x000000ffff157224 */ /* 0x000fe400078e0010 */
[----:B0-----:R-:W-:-:S02]  /*87b20*/  IMAD.MOV.U32 R25, RZ, RZ, R14 ;  /* 0x000000ffff197224 */ /* 0x001fc400078e000e */
[----:B------:R-:W-:Y:S01]  /*87b30*/  IMAD.MOV.U32 R24, RZ, RZ, R9 ;  /* 0x000000ffff187224 */ /* 0x000fe200078e0009 */
[----:B--2---:R-:W-:Y:S01]  /*87b40*/  ISETP.LT.AND P1, PT, R11, UR6, !P0 ;  /* 0x000000060b007c0c */ /* 0x004fe2000c721270 */
[----:B------:R-:W-:Y:S01]  /*87b50*/  ULDC UR6, c[0x0][0x248] ;  /* 0x0000920000067ab9 */ /* 0x000fe20000000800 */
[----:B------:R-:W2:Y:S11]  /*87b60*/  LDL R11, [R1+0x12c] ;  /* 0x00012c00010b7983 */ /* 0x000eb60000100800 */
[----:B------:R-:W-:-:S02]  /*87b70*/  @P1 LOP3.LUT R15, R15, 0x80, RZ, 0xfc, !PT ;  /* 0x000000800f0f1812 */ /* 0x000fc400078efcff */
[----:B---3--:R-:W-:Y:S01]  /*87b80*/  ISETP.LT.AND P1, PT, R19, UR19, !P0 ;  /* 0x0000001313007c0c */ /* 0x008fe2000c721270 */
[----:B------:R-:W-:Y:S01]  /*87b90*/  VIADD R18, R28, UR6 ;  /* 0x000000061c127c36 */ /* 0x000fe20008000000 */
[----:B------:R-:W-:Y:S01]  /*87ba0*/  LOP3.LUT R15, R15, 0xfffffbff, RZ, 0xc0, !PT ;  /* 0xfffffbff0f0f7812 */ /* 0x000fe200078ec0ff */
[----:B------:R-:W-:Y:S01]  /*87bb0*/  ULDC UR6, c[0x0][0x248] ;  /* 0x0000920000067ab9 */ /* 0x000fe20000000800 */
[----:B------:R0:W-:Y:S01]  /*87bc0*/  STL [R1+0x3be4], R28 ;  /* 0x003be41c01007387 */ /* 0x0001e20000100800 */
[----:B----4-:R-:W-:Y:S01]  /*87bd0*/  SHF.R.S32.HI R14, RZ, 0x1f, R13 ;  /* 0x0000001fff0e7819 */ /* 0x010fe2000001140d */
[----:B------:R-:W-:-:S07]  /*87be0*/  ULDC UR19, c[0x0][0x228] ;  /* 0x00008a0000137ab9 */ /* 0x000fce0000000800 */
[----:B------:R-:W-:Y:S02]  /*87bf0*/  @P1 LOP3.LUT R15, R15, 0x400, RZ, 0xfc, !PT ;  /* 0x000004000f0f1812 */ /* 0x000fe400078efcff */
[----:B------:R-:W-:Y:S02]  /*87c00*/  ISETP.LT.AND P1, PT, R20, UR20, !P0 ;  /* 0x0000001414007c0c */ /* 0x000fe4000c721270 */
[----:B------:R-:W-:Y:S01]  /*87c10*/  LOP3.LUT R15, R15, 0xfffffdff, RZ, 0xc0, !PT ;  /* 0xfffffdff0f0f7812 */ /* 0x000fe200078ec0ff */
[----:B------:R-:W-:Y:S01]  /*87c20*/  VIADD R19, R18, UR6 ;  /* 0x0000000612137c36 */ /* 0x000fe20008000000 */
[----:B------:R-:W-:Y:S01]  /*87c30*/  ULDC UR6, c[0x0][0x248] ;  /* 0x0000920000067ab9 */ /* 0x000fe20000000800 */
[----:B------:R-:W-:Y:S01]  /*87c40*/  IMAD.MOV.U32 R20, RZ, RZ, R26 ;  /* 0x000000ffff147224 */ /* 0x000fe200078e001a */
[----:B------:R-:W-:Y:S01]  /*87c50*/  ULDC UR20, c[0x0][0x228] ;  /* 0x00008a0000147ab9 */ /* 0x000fe20000000800 */
[----:B------:R-:W-:Y:S01]  /*87c60*/  VIADD R26, R19, UR6 ;  /* 0x00000006131a7c36 */ /* 0x000fe20008000000 */
[----:B------:R-:W-:-:S05]  /*87c70*/  ULDC UR6, c[0x0][0x248] ;  /* 0x0000920000067ab9 */ /* 0x000fca0000000800 */
[----:B------:R-:W-:Y:S01]  /*87c80*/  @P1 LOP3.LUT R15, R15, 0x200, RZ, 0xfc, !PT ;  /* 0x000002000f0f1812 */ /* 0x000fe200078efcff */
[----:B0-----:R-:W-:Y:S01]  /*87c90*/  IMAD.MOV.U32 R28, RZ, RZ, R8 ;  /* 0x000000ffff1c7224 */ /* 0x001fe200078e0008 */
[----:B------:R-:W-:-:S03]  /*87ca0*/  IADD3 R8, P1, R13, R2, RZ ;  /* 0x000000020d087210 */ /* 0x000fc60007f3e0ff */
[----:B------:R0:W-:Y:S01]  /*87cb0*/  STL [R1+0x3cb0], R15 ;  /* 0x003cb00f01007387 */ /* 0x0001e20000100800 */
[----:B------:R-:W-:Y:S01]  /*87cc0*/  VIADD R16, R26, UR6 ;  /* 0x000000061a107c36 */ /* 0x000fe20008000000 */
[----:B------:R-:W-:Y:S01]  /*87cd0*/  ULDC UR6, c[0x0][0x248] ;  /* 0x0000920000067ab9 */ /* 0x000fe20000000800 */
[----:B------:R-:W-:Y:S01]  /*87ce0*/  IMAD.X R9, R14, 0x1, R17, P1 ;  /* 0x000000010e097824 */ /* 0x000fe200008e0611 */
[----:B------:R1:W-:Y:S01]  /*87cf0*/  STL.64 [R1+0x3bd8], R18 ;  /* 0x003bd81201007387 */ /* 0x0003e20000100a00 */
[----:B0-----:R-:W-:Y:S01]  /*87d00*/  IMAD.MOV.U32 R15, RZ, RZ, R4 ;  /* 0x000000ffff0f7224 */ /* 0x001fe200078e0004 */
[----:B------:R-:W-:Y:S02]  /*87d10*/  SHF.R.S32.HI R4, RZ, 0x1f, R10 ;  /* 0x0000001fff047819 */ /* 0x000fe4000001140a */
[----:B------:R-:W-:Y:S01]  /*87d20*/  STL [R1+0x118], R14 ;  /* 0x0001180e01007387 */ /* 0x000fe20000100800 */
[----:B-1----:R-:W-:-:S03]  /*87d30*/  IADD3 R18, P2, R10, R2, RZ ;  /* 0x000000020a127210 */ /* 0x002fc60007f5e0ff */
[----:B------:R-:W-:Y:S04]  /*87d40*/  STL [R1+0x138], R4 ;  /* 0x0001380401007387 */ /* 0x000fe80000100800 */
[----:B------:R-:W-:Y:S01]  /*87d50*/  STL [R1+0x3c78], R16 ;  /* 0x003c781001007387 */ /* 0x000fe20000100800 */
[----:B------:R-:W-:-:S03]  /*87d60*/  IMAD.X R19, R4, 0x1, R17, P2 ;  /* 0x0000000104137824 */ /* 0x000fc600010e0611 */
[----:B------:R-:W-:Y:S04]  /*87d70*/  STL [R1+0x3be0], R26 ;  /* 0x003be01a01007387 */ /* 0x000fe80000100800 */
[----:B------:R-:W-:Y:S04]  /*87d80*/  STL [R1+0x3bf8], R27 ;  /* 0x003bf81b01007387 */ /* 0x000fe80000100800 */
[----:B------:R0:W-:Y:S04]  /*87d90*/  STL.64 [R1+0x2468], R8 ;  /* 0x0024680801007387 */ /* 0x0001e80000100a00 */
[----:B0-----:R-:W3:Y:S04]  /*87da0*/  LDL.LU.64 R8, [R1+0x4768] ;  /* 0x0047680001087983 */ /* 0x001ee80000300a00 */
[----:B------:R-:W4:Y:S01]  /*87db0*/  LDL.LU R4, [R1+0x4760] ;  /* 0x0047600001047983 */ /* 0x000f220000300800 */
[----:B------:R-:W-:-:S03]  /*87dc0*/  IADD3 R26, P1, R13, R0, RZ ;  /* 0x000000000d1a7210 */ /* 0x000fc60007f3e0ff */
[----:B------:R0:W-:Y:S02]  /*87dd0*/  STL.64 [R1+0x2430], R18 ;  /* 0x0024301201007387 */ /* 0x0001e40000100a00 */
[----:B------:R-:W-:Y:S01]  /*87de0*/  IMAD.X R27, R14, 0x1, R22, P1 ;  /* 0x000000010e1b7824 */ /* 0x000fe200008e0616 */
[----:B0-----:R-:W-:-:S04]  /*87df0*/  IADD3 R18, P3, R13, R3, RZ ;  /* 0x000000030d127210 */ /* 0x001fc80007f7e0ff */
[----:B------:R-:W-:Y:S04]  /*87e00*/  STL.64 [R1+0x2460], R26 ;  /* 0x0024601a01007387 */ /* 0x000fe80000100a00 */
[----:B------:R0:W-:Y:S04]  /*87e10*/  STL.64 [R1+0x4730], R28 ;  /* 0x0047301c01007387 */ /* 0x0001e80000100a00 */
[----:B------:R-:W-:Y:S01]  /*87e20*/  STL [R1+0x473c], R29 ;  /* 0x00473c1d01007387 */ /* 0x000fe20000100800 */
[----:B0-----:R-:W-:Y:S01]  /*87e30*/  IADD3 R28, P2, R10, R0, RZ ;  /* 0x000000000a1c7210 */ /* 0x001fe20007f5e0ff */
[----:B------:R-:W-:-:S02]  /*87e40*/  IMAD.MOV.U32 R26, RZ, RZ, R15 ;  /* 0x000000ffff1a7224 */ /* 0x000fc400078e000f */
[----:B------:R-:W-:Y:S02]  /*87e50*/  IMAD.MOV.U32 R27, RZ, RZ, R7 ;  /* 0x000000ffff1b7224 */ /* 0x000fe400078e0007 */
[----:B------:R-:W-:Y:S01]  /*87e60*/  IMAD.MOV.U32 R16, RZ, RZ, R12 ;  /* 0x000000ffff107224 */ /* 0x000fe200078e000c */
[----:B--2---:R-:W-:Y:S01]  /*87e70*/  SHF.R.S32.HI R12, RZ, 0x1f, R11 ;  /* 0x0000001fff0c7819 */ /* 0x004fe2000001140b */
[----:B----4-:R-:W-:-:S05]  /*87e80*/  IMAD.X R19, R14, 0x1, R4, P3 ;  /* 0x000000010e137824 */ /* 0x010fca00018e0604 */
[----:B------:R0:W-:Y:S04]  /*87e90*/  STL.64 [R1+0x2458], R18 ;  /* 0x0024581201007387 */ /* 0x0001e80000100a00 */
[----:B------:R-:W-:Y:S01]  /*87ea0*/  STL [R1+0x2428], R28 ;  /* 0x0024281c01007387 */ /* 0x000fe20000100800 */
[----:B0-----:R-:W-:Y:S02]  /*87eb0*/  IMAD.MOV.U32 R19, RZ, RZ, R25 ;  /* 0x000000ffff137224 */ /* 0x001fe400078e0019 */
[----:B------:R-:W-:Y:S02]  /*87ec0*/  IMAD.MOV.U32 R18, RZ, RZ, R21 ;  /* 0x000000ffff127224 */ /* 0x000fe400078e0015 */
[----:B------:R-:W-:Y:S01]  /*87ed0*/  IMAD.MOV.U32 R21, RZ, RZ, R6 ;  /* 0x000000ffff157224 */ /* 0x000fe200078e0006 */
[----:B------:R-:W-:-:S02]  /*87ee0*/  IADD3 R6, P1, R10, R3, RZ ;  /* 0x000000030a067210 */ /* 0x000fc40007f3e0ff */
[----:B------:R0:W-:Y:S04]  /*87ef0*/  STL.64 [R1+0x4740], R18 ;  /* 0x0047401201007387 */ /* 0x0001e80000100a00 */
[----:B------:R1:W-:Y:S01]  /*87f00*/  STL.64 [R1+0x4750], R26 ;  /* 0x0047501a01007387 */ /* 0x0003e20000100a00 */
[----:B0-----:R-:W-:Y:S01]  /*87f10*/  SHF.R.S32.HI R18, RZ, 0x1f, R10 ;  /* 0x0000001fff127819 */ /* 0x001fe2000001140a */
[----:B-1----:R-:W-:-:S04]  /*87f20*/  IMAD.MOV.U32 R27, RZ, RZ, R29 ;  /* 0x000000ffff1b7224 */ /* 0x002fc800078e001d */
[C---:B------:R-:W-:Y:S02]  /*87f30*/  IMAD.X R27, R18.reuse, 0x1, R22, P2 ;  /* 0x00000001121b7824 */ /* 0x040fe400010e0616 */
[----:B------:R-:W-:Y:S01]  /*87f40*/  IMAD.X R7, R18, 0x1, R4, P1 ;  /* 0x0000000112077824 */ /* 0x000fe200008e0604 */
[----:B------:R-:W-:Y:S04]  /*87f50*/  STL [R1+0x130], R12 ;  /* 0x0001300c01007387 */ /* 0x000fe80000100800 */
[----:B------:R-:W-:Y:S04]  /*87f60*/  STL [R1+0x242c], R27 ;  /* 0x00242c1b01007387 */ /* 0x000fe80000100800 */
[----:B------:R0:W-:Y:S04]  /*87f70*/  STL.64 [R1+0x2420], R6 ;  /* 0x0024200601007387 */ /* 0x0001e80000100a00 */
[----:B0-----:R-:W2:Y:S01]  /*87f80*/  LDL.LU.64 R6, [R1+0x4758] ;  /* 0x0047580001067983 */ /* 0x001ea20000300a00 */
[----:B------:R-:W-:Y:S01]  /*87f90*/  IMAD.MOV.U32 R26, RZ, RZ, R28 ;  /* 0x000000ffff1a7224 */ /* 0x000fe200078e001c */
[----:B------:R-:W-:Y:S01]  /*87fa0*/  IADD3 R28, P3, R13, R5, RZ ;  /* 0x000000050d1c7210 */ /* 0x000fe20007f7e0ff */
[----:B---3--:R-:W-:-:S04]  /*87fb0*/  IMAD.MOV.U32 R15, RZ, RZ, R9 ;  /* 0x000000ffff0f7224 */ /* 0x008fc800078e0009 */
[----:B--2---:R-:W-:-:S05]  /*87fc0*/  IMAD.X R29, R14, 0x1, R6, P3 ;  /* 0x000000010e1d7824 */ /* 0x004fca00018e0606 */
[----:B------:R0:W-:Y:S04]  /*87fd0*/  STL.64 [R1+0x2450], R28 ;  /* 0x0024501c01007387 */ /* 0x0001e80000100a00 */
[----:B------:R-:W2:Y:S01]  /*87fe0*/  LDL R9, [R1+0x124] ;  /* 0x0001240001097983 */ /* 0x000ea20000100800 */
[----:B------:R-:W-:Y:S01]  /*87ff0*/  IADD3 R26, P2, R11, R2, RZ ;  /* 0x000000020b1a7210 */ /* 0x000fe20007f5e0ff */
[----:B------:R-:W-:Y:S01]  /*88000*/  IMAD.MOV.U32 R25, RZ, RZ, R8 ;  /* 0x000000ffff197224 */ /* 0x000fe200078e0008 */
[----:B------:R-:W-:-:S03]  /*88010*/  IADD3 R8, P3, R10, R5, RZ ;  /* 0x000000050a087210 */ /* 0x000fc60007f7e0ff */
[----:B------:R-:W-:Y:S01]  /*88020*/  IMAD.X R27, R12, 0x1, R17, P2 ;  /* 0x000000010c1b7824 */ /* 0x000fe200010e0611 */
[----:B0-----:R-:W-:-:S04]  /*88030*/  IADD3 R28, P1, R11, R0, RZ ;  /* 0x000000000b1c7210 */ /* 0x001fc80007f3e0ff */
[----:B------:R0:W-:Y:S04]  /*88040*/  STL.64 [R1+0x23f8], R26 ;  /* 0x0023f81a01007387 */ /* 0x0001e80000100a00 */
[----:B0-----:R-:W3:Y:S01]  /*88050*/  LDL.LU.64 R26, [R1+0x4750] ;  /* 0x00475000011a7983 */ /* 0x001ee20000300a00 */
[----:B--2---:R-:W-:Y:S01]  /*88060*/  SHF.R.S32.HI R29, RZ, 0x1f, R9 ;  /* 0x0000001fff1d7819 */ /* 0x004fe20000011409 */
[----:B------:R-:W-:Y:S01]  /*88070*/  IMAD.X R9, R18, 0x1, R6, P3 ;  /* 0x0000000112097824 */ /* 0x000fe200018e0606 */
[----:B------:R-:W-:-:S04]  /*88080*/  IADD3 R18, P3, R13, R7, RZ ;  /* 0x000000070d127210 */ /* 0x000fc80007f7e0ff */
[----:B------:R-:W-:Y:S04]  /*88090*/  STL.64 [R1+0x2418], R8 ;  /* 0x0024180801007387 */ /* 0x000fe80000100a00 */
[----:B------:R0:W-:Y:S04]  /*880a0*/  STL [R1+0x128], R29 ;  /* 0x0001281d01007387 */ /* 0x0001e80000100800 */
[----:B------:R-:W2:Y:S01]  /*880b0*/  LDL.LU R13, [R1+0x4748] ;  /* 0x00474800010d7983 */ /* 0x000ea20000300800 */
[----:B0-----:R-:W-:-:S03]  /*880c0*/  IMAD.X R29, R12, 0x1, R22, P1 ;  /* 0x000000010c1d7824 */ /* 0x001fc600008e0616 */
[----:B------:R0:W-:Y:S04]  /*880d0*/  STL [R1+0x2448], R18 ;  /* 0x0024481201007387 */ /* 0x0001e80000100800 */
[----:B0-----:R-:W4:Y:S04]  /*880e0*/  LDL.LU.64 R18, [R1+0x4740] ;  /* 0x0047400001127983 */ /* 0x001f280000300a00 */
[----:B------:R0:W-:Y:S04]  /*880f0*/  STL.64 [R1+0x23f0], R28 ;  /* 0x0023f01c01007387 */ /* 0x0001e80000100a00 */
[----:B0-----:R0:W3:Y:S01]  /*88100*/  LDL.LU R29, [R1+0x473c] ;  /* 0x00473c00011d7983 */ /* 0x0010e20000300800 */
[----:B------:R-:W-:-:S03]  /*88110*/  IADD3 R28, P1, R10, R7, RZ ;  /* 0x000000070a1c7210 */ /* 0x000fc60007f3e0ff */
[----:B------:R-:W2:Y:S04]  /*88120*/  LDL.LU R10, [R1+0x4738] ;  /* 0x00473800010a7983 */ /* 0x000ea80000300800 */
[----:B------:R3:W-:Y:S04]  /*88130*/  STL [R1+0x2410], R28 ;  /* 0x0024101c01007387 */ /* 0x0007e80000100800 */
[----:B---3--:R-:W3:Y:S01]  /*88140*/  LDL.LU.64 R28, [R1+0x4730] ;  /* 0x00473000011c7983 */ /* 0x008ee20000300a00 */
[----:B------:R-:W-:-:S03]  /*88150*/  IADD3 R8, P2, R11, R3, RZ ;  /* 0x000000030b087210 */ /* 0x000fc60007f5e0ff */
[----:B------:R1:W-:Y:S02]  /*88160*/  STL.64 [R1+0x4720], R16 ;  /* 0x0047201001007387 */ /* 0x0003e40000100a00 */
[----:B------:R-:W-:Y:S02]  /*88170*/  IMAD.X R9, R12, 0x1, R4, P2 ;  /* 0x000000010c097824 */ /* 0x000fe400010e0604 */
[----:B-1----:R0:W2:Y:S04]  /*88180*/  LDL.64 R16, [R1+0x2448] ;  /* 0x0024480001107983 */ /* 0x0020a80000100a00 */
[----:B---3--:R1:W-:Y:S04]  /*88190*/  STL.64 [R1+0x4710], R28 ;  /* 0x0047101c01007387 */ /* 0x0083e80000100a00 */
[----:B-1----:R0:W3:Y:S04]  /*881a0*/  LDL.64 R28, [R1+0x2410] ;  /* 0x00241000011c7983 */ /* 0x0020e80000100a00 */
[----:B----4-:R-:W-:Y:S04]  /*881b0*/  STL.64 [R1+0x4718], R18 ;  /* 0x0047181201007387 */ /* 0x010fe80000100a00 */
[----:B------:R1:W-:Y:S04]  /*881c0*/  STL.64 [R1+0x23e8], R8 ;  /* 0x0023e80801007387 */ /* 0x0003e80000100a00 */
[----:B-1----:R-:W2:Y:S04]  /*881d0*/  LDL.LU.64 R8, [R1+0x4728] ;  /* 0x0047280001087983 */ /* 0x002ea80000300a00 */
[----:B------:R-:W-:Y:S04]  /*881e0*/  STL.64 [R1+0x4708], R22 ;  /* 0x0047081601007387 */ /* 0x000fe80000100a00 */
[----:B------:R1:W-:Y:S04]  /*881f0*/  STL [R1+0x46f0], R4 ;  /* 0x0046f00401007387 */ /* 0x0003e80000100800 */
[----:B-1----:R-:W4:Y:S01]  /*88200*/  LDL R4, [R1+0x138] ;  /* 0x0001380001047983 */ /* 0x002f220000100800 */
[----:B--2---:R-:W-:Y:S01]  /*88210*/  IMAD.X R17, R14, 0x1, R8, P3 ;  /* 0x000000010e117824 */ /* 0x004fe200018e0608 */
[----:B------:R-:W-:-:S04]  /*88220*/  IADD3 R16, P3, R11, R5, RZ ;  /* 0x000000050b107210 */ /* 0x000fc80007f7e0ff */
[----:B------:R-:W-:Y:S04]  /*88230*/  STL [R1+0x244c], R17 ;  /* 0x00244c1101007387 */ /* 0x000fe80000100800 */
[----:B------:R-:W2:Y:S04]  /*88240*/  LDL R14, [R1+0x114] ;  /* 0x00011400010e7983 */ /* 0x000ea80000100800 */
[----:B----4-:R1:W-:Y:S04]  /*88250*/  STL.64 [R1+0x46f8], R4 ;  /* 0x0046f80401007387 */ /* 0x0103e80000100a00 */
[----:B-1----:R-:W4:Y:S01]  /*88260*/  LDL R5, [R1+0x124] ;  /* 0x0001240001057983 */ /* 0x002f220000100800 */
[----:B---3--:R-:W-:-:S05]  /*88270*/  IMAD.X R29, R4, 0x1, R8, P1 ;  /* 0x00000001041d7824 */ /* 0x008fca00008e0608 */
[----:B------:R-:W-:Y:S01]  /*88280*/  STL [R1+0x2414], R29 ;  /* 0x0024141d01007387 */ /* 0x000fe20000100800 */
[----:B------:R-:W-:-:S03]  /*88290*/  IMAD.X R17, R12, 0x1, R6, P3 ;  /* 0x000000010c117824 */ /* 0x000fc600018e0606 */
[----:B--2---:R1:W-:Y:S04]  /*882a0*/  STL.64 [R1+0x4700], R14 ;  /* 0x0047000e01007387 */ /* 0x0043e80000100a00 */
[----:B------:R-:W2:Y:S04]  /*882b0*/  LDL R23, [R1+0x128] ;  /* 0x0001280001177983 */ /* 0x000ea80000100800 */
[----:B-1----:R-:W3:Y:S04]  /*882c0*/  LDL R14, [R1+0x134] ;  /* 0x00013400010e7983 */ /* 0x002ee80000100800 */
[----:B------:R1:W-:Y:S01]  /*882d0*/  STL [R1+0x46e8], R2 ;  /* 0x0046e80201007387 */ /* 0x0003e20000100800 */
[----:B----4-:R-:W-:-:S03]  /*882e0*/  IADD3 R22, P2, R5, R2, RZ ;  /* 0x0000000205167210 */ /* 0x010fc60007f5e0ff */
[----:B-1----:R-:W4:Y:S04]  /*882f0*/  LDL R2, [R1+0x13c] ;  /* 0x00013c0001027983 */ /* 0x002f280000100800 */
[----:B------:R1:W-:Y:S04]  /*88300*/  STL.64 [R1+0x23e0], R16 ;  /* 0x0023e01001007387 */ /* 0x0003e80000100a00 */
[----:B-1----:R-:W2:Y:S01]  /*88310*/  LDL.LU.64 R16, [R1+0x4720] ;  /* 0x0047200001107983 */ /* 0x002ea20000300a00 */
[----:B------:R-:W-:-:S05]  /*88320*/  IADD3 R28, P1, R11, R7, RZ ;  /* 0x000000070b1c7210 */ /* 0x000fca0007f3e0ff */
[----:B------:R-:W-:Y:S01]  /*88330*/  IMAD.X R29, R12, 0x1, R8, P1 ;  /* 0x000000010c1d7824 */ /* 0x000fe200008e0608 */
[----:B------:R-:W-:Y:S02]  /*88340*/  IADD3 R4, P1, R5, R0, RZ ;  /* 0x0000000005047210 */ /* 0x000fe40007f3e0ff */
[----:B----4-:R-:W-:-:S05]  /*88350*/  IADD3 R18, P3, R2, R9, RZ ;  /* 0x0000000902127210 */ /* 0x010fca0007f7e0ff */
[----:B------:R1:W-:Y:S04]  /*88360*/  STL [R1+0x2440], R18 ;  /* 0x0024401201007387 */ /* 0x0003e80000100800 */
[----:B-1----:R-:W4:Y:S04]  /*88370*/  LDL.LU.64 R18, [R1+0x4718] ;  /* 0x0047180001127983 */ /* 0x002f280000300a00 */
[----:B------:R1:W-:Y:S01]  /*88380*/  STL.64 [R1+0x23d8], R28 ;  /* 0x0023d81c01007387 */ /* 0x0003e20000100a00 */
[----:B--2---:R-:W-:-:S03]  /*88390*/  IMAD.X R23, R23, 0x1, R17, P2 ;  /* 0x0000000117177824 */ /* 0x004fc600010e0611 */
[----:B-1----:R-:W2:Y:S04]  /*883a0*/  LDL.LU.64 R28, [R1+0x4710] ;  /* 0x00471000011c7983 */ /* 0x002ea80000300a00 */
[----:B------:R1:W-:Y:S04]  /*883b0*/  STL.64 [R1+0x46e0], R12 ;  /* 0x0046e00c01007387 */ /* 0x0003e80000100a00 */
[----:B-1----:R0:W3:Y:S04]  /*883c0*/  LDL.64 R12, [R1+0x2440] ;  /* 0x00244000010c7983 */ /* 0x0020e80000100a00 */
[----:B------:R1:W-:Y:S04]  /*883d0*/  STL [R1+0x46dc], R0 ;  /* 0x0046dc0001007387 */ /* 0x0003e80000100800 */
[----:B-1----:R-:W3:Y:S04]  /*883e0*/  LDL R0, [R1+0x118] ;  /* 0x0001180001007983 */ /* 0x002ee80000100800 */
[----:B------:R1:W-:Y:S04]  /*883f0*/  STL.64 [R1+0x23c0], R22 ;  /* 0x0023c01601007387 */ /* 0x0003e80000100a00 */
[----:B-1----:R-:W4:Y:S01]  /*88400*/  LDL.LU.64 R22, [R1+0x4708] ;  /* 0x0047080001167983 */ /* 0x002f220000300a00 */
[----:B---3--:R-:W-:-:S05]  /*88410*/  IMAD.X R13, R0, 0x1, R10, P3 ;  /* 0x00000001000d7824 */ /* 0x008fca00018e060a */
[----:B------:R-:W-:Y:S04]  /*88420*/  STL [R1+0x2444], R13 ;  /* 0x0024440d01007387 */ /* 0x000fe80000100800 */
[----:B----4-:R1:W-:Y:S04]  /*88430*/  STL [R1+0x46d8], R23 ;  /* 0x0046d81701007387 */ /* 0x0103e80000100800 */
[----:B-1----:R-:W3:Y:S01]  /*88440*/  LDL R23, [R1+0x124] ;  /* 0x0001240001177983 */ /* 0x002ee20000100800 */
[----:B------:R-:W-:Y:S02]  /*88450*/  IADD3 R12, P3, R14, R9, RZ ;  /* 0x000000090e0c7210 */ /* 0x000fe40007f7e0ff */
[----:B---3--:R-:W-:-:S05]  /*88460*/  IADD3 R14, P2, R23, R3, RZ ;  /* 0x00000003170e7210 */ /* 0x008fca0007f5e0ff */
[----:B------:R1:W-:Y:S04]  /*88470*/  STL [R1+0x23b0], R14 ;  /* 0x0023b00e01007387 */ /* 0x0003e80000100800 */
[----:B-1----:R-:W3:Y:S04]  /*88480*/  LDL.LU.64 R14, [R1+0x4700] ;  /* 0x00470000010e7983 */ /* 0x002ee80000300a00 */
[----:B------:R1:W-:Y:S04]  /*88490*/  STL [R1+0x46c8], R3 ;  /* 0x0046c80301007387 */ /* 0x0003e80000100800 */
[----:B-1----:R-:W4:Y:S02]  /*884a0*/  LDL R3, [R1+0x128] ;  /* 0x0001280001037983 */ /* 0x002f240000100800 */
[----:B----4-:R-:W-:-:S05]  /*884b0*/  IMAD.X R5, R3, 0x1, R22, P1 ;  /* 0x0000000103057824 */ /* 0x010fca00008e0616 */
[----:B------:R1:W-:Y:S04]  /*884c0*/  STL.64 [R1+0x23b8], R4 ;  /* 0x0023b80401007387 */ /* 0x0003e80000100a00 */
[----:B-1----:R-:W4:Y:S01]  /*884d0*/  LDL.LU.64 R4, [R1+0x46f8] ;  /* 0x0046f80001047983 */ /* 0x002f220000300a00 */
[----:B---3--:R-:W-:Y:S01]  /*884e0*/  SHF.R.S32.HI R14, RZ, 0x1f, R14 ;  /* 0x0000001fff0e7819 */ /* 0x008fe2000001140e */
[----:B----4-:R-:W-:Y:S02]  /*884f0*/  IMAD.X R13, R4, 0x1, R10, P3 ;  /* 0x00000001040d7824 */ /* 0x010fe400018e060a */
[----:B------:R-:W3:Y:S04]  /*88500*/  LDL.LU R4, [R1+0x46f0] ;  /* 0x0046f00001047983 */ /* 0x000ee80000300800 */
[----:B------:R-:W-:Y:S04]  /*88510*/  STL.64 [R1+0x2408], R12 ;  /* 0x0024080c01007387 */ /* 0x000fe80000100a00 */
[----:B------:R-:W-:Y:S04]  /*88520*/  STL [R1+0x120], R14 ;  /* 0x0001200e01007387 */ /* 0x000fe80000100800 */
[----:B------:R1:W-:Y:S02]  /*88530*/  STL.64 [R1+0x46d0], R14 ;  /* 0x0046d00e01007387 */ /* 0x0003e40000100a00 */
[----:B-1----:R-:W-:-:S02]  /*88540*/  IADD3 R14, P3, R11, R9, RZ ;  /* 0x000000090b0e7210 */ /* 0x002fc40007f7e0ff */
[----:B------:R-:W4:Y:S04]  /*88550*/  LDL.LU R11, [R1+0x46ec] ;  /* 0x0046ec00010b7983 */ /* 0x000f280000300800 */
[----:B------:R1:W-:Y:S04]  /*88560*/  STL.64 [R1+0x46c0], R16 ;  /* 0x0046c01001007387 */ /* 0x0003e80000100a00 */
[----:B-1----:R0:W3:Y:S01]  /*88570*/  LDL.64 R16, [R1+0x23b0] ;  /* 0x0023b00001107983 */ /* 0x0020e20000100a00 */
[----:B------:R-:W-:-:S05]  /*88580*/  IADD3 R12, P1, R23, R5, RZ ;  /* 0x00000005170c7210 */ /* 0x000fca0007f3e0ff */
[C---:B------:R-:W-:Y:S02]  /*88590*/  IMAD.X R13, R3.reuse, 0x1, R6, P1 ;  /* 0x00000001030d7824 */ /* 0x040fe400008e0606 */
[----:B---3--:R-:W-:Y:S01]  /*885a0*/  IMAD.X R17, R3, 0x1, R4, P2 ;  /* 0x0000000103117824 */ /* 0x008fe200010e0604 */
[----:B----4-:R-:W-:-:S04]  /*885b0*/  IADD3 R16, P2, R2, R11, RZ ;  /* 0x0000000b02107210 */ /* 0x010fc80007f5e0ff */
[----:B------:R-:W-:Y:S04]  /*885c0*/  STL [R1+0x23b4], R17 ;  /* 0x0023b41101007387 */ /* 0x000fe80000100800 */
[----:B------:R1:W-:Y:S04]  /*885d0*/  STL.64 [R1+0x46b0], R4 ;  /* 0x0046b00401007387 */ /* 0x0003e80000100a00 */
[----:B-1----:R-:W3:Y:S04]  /*885e0*/  LDL R5, [R1+0x114] ;  /* 0x0001140001057983 */ /* 0x002ee80000100800 */
[----:B------:R-:W4:Y:S04]  /*885f0*/  LDL.LU R2, [R1+0x46e8] ;  /* 0x0046e80001027983 */ /* 0x000f280000300800 */
[----:B------:R1:W-:Y:S04]  /*88600*/  STL.64 [R1+0x23a8], R12 ;  /* 0x0023a80c01007387 */ /* 0x0003e80000100a00 */
[----:B-1----:R-:W2:Y:S04]  /*88610*/  LDL.LU.64 R12, [R1+0x46e0] ;  /* 0x0046e000010c7983 */ /* 0x002ea80000300a00 */
[----:B------:R-:W-:Y:S01]  /*88620*/  STL.64 [R1+0x46b8], R26 ;  /* 0x0046b81a01007387 */ /* 0x000fe20000100a00 */
[----:B--2---:R-:W-:-:S02]  /*88630*/  IMAD.X R15, R12, 0x1, R10, P3 ;  /* 0x000000010c0f7824 */ /* 0x004fc400018e060a */
[----:B------:R-:W-:-:S03]  /*88640*/  IMAD.X R17, R0, 0x1, R13, P2 ;  /* 0x0000000100117824 */ /* 0x000fc600010e060d */
[----:B------:R1:W-:Y:S04]  /*88650*/  STL.64 [R1+0x23d0], R14 ;  /* 0x0023d00e01007387 */ /* 0x0003e80000100a00 */
[----:B------:R2:W-:Y:S01]  /*88660*/  STL.64 [R1+0x46a8], R6 ;  /* 0x0046a80601007387 */ /* 0x0005e20000100a00 */
[----:B-1----:R-:W-:-:S03]  /*88670*/  IADD3 R14, P1, R23, R7, RZ ;  /* 0x00000007170e7210 */ /* 0x002fc60007f3e0ff */
[----:B--2---:R-:W2:Y:S04]  /*88680*/  LDL R7, [R1+0x134] ;  /* 0x0001340001077983 */ /* 0x004ea80000100800 */
[----:B------:R-:W3:Y:S01]  /*88690*/  LDL.LU R0, [R1+0x46dc] ;  /* 0x0046dc0001007983 */ /* 0x000ee20000300800 */
[----:B------:R-:W-:-:S03]  /*886a0*/  IMAD.X R15, R3, 0x1, R8, P1 ;  /* 0x00000001030f7824 */ /* 0x000fc600008e0608 */
[----:B------:R1:W-:Y:S02]  /*886b0*/  STL.64 [R1+0x2438], R16 ;  /* 0x0024381001007387 */ /* 0x0003e40000100a00 */
[----:B-1----:R-:W-:Y:S02]  /*886c0*/  IADD3 R16, P3, R23, R9, RZ ;  /* 0x0000000917107210 */ /* 0x002fe40007f7e0ff */
[----:B------:R-:W2:Y:S04]  /*886d0*/  LDL.LU R23, [R1+0x46d8] ;  /* 0x0046d80001177983 */ /* 0x000ea80000300800 */
[----:B------:R1:W-:Y:S01]  /*886e0*/  STL.64 [R1+0x23a0], R14 ;  /* 0x0023a00e01007387 */ /* 0x0003e20000100a00 */
[----:B------:R-:W-:-:S03]  /*886f0*/  IMAD.X R17, R3, 0x1, R10, P3 ;  /* 0x0000000103117824 */ /* 0x000fc600018e060a */
[----:B-1----:R-:W2:Y:S04]  /*88700*/  LDL.LU.64 R14, [R1+0x46d0] ;  /* 0x0046d000010e7983 */ /* 0x002ea80000300a00 */
[----:B------:R1:W-:Y:S04]  /*88710*/  STL.64 [R1+0x4690], R8 ;  /* 0x0046900801007387 */ /* 0x0003e80000100a00 */
[----:B-1----:R-:W2:Y:S04]  /*88720*/  LDL R8, [R1+0x138] ;  /* 0x0001380001087983 */ /* 0x002ea80000100800 */
[----:B------:R-:W2:Y:S01]  /*88730*/  LDL R9, [R1+0x12c] ;  /* 0x00012c0001097983 */ /* 0x000ea20000100800 */
[----:B---3--:R-:W-:-:S03]  /*88740*/  IADD3 R4, P1, R5, R0, RZ ;  /* 0x0000000005047210 */ /* 0x008fc60007f3e0ff */
[----:B------:R1:W-:Y:S04]  /*88750*/  STL [R1+0x4670], R0 ;  /* 0x0046700001007387 */ /* 0x0003e80000100800 */
[----:B-1----:R-:W3:Y:S04]  /*88760*/  LDL R0, [R1+0x114] ;  /* 0x0001140001007983 */ /* 0x002ee80000100800 */
[----:B------:R-:W3:Y:S04]  /*88770*/  LDL.LU R3, [R1+0x46c8] ;  /* 0x0046c80001037983 */ /* 0x000ee80000300800 */
[----:B------:R1:W-:Y:S04]  /*88780*/  STL.64 [R1+0x2398], R16 ;  /* 0x0023981001007387 */ /* 0x0003e80000100a00 */
[----:B-1----:R-:W3:Y:S01]  /*88790*/  LDL.LU.64 R16, [R1+0x46c0] ;  /* 0x0046c00001107983 */ /* 0x002ee20000300a00 */
[----:B----4-:R-:W-:-:S03]  /*887a0*/  IADD3 R26, P2, R5, R2, RZ ;  /* 0x00000002051a7210 */ /* 0x010fc60007f5e0ff */
[----:B------:R-:W-:Y:S01]  /*887b0*/  STL.64 [R1+0x4698], R28 ;  /* 0x0046981c01007387 */ /* 0x000fe20000100a00 */
[----:B--2---:R-:W-:Y:S01]  /*887c0*/  IADD3 R6, P3, R7, R11, RZ ;  /* 0x0000000b07067210 */ /* 0x004fe20007f7e0ff */
[----:B---3--:R-:W-:-:S05]  /*887d0*/  IMAD.X R27, R14, 0x1, R17, P2 ;  /* 0x000000010e1b7824 */ /* 0x008fca00010e0611 */
[----:B------:R1:W-:Y:S04]  /*887e0*/  STL.64 [R1+0x2388], R26 ;  /* 0x0023881a01007387 */ /* 0x0003e80000100a00 */
[----:B-1----:R-:W2:Y:S01]  /*887f0*/  LDL.LU.64 R26, [R1+0x46b8] ;  /* 0x0046b800011a7983 */ /* 0x002ea20000300a00 */
[----:B------:R-:W-:Y:S01]  /*88800*/  IADD3 R28, P2, R0, R3, RZ ;  /* 0x00000003001c7210 */ /* 0x000fe20007f5e0ff */
[----:B------:R-:W-:Y:S02]  /*88810*/  IMAD.X R5, R14, 0x1, R22, P1 ;  /* 0x000000010e057824 */ /* 0x000fe400008e0616 */
[----:B------:R1:W-:Y:S01]  /*88820*/  STL.64 [R1+0x4678], R2 ;  /* 0x0046780201007387 */ /* 0x0003e20000100a00 */
[----:B------:R-:W-:-:S03]  /*88830*/  IMAD.X R7, R8, 0x1, R13, P3 ;  /* 0x0000000108077824 */ /* 0x000fc600018e060d */
[----:B-1----:R-:W3:Y:S04]  /*88840*/  LDL R3, [R1+0x124] ;  /* 0x0001240001037983 */ /* 0x002ee80000100800 */
[----:B------:R-:W-:Y:S04]  /*88850*/  STL [R1+0x2378], R28 ;  /* 0x0023781c01007387 */ /* 0x000fe80000100800 */
[----:B------:R1:W-:Y:S04]  /*88860*/  STL.64 [R1+0x2380], R4 ;  /* 0x0023800401007387 */ /* 0x0003e80000100a00 */
[----:B-1----:R-:W4:Y:S04]  /*88870*/  LDL.LU.64 R4, [R1+0x46b0] ;  /* 0x0046b00001047983 */ /* 0x002f280000300a00 */
[----:B------:R1:W-:Y:S04]  /*88880*/  STL [R1+0x4660], R22 ;  /* 0x0046601601007387 */ /* 0x0003e80000100800 */
[----:B-1----:R-:W3:Y:S04]  /*88890*/  LDL R22, [R1+0x110] ;  /* 0x0001100001167983 */ /* 0x002ee80000100800 */
[----:B------:R1:W-:Y:S04]  /*888a0*/  STL.64 [R1+0x2400], R6 ;  /* 0x0024000601007387 */ /* 0x0003e80000100a00 */
[----:B-1----:R-:W3:Y:S04]  /*888b0*/  LDL.LU.64 R6, [R1+0x46a8] ;  /* 0x0046a80001067983 */ /* 0x002ee80000300a00 */
[----:B--2---:R1:W-:Y:S04]  /*888c0*/  STL.64 [R1+0x4680], R26 ;  /* 0x0046801a01007387 */ /* 0x0043e80000100a00 */
[----:B-1----:R0:W2:Y:S01]  /*888d0*/  LDL.64 R26, [R1+0x2378] ;  /* 0x00237800011a7983 */ /* 0x0020a20000100a00 */
[----:B------:R-:W-:-:S05]  /*888e0*/  IADD3 R28, P3, R9, R11, RZ ;  /* 0x0000000b091c7210 */ /* 0x000fca0007f7e0ff */
[----:B------:R-:W-:Y:S01]  /*888f0*/  IMAD.X R29, R12, 0x1, R13, P3 ;  /* 0x000000010c1d7824 */ /* 0x000fe200018e060d */
[----:B----4-:R-:W-:Y:S01]  /*88900*/  IADD3 R8, P1, R0, R5, RZ ;  /* 0x0000000500087210 */ /* 0x010fe20007f3e0ff */
[----:B------:R1:W-:Y:S01]  /*88910*/  STL.64 [R1+0x4668], R4 ;  /* 0x0046680401007387 */ /* 0x0003e20000100a00 */
[----:B---3--:R-:W-:-:S05]  /*88920*/  SHF.R.S32.HI R2, RZ, 0x1f, R22 ;  /* 0x0000001fff027819 */ /* 0x008fca0000011416 */
[----:B------:R3:W-:Y:S04]  /*88930*/  STL [R1+0x11c], R2 ;  /* 0x00011c0201007387 */ /* 0x0007e80000100800 */
[----:B-1----:R-:W4:Y:S01]  /*88940*/  LDL.LU R5, [R1+0x13c] ;  /* 0x00013c0001057983 */ /* 0x002f220000300800 */
[C---:B------:R-:W-:Y:S01]  /*88950*/  IMAD.X R9, R14.reuse, 0x1, R6, P1 ;  /* 0x000000010e097824 */ /* 0x040fe200008e0606 */
[----:B---3--:R-:W-:Y:S01]  /*88960*/  IADD3 R2, P3, R3, R11, RZ ;  /* 0x0000000b03027210 */ /* 0x008fe20007f7e0ff */
[----:B--2---:R-:W-:-:S05]  /*88970*/  IMAD.X R27, R14, 0x1, R4, P2 ;  /* 0x000000010e1b7824 */ /* 0x004fca00010e0604 */
[----:B------:R-:W-:Y:S04]  /*88980*/  STL [R1+0x237c], R27 ;  /* 0x00237c1b01007387 */ /* 0x000fe80000100800 */
[----:B------:R-:W4:Y:S04]  /*88990*/  LDL.LU R12, [R1+0x46a0] ;  /* 0x0046a000010c7983 */ /* 0x000f280000300800 */
[----:B------:R1:W-:Y:S04]  /*889a0*/  STL.64 [R1+0x23c8], R28 ;  /* 0x0023c81c01007387 */ /* 0x0003e80000100a00 */
[----:B-1----:R-:W2:Y:S04]  /*889b0*/  LDL.LU.64 R28, [R1+0x4698] ;  /* 0x00469800011c7983 */ /* 0x002ea80000300a00 */
[----:B------:R-:W3:Y:S04]  /*889c0*/  LDL R3, [R1+0x128] ;  /* 0x0001280001037983 */ /* 0x000ee80000100800 */
[----:B------:R1:W-:Y:S04]  /*889d0*/  STL.64 [R1+0x2370], R8 ;  /* 0x0023700801007387 */ /* 0x0003e80000100a00 */
[----:B-1----:R-:W2:Y:S01]  /*889e0*/  LDL.LU.64 R8, [R1+0x4690] ;  /* 0x0046900001087983 */ /* 0x002ea20000300a00 */
[----:B------:R-:W-:-:S03]  /*889f0*/  IADD3 R26, P2, R0, R7, RZ ;  /* 0x00000007001a7210 */ /* 0x000fc60007f5e0ff */
[----:B------:R1:W-:Y:S01]  /*88a00*/  STL.64 [R1+0x4658], R6 ;  /* 0x0046580601007387 */ /* 0x0003e20000100a00 */
[----:B----4-:R-:W-:-:S03]  /*88a10*/  IADD3 R4, P1, R5, R12, RZ ;  /* 0x0000000c05047210 */ /* 0x010fc60007f3e0ff */
[----:B------:R-:W4:Y:S01]  /*88a20*/  LDL.LU R5, [R1+0x118] ;  /* 0x0001180001057983 */ /* 0x000f220000300800 */
[----:B--2---:R-:W-:-:S03]  /*88a30*/  IMAD.X R27, R14, 0x1, R8, P2 ;  /* 0x000000010e1b7824 */ /* 0x004fc600010e0608 */
[----:B------:R-:W4:Y:S01]  /*88a40*/  LDL.LU R14, [R1+0x4688] ;  /* 0x00468800010e7983 */ /* 0x000f220000300800 */
[----:B---3--:R-:W-:-:S03]  /*88a50*/  IMAD.X R3, R3, 0x1, R13, P3 ;  /* 0x0000000103037824 */ /* 0x008fc600018e060d */
[----:B------:R2:W-:Y:S01]  /*88a60*/  STL.64 [R1+0x2368], R26 ;  /* 0x0023681a01007387 */ /* 0x0005e20000100a00 */
[----:B-1----:R-:W-:-:S03]  /*88a70*/  IADD3 R6, P2, R0, R9, RZ ;  /* 0x0000000900067210 */ /* 0x002fc60007f5e0ff */
[----:B--2---:R-:W2:Y:S04]  /*88a80*/  LDL.LU.64 R26, [R1+0x4680] ;  /* 0x00468000011a7983 */ /* 0x004ea80000300a00 */
[----:B------:R1:W-:Y:S04]  /*88a90*/  STL.64 [R1+0x2390], R2 ;  /* 0x0023900201007387 */ /* 0x0003e80000100a00 */
[----:B-1----:R-:W3:Y:S04]  /*88aa0*/  LDL.LU.64 R2, [R1+0x4678] ;  /* 0x0046780001027983 */ /* 0x002ee80000300a00 */
[----:B------:R-:W-:Y:S01]  /*88ab0*/  STL.64 [R1+0x4640], R8 ;  /* 0x0046400801007387 */ /* 0x000fe20000100a00 */
[----:B----4-:R-:W-:-:S05]  /*88ac0*/  IMAD.X R5, R5, 0x1, R14, P1 ;  /* 0x0000000105057824 */ /* 0x010fca00008e060e */
[----:B------:R1:W-:Y:S02]  /*88ad0*/  STL.64 [R1+0x2358], R4 ;  /* 0x0023580401007387 */ /* 0x0003e40000100a00 */
[----:B-1----:R-:W-:Y:S02]  /*88ae0*/  IADD3 R4, P3, R0, R11, RZ ;  /* 0x0000000b00047210 */ /* 0x002fe40007f7e0ff */
[----:B------:R-:W4:Y:S04]  /*88af0*/  LDL.LU R0, [R1+0x4670] ;  /* 0x0046700001007983 */ /* 0x000f280000300800 */
[----:B------:R-:W3:Y:S04]  /*88b00*/  LDL R5, [R1+0x120] ;  /* 0x0001200001057983 */ /* 0x000ee80000100800 */
[----:B------:R-:W4:Y:S04]  /*88b10*/  LDL R9, [R1+0x11c] ;  /* 0x00011c0001097983 */ /* 0x000f280000100800 */
[----:B--2---:R-:W-:Y:S01]  /*88b20*/  STL.64 [R1+0x4650], R26 ;  /* 0x0046501a01007387 */ /* 0x004fe20000100a00 */
[----:B---3--:R-:W-:-:S05]  /*88b30*/  IMAD.X R7, R5, 0x1, R10, P2 ;  /* 0x0000000105077824 */ /* 0x008fca00010e060a */
[----:B------:R-:W-:Y:S04]  /*88b40*/  STL.64 [R1+0x2350], R6 ;  /* 0x0023500601007387 */ /* 0x000fe80000100a00 */
[----:B------:R1:W-:Y:S04]  /*88b50*/  STL.64 [R1+0x4638], R10 ;  /* 0x0046380a01007387 */ /* 0x0003e80000100a00 */
[----:B-1----:R-:W2:Y:S01]  /*88b60*/  LDL.LU R11, [R1+0x134] ;  /* 0x00013400010b7983 */ /* 0x002ea20000300800 */
[----:B------:R-:W-:Y:S01]  /*88b70*/  IMAD.X R5, R5, 0x1, R13, P3 ;  /* 0x0000000105057824 */ /* 0x000fe200018e060d */
[----:B------:R-:W-:-:S02]  /*88b80*/  IADD3 R8, P1, R22, R2, RZ ;  /* 0x0000000216087210 */ /* 0x000fc40007f3e0ff */
[C---:B----4-:R-:W-:Y:S02]  /*88b90*/  IADD3 R6, P2, R22.reuse, R0, RZ ;  /* 0x0000000016067210 */ /* 0x050fe40007f5e0ff */
[----:B------:R-:W-:Y:S01]  /*88ba0*/  IADD3 R10, P3, R22, R3, RZ ;  /* 0x00000003160a7210 */ /* 0x000fe20007f7e0ff */
[----:B------:R-:W-:Y:S01]  /*88bb0*/  IMAD.X R9, R9, 0x1, R17, P1 ;  /* 0x0000000109097824 */ /* 0x000fe200008e0611 */
[----:B--2---:R-:W-:Y:S04]  /*88bc0*/  STL [R1+0x4648], R11 ;  /* 0x0046480b01007387 */ /* 0x004fe80000100800 */
[----:B------:R1:W-:Y:S04]  /*88bd0*/  STL.64 [R1+0x2340], R4 ;  /* 0x0023400401007387 */ /* 0x0003e80000100a00 */
[----:B-1----:R-:W2:Y:S04]  /*88be0*/  LDL.LU.64 R4, [R1+0x4668] ;  /* 0x0046680001047983 */ /* 0x002ea80000300a00 */
[----:B------:R-:W3:Y:S04]  /*88bf0*/  LDL.LU R22, [R1+0x4660] ;  /* 0x0046600001167983 */ /* 0x000ee80000300800 */
[----:B------:R1:W-:Y:S04]  /*88c00*/  STL [R1+0x4634], R3 ;  /* 0x0046340301007387 */ /* 0x0003e80000100800 */
[----:B-1----:R-:W4:Y:S04]  /*88c10*/  LDL R3, [R1+0x110] ;  /* 0x0001100001037983 */ /* 0x002f280000100800 */
[----:B------:R1:W-:Y:S04]  /*88c20*/  STL [R1+0x4630], R17 ;  /* 0x0046301101007387 */ /* 0x0003e80000100800 */
[----:B-1----:R-:W3:Y:S04]  /*88c30*/  LDL R17, [R1+0x11c] ;  /* 0x00011c0001117983 */ /* 0x002ee80000100800 */
[----:B------:R-:W-:Y:S01]  /*88c40*/  STL.64 [R1+0x2338], R8 ;  /* 0x0023380801007387 */ /* 0x000fe20000100a00 */
[----:B---3--:R-:W-:-:S05]  /*88c50*/  IMAD.X R7, R17, 0x1, R22, P2 ;  /* 0x0000000111077824 */ /* 0x008fca00010e0616 */
[----:B------:R1:W-:Y:S04]  /*88c60*/  STL.64 [R1+0x2330], R6 ;  /* 0x0023300601007387 */ /* 0x0003e80000100a00 */
[----:B-1----:R-:W4:Y:S04]  /*88c70*/  LDL.LU.64 R6, [R1+0x4658] ;  /* 0x0046580001067983 */ /* 0x002f280000300a00 */
[----:B------:R1:W-:Y:S04]  /*88c80*/  STL [R1+0x4620], R22 ;  /* 0x0046201601007387 */ /* 0x0003e80000100800 */
[----:B-1----:R-:W3:Y:S01]  /*88c90*/  LDL R22, [R1+0x10c] ;  /* 0x00010c0001167983 */ /* 0x002ee20000100800 */
[----:B--2---:R-:W-:Y:S01]  /*88ca0*/  IMAD.X R11, R17, 0x1, R4, P3 ;  /* 0x00000001110b7824 */ /* 0x004fe200018e0604 */
[----:B----4-:R-:W-:-:S05]  /*88cb0*/  IADD3 R26, P2, R3, R7, RZ ;  /* 0x00000007031a7210 */ /* 0x010fca0007f5e0ff */
[----:B------:R1:W-:Y:S01]  /*88cc0*/  STL [R1+0x2318], R26 ;  /* 0x0023181a01007387 */ /* 0x0003e20000100800 */
[----:B---3--:R-:W-:-:S03]  /*88cd0*/  SHF.R.S32.HI R9, RZ, 0x1f, R22 ;  /* 0x0000001fff097819 */ /* 0x008fc60000011416 */
[----:B-1----:R-:W2:Y:S04]  /*88ce0*/  LDL.LU.64 R26, [R1+0x4650] ;  /* 0x00465000011a7983 */ /* 0x002ea80000300a00 */
[----:B------:R-:W-:Y:S04]  /*88cf0*/  STL [R1+0x118], R9 ;  /* 0x0001180901007387 */ /* 0x000fe80000100800 */
[----:B------:R1:W-:Y:S04]  /*88d00*/  STL.64 [R1+0x2328], R10 ;  /* 0x0023280a01007387 */ /* 0x0003e80000100a00 */
[----:B-1----:R-:W3:Y:S01]  /*88d10*/  LDL.LU R11, [R1+0x4648] ;  /* 0x00464800010b7983 */ /* 0x002ee20000300800 */
[----:B------:R-:W-:-:S03]  /*88d20*/  IADD3 R8, P1, R3, R5, RZ ;  /* 0x0000000503087210 */ /* 0x000fc60007f3e0ff */
[----:B------:R1:W-:Y:S04]  /*88d30*/  STL.64 [R1+0x4628], R4 ;  /* 0x0046280401007387 */ /* 0x0003e80000100a00 */
[----:B-1----:R-:W4:Y:S01]  /*88d40*/  LDL.LU R5, [R1+0x12c] ;  /* 0x00012c0001057983 */ /* 0x002f220000300800 */
[----:B---3--:R-:W-:-:S03]  /*88d50*/  IADD3 R10, P3, R11, R12, RZ ;  /* 0x0000000c0b0a7210 */ /* 0x008fc60007f7e0ff */
[----:B------:R-:W3:Y:S01]  /*88d60*/  LDL.LU R11, [R1+0x138] ;  /* 0x00013800010b7983 */ /* 0x000ee20000300800 */
[----:B------:R-:W-:-:S05]  /*88d70*/  IMAD.X R9, R17, 0x1, R6, P1 ;  /* 0x0000000111097824 */ /* 0x000fca00008e0606 */
[----:B------:R1:W-:Y:S04]  /*88d80*/  STL.64 [R1+0x2320], R8 ;  /* 0x0023200801007387 */ /* 0x0003e80000100a00 */
[----:B-1----:R-:W2:Y:S04]  /*88d90*/  LDL.LU.64 R8, [R1+0x4640] ;  /* 0x0046400001087983 */ /* 0x002ea80000300a00 */
[----:B------:R1:W-:Y:S01]  /*88da0*/  STL.64 [R1+0x4610], R6 ;  /* 0x0046100601007387 */ /* 0x0003e20000100a00 */
[----:B----4-:R-:W-:-:S03]  /*88db0*/  IADD3 R4, P1, R5, R12, RZ ;  /* 0x0000000c05047210 */ /* 0x010fc60007f3e0ff */
[----:B-1----:R0:W2:Y:S04]  /*88dc0*/  LDL.64 R6, [R1+0x2318] ;  /* 0x0023180001067983 */ /* 0x0020a80000100a00 */
[----:B------:R-:W4:Y:S01]  /*88dd0*/  LDL.LU R5, [R1+0x130] ;  /* 0x0001300001057983 */ /* 0x000f220000300800 */
[----:B---3--:R-:W-:-:S05]  /*88de0*/  IMAD.X R11, R11, 0x1, R14, P3 ;  /* 0x000000010b0b7824 */ /* 0x008fca00018e060e */
[----:B------:R1:W-:Y:S04]  /*88df0*/  STL.64 [R1+0x2308], R10 ;  /* 0x0023080a01007387 */ /* 0x0003e80000100a00 */
[----:B-1----:R-:W3:Y:S01]  /*88e00*/  LDL.LU.64 R10, [R1+0x4638] ;  /* 0x00463800010a7983 */ /* 0x002ee20000300a00 */
[----:B--2---:R-:W-:Y:S01]  /*88e10*/  IMAD.X R7, R17, 0x1, R8, P2 ;  /* 0x0000000111077824 */ /* 0x004fe200010e0608 */
[----:B------:R-:W-:Y:S01]  /*88e20*/  IADD3 R6, P3, R3, R9, RZ ;  /* 0x0000000903067210 */ /* 0x000fe20007f7e0ff */
[----:B----4-:R-:W-:-:S03]  /*88e30*/  IMAD.X R5, R5, 0x1, R14, P1 ;  /* 0x0000000105057824 */ /* 0x010fc600008e060e */
[----:B------:R-:W-:Y:S04]  /*88e40*/  STL [R1+0x231c], R7 ;  /* 0x00231c0701007387 */ /* 0x000fe80000100800 */
[----:B------:R1:W-:Y:S04]  /*88e50*/  STL.64 [R1+0x4600], R8 ;  /* 0x0046000801007387 */ /* 0x0003e80000100a00 */
[----:B-1----:R-:W2:Y:S04]  /*88e60*/  LDL R8, [R1+0x118] ;  /* 0x0001180001087983 */ /* 0x002ea80000100800 */
[----:B------:R-:W4:Y:S04]  /*88e70*/  LDL.LU R9, [R1+0x124] ;  /* 0x0001240001097983 */ /* 0x000f280000300800 */
[----:B------:R-:W-:Y:S04]  /*88e80*/  STL.64 [R1+0x4618], R14 ;  /* 0x0046180e01007387 */ /* 0x000fe80000100a00 */
[----:B------:R3:W-:Y:S02]  /*88e90*/  STL.64 [R1+0x22f0], R4 ;  /* 0x0022f00401007387 */ /* 0x0007e40000100a00 */
[----:B---3--:R-:W-:-:S02]  /*88ea0*/  IADD3 R4, P2, R3, R11, RZ ;  /* 0x0000000b03047210 */ /* 0x008fc40007f5e0ff */
[----:B------:R-:W3:Y:S01]  /*88eb0*/  LDL.LU R3, [R1+0x4634] ;  /* 0x0046340001037983 */ /* 0x000ee20000300800 */
[C---:B------:R-:W-:Y:S02]  /*88ec0*/  IMAD.X R7, R17.reuse, 0x1, R10, P3 ;  /* 0x0000000111077824 */ /* 0x040fe400018e060a */
[----:B------:R-:W-:Y:S01]  /*88ed0*/  IMAD.X R5, R17, 0x1, R13, P2 ;  /* 0x0000000111057824 */ /* 0x000fe200010e060d */
[----:B------:R-:W-:Y:S04]  /*88ee0*/  STL.64 [R1+0x45f8], R10 ;  /* 0x0045f80a01007387 */ /* 0x000fe80000100a00 */
[----:B------:R1:W-:Y:S01]  /*88ef0*/  STL.64 [R1+0x22e0], R6 ;  /* 0x0022e00601007387 */ /* 0x0003e20000100a00 */
[----:B------:R-:W-:-:S03]  /*88f00*/  IADD3 R14, P1, R22, R2, RZ ;  /* 0x00000002160e7210 */ /* 0x000fc60007f3e0ff */
[----:B------:R-:W2:Y:S04]  /*88f10*/  LDL.LU R17, [R1+0x4630] ;  /* 0x0046300001117983 */ /* 0x000ea80000300800 */
[----:B------:R0:W-:Y:S01]  /*88f20*/  STL.64 [R1+0x22c8], R4 ;  /* 0x0022c80401007387 */ /* 0x0001e20000100a00 */
[----:B-1----:R-:W-:-:S03]  /*88f30*/  IADD3 R6, P3, R22, R0, RZ ;  /* 0x0000000016067210 */ /* 0x002fc60007f7e0ff */
[----:B0-----:R-:W4:Y:S04]  /*88f40*/  LDL.LU.64 R4, [R1+0x4628] ;  /* 0x0046280001047983 */ /* 0x001f280000300a00 */
[----:B------:R-:W-:Y:S01]  /*88f50*/  STL.64 [R1+0x4608], R28 ;  /* 0x0046081c01007387 */ /* 0x000fe20000100a00 */
[----:B---3--:R-:W-:-:S03]  /*88f60*/  IADD3 R10, P2, R22, R3, RZ ;  /* 0x00000003160a7210 */ /* 0x008fc60007f5e0ff */
[----:B------:R-:W3:Y:S04]  /*88f70*/  LDL.LU R22, [R1+0x4620] ;  /* 0x0046200001167983 */ /* 0x000ee80000300800 */
[----:B------:R0:W-:Y:S04]  /*88f80*/  STL [R1+0x45f0], R3 ;  /* 0x0045f00301007387 */ /* 0x0001e80000100800 */
[----:B0-----:R-:W3:Y:S01]  /*88f90*/  LDL R3, [R1+0x10c] ;  /* 0x00010c0001037983 */ /* 0x001ee20000100800 */
[----:B--2---:R-:W-:-:S05]  /*88fa0*/  IMAD.X R15, R8, 0x1, R17, P1 ;  /* 0x00000001080f7824 */ /* 0x004fca00008e0611 */
[----:B------:R0:W-:Y:S04]  /*88fb0*/  STL.64 [R1+0x22c0], R14 ;  /* 0x0022c00e01007387 */ /* 0x0001e80000100a00 */
[----:B0-----:R-:W2:Y:S04]  /*88fc0*/  LDL.LU.64 R14, [R1+0x4618] ;  /* 0x00461800010e7983 */ /* 0x001ea80000300a00 */
[----:B----4-:R0:W-:Y:S01]  /*88fd0*/  STL [R1+0x45d4], R5 ;  /* 0x0045d40501007387 */ /* 0x0101e20000100800 */
[----:B---3--:R-:W-:Y:S01]  /*88fe0*/  IMAD.X R7, R8, 0x1, R22, P3 ;  /* 0x0000000108077824 */ /* 0x008fe200018e0616 */
[----:B------:R-:W-:-:S02]  /*88ff0*/  IADD3 R8, P3, R9, R12, RZ ;  /* 0x0000000c09087210 */ /* 0x000fc40007f7e0ff */
[----:B------:R-:W-:Y:S02]  /*89000*/  IADD3 R28, P1, R3, R5, RZ ;  /* 0x00000005031c7210 */ /* 0x000fe40007f3e0ff */
[----:B0-----:R-:W3:Y:S04]  /*89010*/  LDL R5, [R1+0x108] ;  /* 0x0001080001057983 */ /* 0x001ee80000100800 */
[----:B------:R0:W-:Y:S04]  /*89020*/  STL.64 [R1+0x22b8], R6 ;  /* 0x0022b80601007387 */ /* 0x0001e80000100a00 */
[----:B0-----:R-:W4:Y:S04]  /*89030*/  LDL.LU.64 R6, [R1+0x4610] ;  /* 0x0046100001067983 */ /* 0x001f280000300a00 */
[----:B------:R0:W-:Y:S04]  /*89040*/  STL [R1+0x45e0], R22 ;  /* 0x0045e01601007387 */ /* 0x0001e80000100800 */
[----:B0-----:R-:W2:Y:S04]  /*89050*/  LDL R22, [R1+0x118] ;  /* 0x0001180001167983 */ /* 0x001ea80000100800 */
[----:B------:R-:W3:Y:S04]  /*89060*/  LDL.LU R9, [R1+0x128] ;  /* 0x0001280001097983 */ /* 0x000ee80000300800 */
[----:B------:R0:W-:Y:S04]  /*89070*/  STL.64 [R1+0x45d8], R16 ;  /* 0x0045d81001007387 */ /* 0x0001e80000100a00 */
[----:B0-----:R-:W3:Y:S01]  /*89080*/  LDL.LU R17, [R1+0x114] ;  /* 0x0001140001117983 */ /* 0x001ee20000300800 */
[----:B--2---:R-:W-:-:S02]  /*89090*/  IMAD.X R11, R22, 0x1, R4, P2 ;  /* 0x00000001160b7824 */ /* 0x004fc400010e0604 */
[----:B----4-:R-:W-:Y:S02]  /*890a0*/  IMAD.X R29, R22, 0x1, R6, P1 ;  /* 0x00000001161d7824 */ /* 0x010fe400008e0606 */
[----:B---3--:R-:W-:Y:S01]  /*890b0*/  IMAD.X R9, R9, 0x1, R14, P3 ;  /* 0x0000000109097824 */ /* 0x008fe200018e060e */
[----:B------:R-:W-:Y:S04]  /*890c0*/  STL.64 [R1+0x22b0], R10 ;  /* 0x0022b00a01007387 */ /* 0x000fe80000100a00 */
[----:B------:R0:W-:Y:S04]  /*890d0*/  STL.64 [R1+0x22a8], R28 ;  /* 0x0022a81c01007387 */ /* 0x0001e80000100a00 */
[----:B0-----:R-:W2:Y:S04]  /*890e0*/  LDL.LU.64 R28, [R1+0x4608] ;  /* 0x00460800011c7983 */ /* 0x001ea80000300a00 */
[----:B------:R-:W-:Y:S04]  /*890f0*/  STL [R1+0x45d0], R6 ;  /* 0x0045d00601007387 */ /* 0x000fe80000100800 */
[----:B------:R0:W-:Y:S04]  /*89100*/  STL.64 [R1+0x2298], R8 ;  /* 0x0022980801007387 */ /* 0x0001e80000100a00 */
[----:B0-----:R-:W3:Y:S01]  /*89110*/  LDL.LU.64 R8, [R1+0x4600] ;  /* 0x0046000001087983 */ /* 0x001ee20000300a00 */
[----:B------:R-:W-:-:S02]  /*89120*/  IADD3 R10, P2, R3, R7, RZ ;  /* 0x00000007030a7210 */ /* 0x000fc40007f5e0ff */
[----:B------:R-:W-:Y:S02]  /*89130*/  IADD3 R16, P3, R17, R12, RZ ;  /* 0x0000000c11107210 */ /* 0x000fe40007f7e0ff */
[----:B------:R-:W4:Y:S04]  /*89140*/  LDL.LU R17, [R1+0x120] ;  /* 0x0001200001117983 */ /* 0x000f280000300800 */
[----:B------:R-:W-:Y:S01]  /*89150*/  STL.64 [R1+0x45e8], R12 ;  /* 0x0045e80c01007387 */ /* 0x000fe20000100a00 */
[----:B---3--:R-:W-:-:S05]  /*89160*/  IMAD.X R11, R22, 0x1, R8, P2 ;  /* 0x00000001160b7824 */ /* 0x008fca00010e0608 */
[----:B------:R0:W-:Y:S04]  /*89170*/  STL.64 [R1+0x2290], R10 ;  /* 0x0022900a01007387 */ /* 0x0001e80000100a00 */
[----:B0-----:R-:W3:Y:S01]  /*89180*/  LDL.LU.64 R10, [R1+0x45f8] ;  /* 0x0045f800010a7983 */ /* 0x001ee20000300a00 */
[----:B------:R-:W-:Y:S01]  /*89190*/  IADD3 R12, P1, R3, R9, RZ ;  /* 0x00000009030c7210 */ /* 0x000fe20007f3e0ff */
[----:B----4-:R-:W-:Y:S01]  /*891a0*/  IMAD.X R17, R17, 0x1, R14, P3 ;  /* 0x0000000111117824 */ /* 0x010fe200018e060e */
[----:B------:R-:W-:Y:S01]  /*891b0*/  SHF.R.S32.HI R6, RZ, 0x1f, R5 ;  /* 0x0000001fff067819 */ /* 0x000fe20000011405 */
[----:B------:R-:W-:Y:S04]  /*891c0*/  STL.64 [R1+0x45b8], R8 ;  /* 0x0045b80801007387 */ /* 0x000fe80000100a00 */
[----:B------:R-:W-:Y:S04]  /*891d0*/  STL [R1+0x114], R6 ;  /* 0x0001140601007387 */ /* 0x000fe80000100800 */
[----:B------:R0:W-:Y:S01]  /*891e0*/  STL.64 [R1+0x2278], R16 ;  /* 0x0022781001007387 */ /* 0x0001e20000100a00 */
[----:B---3--:R-:W-:Y:S01]  /*891f0*/  IMAD.X R13, R22, 0x1, R10, P1 ;  /* 0x00000001160d7824 */ /* 0x008fe200008e060a */
[----:B0-----:R-:W-:-:S02]  /*89200*/  IADD3 R16, P3, R3, R11, RZ ;  /* 0x0000000b03107210 */ /* 0x001fc40007f7e0ff */
[----:B------:R-:W3:Y:S04]  /*89210*/  LDL.LU R3, [R1+0x45f0] ;  /* 0x0045f00001037983 */ /* 0x000ee80000300800 */
[----:B------:R0:W-:Y:S04]  /*89220*/  STL.64 [R1+0x2270], R12 ;  /* 0x0022700c01007387 */ /* 0x0001e80000100a00 */
[----:B0-----:R-:W4:Y:S04]  /*89230*/  LDL.LU.64 R12, [R1+0x45e8] ;  /* 0x0045e800010c7983 */ /* 0x001f280000300a00 */
[----:B------:R-:W-:Y:S01]  /*89240*/  STL.64 [R1+0x45a8], R10 ;  /* 0x0045a80a01007387 */ /* 0x000fe20000100a00 */
[----:B----4-:R-:W-:-:S03]  /*89250*/  IMAD.X R17, R22, 0x1, R13, P3 ;  /* 0x0000000116117824 */ /* 0x010fc600018e060d */
[----:B------:R-:W4:Y:S04]  /*89260*/  LDL.LU R22, [R1+0x45e0] ;  /* 0x0045e00001167983 */ /* 0x000f280000300800 */
[----:B------:R0:W-:Y:S04]  /*89270*/  STL.64 [R1+0x2258], R16 ;  /* 0x0022581001007387 */ /* 0x0001e80000100a00 */
[----:B0-----:R-:W2:Y:S01]  /*89280*/  LDL.LU.64 R16, [R1+0x45d8] ;  /* 0x0045d80001107983 */ /* 0x001ea20000300a00 */
[C---:B------:R-:W-:Y:S02]  /*89290*/  IADD3 R8, P2, R5.reuse, R2, RZ ;  /* 0x0000000205087210 */ /* 0x040fe40007f5e0ff */
[C---:B------:R-:W-:Y:S01]  /*892a0*/  IADD3 R10, P1, R5.reuse, R0, RZ ;  /* 0x00000000050a7210 */ /* 0x040fe20007f3e0ff */
[----:B------:R3:W-:Y:S02]  /*892b0*/  STL.64 [R1+0x45c8], R12 ;  /* 0x0045c80c01007387 */ /* 0x0007e40000100a00 */
[----:B---3--:R-:W-:-:S02]  /*892c0*/  IADD3 R12, P3, R5, R3, RZ ;  /* 0x00000003050c7210 */ /* 0x008fc40007f7e0ff */
[----:B------:R-:W3:Y:S04]  /*892d0*/  LDL.LU R5, [R1+0x45d4] ;  /* 0x0045d40001057983 */ /* 0x000ee80000300800 */
[----:B------:R0:W-:Y:S04]  /*892e0*/  STL.64 [R1+0x45c0], R14 ;  /* 0x0045c00e01007387 */ /* 0x0001e80000100a00 */
[----:B0-----:R-:W3:Y:S04]  /*892f0*/  LDL.LU R14, [R1+0x110] ;  /* 0x00011000010e7983 */ /* 0x001ee80000300800 */
[----:B------:R0:W-:Y:S04]  /*89300*/  STL [R1+0x4598], R3 ;  /* 0x0045980301007387 */ /* 0x0001e80000100800 */
[----:B0-----:R-:W3:Y:S01]  /*89310*/  LDL.LU R3, [R1+0x108] ;  /* 0x0001080001037983 */ /* 0x001ee20000300800 */
[----:B----4-:R-:W-:-:S02]  /*89320*/  IMAD.X R11, R6, 0x1, R22, P1 ;  /* 0x00000001060b7824 */ /* 0x010fc400008e0616 */
[----:B--2---:R-:W-:Y:S01]  /*89330*/  IMAD.X R9, R6, 0x1, R17, P2 ;  /* 0x0000000106097824 */ /* 0x004fe200010e0611 */
[----:B------:R-:W-:Y:S04]  /*89340*/  STL.64 [R1+0x45b0], R16 ;  /* 0x0045b01001007387 */ /* 0x000fe80000100a00 */
[----:B------:R-:W-:Y:S04]  /*89350*/  STL.64 [R1+0x2250], R8 ;  /* 0x0022500801007387 */ /* 0x000fe80000100a00 */
[----:B------:R-:W2:Y:S04]  /*89360*/  LDL.LU R6, [R1+0x45d0] ;  /* 0x0045d00001067983 */ /* 0x000ea80000300800 */
[----:B------:R0:W-:Y:S04]  /*89370*/  STL [R1+0x4588], R22 ;  /* 0x0045881601007387 */ /* 0x0001e80000100800 */
[----:B------:R3:W-:Y:S04]  /*89380*/  STL.64 [R1+0x2248], R10 ;  /* 0x0022480a01007387 */ /* 0x0007e80000100a00 */
[----:B0-----:R-:W4:Y:S04]  /*89390*/  LDL.LU R22, [R1+0x114] ;  /* 0x0001140001167983 */ /* 0x001f280000300800 */
[----:B------:R0:W-:Y:S01]  /*893a0*/  STL [R1+0x458c], R7 ;  /* 0x00458c0701007387 */ /* 0x0001e20000100800 */
[----:B---3--:R-:W-:-:S03]  /*893b0*/  IADD3 R10, P1, R3, R7, RZ ;  /* 0x00000007030a7210 */ /* 0x008fc60007f3e0ff */
[----:B0-----:R-:W3:Y:S01]  /*893c0*/  LDL R7, [R1+0x104] ;  /* 0x0001040001077983 */ /* 0x001ee20000100800 */
[----:B----4-:R-:W-:-:S05]  /*893d0*/  IMAD.X R13, R22, 0x1, R4, P3 ;  /* 0x00000001160d7824 */ /* 0x010fca00018e0604 */
[----:B------:R0:W-:Y:S04]  /*893e0*/  STL.64 [R1+0x2240], R12 ;  /* 0x0022400c01007387 */ /* 0x0001e80000100a00 */
[----:B0-----:R-:W4:Y:S01]  /*893f0*/  LDL.LU.64 R12, [R1+0x45c8] ;  /* 0x0045c800010c7983 */ /* 0x001f220000300a00 */
[----:B------:R-:W-:-:S03]  /*89400*/  IADD3 R8, P2, R3, R5, RZ ;  /* 0x0000000503087210 */ /* 0x000fc60007f5e0ff */
[----:B------:R0:W-:Y:S02]  /*89410*/  STL.64 [R1+0x4580], R4 ;  /* 0x0045800401007387 */ /* 0x0001e40000100a00 */
[----:B--2---:R-:W-:Y:S02]  /*89420*/  IMAD.X R9, R22, 0x1, R6, P2 ;  /* 0x0000000116097824 */ /* 0x004fe400010e0606 */
[----:B0-----:R-:W2:Y:S04]  /*89430*/  LDL.LU R4, [R1+0x10c] ;  /* 0x00010c0001047983 */ /* 0x001ea80000300800 */
[----:B------:R-:W3:Y:S01]  /*89440*/  LDL.LU R5, [R1+0x118] ;  /* 0x0001180001057983 */ /* 0x000ee20000300800 */
[----:B----4-:R-:W-:-:S05]  /*89450*/  IADD3 R14, P3, R14, R12, RZ ;  /* 0x0000000c0e0e7210 */ /* 0x010fca0007f7e0ff */
[----:B------:R0:W-:Y:S04]  /*89460*/  STL [R1+0x2220], R14 ;  /* 0x0022200e01007387 */ /* 0x0001e80000100800 */
[----:B0-----:R-:W4:Y:S04]  /*89470*/  LDL.LU.64 R14, [R1+0x45c0] ;  /* 0x0045c000010e7983 */ /* 0x001f280000300a00 */
[----:B------:R0:W-:Y:S04]  /*89480*/  STL.64 [R1+0x2238], R8 ;  /* 0x0022380801007387 */ /* 0x0001e80000100a00 */
[----:B0-----:R-:W2:Y:S04]  /*89490*/  LDL.LU.64 R8, [R1+0x45b8] ;  /* 0x0045b80001087983 */ /* 0x001ea80000300a00 */
[----:B------:R0:W-:Y:S04]  /*894a0*/  STL.64 [R1+0x4590], R26 ;  /* 0x0045901a01007387 */ /* 0x0001e80000100a00 */
[----:B0-----:R0:W3:Y:S01]  /*894b0*/  LDL.64 R26, [R1+0x2220] ;  /* 0x00222000011a7983 */ /* 0x0010e20000100a00 */
[----:B--2---:R-:W-:-:S03]  /*894c0*/  IADD3 R16, P2, R3, R9, RZ ;  /* 0x0000000903107210 */ /* 0x004fc60007f5e0ff */
[----:B---3--:R-:W4:Y:S04]  /*894d0*/  LDL.LU R27, [R1+0x11c] ;  /* 0x00011c00011b7983 */ /* 0x008f280000300800 */
[----:B------:R1:W-:Y:S04]  /*894e0*/  STL [R1+0x2218], R16 ;  /* 0x0022181001007387 */ /* 0x0003e80000100800 */
[----:B-1----:R-:W2:Y:S01]  /*894f0*/  LDL.LU.64 R16, [R1+0x45b0] ;  /* 0x0045b00001107983 */ /* 0x002ea20000300a00 */
[----:B------:R-:W-:-:S05]  /*89500*/  IMAD.X R11, R22, 0x1, R8, P1 ;  /* 0x00000001160b7824 */ /* 0x000fca00008e0608 */
[----:B------:R1:W-:Y:S04]  /*89510*/  STL.64 [R1+0x2230], R10 ;  /* 0x0022300a01007387 */ /* 0x0003e80000100a00 */
[----:B-1----:R-:W3:Y:S04]  /*89520*/  LDL.LU.64 R10, [R1+0x45a8] ;  /* 0x0045a800010a7983 */ /* 0x002ee80000300a00 */
[----:B--2---:R1:W-:Y:S04]  /*89530*/  STL.64 [R1+0x45a0], R16 ;  /* 0x0045a01001007387 */ /* 0x0043e80000100a00 */
[----:B-1----:R0:W2:Y:S01]  /*89540*/  LDL.64 R16, [R1+0x2218] ;  /* 0x0022180001107983 */ /* 0x0020a20000100a00 */
[----:B----4-:R-:W-:-:S03]  /*89550*/  IMAD.X R27, R27, 0x1, R14, P3 ;  /* 0x000000011b1b7824 */ /* 0x010fc600018e060e */
[----:B------:R-:W-:Y:S04]  /*89560*/  STL.64 [R1+0x4578], R8 ;  /* 0x0045780801007387 */ /* 0x000fe80000100a00 */
[----:B------:R-:W-:Y:S01]  /*89570*/  STL [R1+0x2224], R27 ;  /* 0x0022241b01007387 */ /* 0x000fe20000100800 */
[----:B---3--:R-:W-:Y:S01]  /*89580*/  IADD3 R26, P1, R3, R11, RZ ;  /* 0x0000000b031a7210 */ /* 0x008fe20007f3e0ff */
[----:B--2---:R-:W-:-:S05]  /*89590*/  IMAD.X R17, R22, 0x1, R10, P2 ;  /* 0x0000000116117824 */ /* 0x004fca00010e060a */
[----:B------:R1:W-:Y:S04]  /*895a0*/  STL [R1+0x221c], R17 ;  /* 0x00221c1101007387 */ /* 0x0003e80000100800 */
[----:B-1----:R-:W2:Y:S01]  /*895b0*/  LDL.LU.64 R16, [R1+0x45a0] ;  /* 0x0045a00001107983 */ /* 0x002ea20000300a00 */
[----:B------:R-:W-:Y:S01]  /*895c0*/  IADD3 R8, P3, R4, R12, RZ ;  /* 0x0000000c04087210 */ /* 0x000fe20007f7e0ff */
[----:B------:R-:W-:Y:S01]  /*895d0*/  IMAD.X R27, R22, 0x1, R13, P1 ;  /* 0x00000001161b7824 */ /* 0x000fe200008e060d */
[----:B------:R-:W-:-:S03]  /*895e0*/  SHF.R.S32.HI R4, RZ, 0x1f, R7 ;  /* 0x0000001fff047819 */ /* 0x000fc60000011407 */
[----:B------:R-:W-:-:S05]  /*895f0*/  IMAD.X R9, R5, 0x1, R14, P3 ;  /* 0x0000000105097824 */ /* 0x000fca00018e060e */
[----:B------:R1:W-:Y:S02]  /*89600*/  STL.64 [R1+0x21f8], R8 ;  /* 0x0021f80801007387 */ /* 0x0003e40000100a00 */
[----:B-1----:R-:W-:Y:S01]  /*89610*/  IADD3 R8, P2, R3, R12, RZ ;  /* 0x0000000c03087210 */ /* 0x002fe20007f5e0ff */
[----:B------:R-:W-:Y:S01]  /*89620*/  IMAD.MOV.U32 R9, RZ, RZ, R4 ;  /* 0x000000ffff097224 */ /* 0x000fe200078e0004 */
[----:B------:R-:W3:Y:S01]  /*89630*/  LDL.LU R3, [R1+0x4598] ;  /* 0x0045980001037983 */ /* 0x000ee20000300800 */
[----:B------:R-:W-:-:S03]  /*89640*/  IADD3 R4, P3, R7, R2, RZ ;  /* 0x0000000207047210 */ /* 0x000fc60007f7e0ff */
[----:B------:R1:W-:Y:S04]  /*89650*/  STL.64 [R1+0x21f0], R26 ;  /* 0x0021f01a01007387 */ /* 0x0003e80000100a00 */
[----:B-1----:R-:W4:Y:S04]  /*89660*/  LDL.LU.64 R26, [R1+0x4590] ;  /* 0x00459000011a7983 */ /* 0x002f280000300a00 */
[----:B------:R1:W-:Y:S02]  /*89670*/  STL.64 [R1+0x4570], R12 ;  /* 0x0045700c01007387 */ /* 0x0003e40000100a00 */
[----:B-1----:R-:W-:Y:S01]  /*89680*/  IMAD.MOV.U32 R13, RZ, RZ, R9 ;  /* 0x000000ffff0d7224 */ /* 0x002fe200078e0009 */
[----:B------:R-:W-:Y:S01]  /*89690*/  IADD3 R12, P1, R7, R0, RZ ;  /* 0x00000000070c7210 */ /* 0x000fe20007f3e0ff */
[----:B------:R-:W-:Y:S01]  /*896a0*/  IMAD.X R9, R22, 0x1, R14, P2 ;  /* 0x0000000116097824 */ /* 0x000fe200010e060e */
[----:B------:R-:W4:Y:S04]  /*896b0*/  LDL.LU R7, [R1+0x458c] ;  /* 0x00458c0001077983 */ /* 0x000f280000300800 */
[----:B------:R1:W-:Y:S04]  /*896c0*/  STL [R1+0x4568], R0 ;  /* 0x0045680001007387 */ /* 0x0003e80000100800 */
[----:B-1----:R-:W3:Y:S04]  /*896d0*/  LDL.LU R0, [R1+0x104] ;  /* 0x0001040001007983 */ /* 0x002ee80000300800 */
[----:B------:R-:W4:Y:S04]  /*896e0*/  LDL.LU R22, [R1+0x4588] ;  /* 0x0045880001167983 */ /* 0x000f280000300800 */
[----:B------:R-:W-:Y:S01]  /*896f0*/  STL.64 [R1+0x21d8], R8 ;  /* 0x0021d80801007387 */ /* 0x000fe20000100a00 */
[----:B--2---:R-:W-:-:S05]  /*89700*/  IMAD.X R5, R13, 0x1, R17, P3 ;  /* 0x000000010d057824 */ /* 0x004fca00018e0611 */
[----:B------:R1:W-:Y:S04]  /*89710*/  STL.64 [R1+0x21d0], R4 ;  /* 0x0021d00401007387 */ /* 0x0003e80000100a00 */
[----:B-1----:R-:W2:Y:S04]  /*89720*/  LDL.LU.64 R4, [R1+0x4580] ;  /* 0x0045800001047983 */ /* 0x002ea80000300a00 */
[----:B------:R1:W-:Y:S02]  /*89730*/  STL.64 [R1+0x4560], R14 ;  /* 0x0045600e01007387 */ /* 0x0003e40000100a00 */
[----:B-1----:R-:W-:Y:S01]  /*89740*/  IMAD.MOV.U32 R15, RZ, RZ, R13 ;  /* 0x000000ffff0f7224 */ /* 0x002fe200078e000d */
[----:B---3--:R-:W-:-:S03]  /*89750*/  IADD3 R8, P2, R0, R3, RZ ;  /* 0x0000000300087210 */ /* 0x008fc60007f5e0ff */
[----:B----4-:R-:W-:-:S05]  /*89760*/  IMAD.X R13, R15, 0x1, R22, P1 ;  /* 0x000000010f0d7824 */ /* 0x010fca00008e0616 */
[----:B------:R-:W-:Y:S01]  /*89770*/  STL.64 [R1+0x21c8], R12 ;  /* 0x0021c80c01007387 */ /* 0x000fe20000100a00 */
[----:B--2---:R-:W-:-:S05]  /*89780*/  IMAD.X R9, R15, 0x1, R4, P2 ;  /* 0x000000010f097824 */ /* 0x004fca00010e0604 */
[----:B------:R1:W-:Y:S04]  /*89790*/  STL.64 [R1+0x21b0], R8 ;  /* 0x0021b00801007387 */ /* 0x0003e80000100a00 */
[----:B-1----:R-:W2:Y:S01]  /*897a0*/  LDL.LU.64 R8, [R1+0x4578] ;  /* 0x0045780001087983 */ /* 0x002ea20000300a00 */
[----:B------:R-:W-:-:S03]  /*897b0*/  IADD3 R14, P3, R0, R5, RZ ;  /* 0x00000005000e7210 */ /* 0x000fc60007f7e0ff */
[----:B------:R1:W-:Y:S01]  /*897c0*/  STL.64 [R1+0x4558], R4 ;  /* 0x0045580401007387 */ /* 0x0003e20000100a00 */
[----:B------:R-:W-:-:S03]  /*897d0*/  IADD3 R12, P1, R0, R7, RZ ;  /* 0x00000007000c7210 */ /* 0x000fc60007f3e0ff */
[----:B------:R3:W-:Y:S01]  /*897e0*/  STL.64 [R1+0x4548], R6 ;  /* 0x0045480601007387 */ /* 0x0007e20000100a00 */
[----:B-1----:R-:W-:-:S04]  /*897f0*/  IMAD.MOV.U32 R5, RZ, RZ, R15 ;  /* 0x000000ffff057224 */ /* 0x002fc800078e000f */
[C---:B------:R-:W-:Y:S01]  /*89800*/  IMAD.X R15, R5.reuse, 0x1, R6, P3 ;  /* 0x00000001050f7824 */ /* 0x040fe200018e0606 */
[----:B---3--:R-:W3:Y:S04]  /*89810*/  LDL R7, [R1+0x100] ;  /* 0x0001000001077983 */ /* 0x008ee80000100800 */
[----:B------:R-:W-:Y:S04]  /*89820*/  STL.64 [R1+0x21a8], R14 ;  /* 0x0021a80e01007387 */ /* 0x000fe80000100a00 */
[----:B------:R-:W-:Y:S01]  /*89830*/  STL [R1+0x4550], R11 ;  /* 0x0045500b01007387 */ /* 0x000fe20000100800 */
[----:B--2---:R-:W-:-:S05]  /*89840*/  IMAD.X R13, R5, 0x1, R8, P1 ;  /* 0x00000001050d7824 */ /* 0x004fca00008e0608 */
[----:B------:R1:W-:Y:S04]  /*89850*/  STL.64 [R1+0x21a0], R12 ;  /* 0x0021a00c01007387 */ /* 0x0003e80000100a00 */
[----:B-1----:R-:W2:Y:S01]  /*89860*/  LDL.LU.64 R12, [R1+0x4570] ;  /* 0x00457000010c7983 */ /* 0x002ea20000300a00 */
[C---:B------:R-:W-:Y:S02]  /*89870*/  IADD3 R4, P2, R0.reuse, R9, RZ ;  /* 0x0000000900047210 */ /* 0x040fe40007f5e0ff */
[----:B------:R-:W-:Y:S01]  /*89880*/  IADD3 R14, P3, R0, R11, RZ ;  /* 0x0000000b000e7210 */ /* 0x000fe20007f7e0ff */
[----:B------:R1:W-:Y:S02]  /*89890*/  STL.64 [R1+0x4540], R8 ;  /* 0x0045400801007387 */ /* 0x0003e40000100a00 */
[----:B-1----:R-:W-:-:S04]  /*898a0*/  IMAD.MOV.U32 R9, RZ, RZ, R5 ;  /* 0x000000ffff097224 */ /* 0x002fc800078e0005 */
[C---:B------:R-:W-:Y:S02]  /*898b0*/  IMAD.X R5, R9.reuse, 0x1, R10, P2 ;  /* 0x0000000109057824 */ /* 0x040fe400010e060a */
[----:B--2---:R-:W-:Y:S01]  /*898c0*/  IMAD.X R15, R9, 0x1, R13, P3 ;  /* 0x00000001090f7824 */ /* 0x004fe200018e060d */
[----:B------:R-:W-:Y:S02]  /*898d0*/  IADD3 R8, P1, R0, R12, RZ ;  /* 0x0000000c00087210 */ /* 0x000fe40007f3e0ff */
[----:B------:R-:W2:Y:S04]  /*898e0*/  LDL.LU R0, [R1+0x4568] ;  /* 0x0045680001007983 */ /* 0x000ea80000300800 */
[----:B------:R-:W-:Y:S04]  /*898f0*/  STL.64 [R1+0x2198], R4 ;  /* 0x0021980401007387 */ /* 0x000fe80000100a00 */
[----:B------:R1:W-:Y:S04]  /*89900*/  STL.64 [R1+0x2190], R14 ;  /* 0x0021900e01007387 */ /* 0x0003e80000100a00 */
[----:B-1----:R-:W4:Y:S01]  /*89910*/  LDL.LU.64 R14, [R1+0x4560] ;  /* 0x00456000010e7983 */ /* 0x002f220000300a00 */
[----:B---3--:R-:W-:-:S02]  /*89920*/  SHF.R.S32.HI R11, RZ, 0x1f, R7 ;  /* 0x0000001fff0b7819 */ /* 0x008fc40000011407 */
[----:B------:R-:W-:-:S03]  /*89930*/  IADD3 R4, P2, R7, R2, RZ ;  /* 0x0000000207047210 */ /* 0x000fc60007f5e0ff */
[----:B------:R-:W-:Y:S02]  /*89940*/  STL [R1+0x104], R11 ;  /* 0x0001040b01007387 */ /* 0x000fe40000100800 */
[----:B------:R-:W-:Y:S01]  /*89950*/  IMAD.X R5, R11, 0x1, R17, P2 ;  /* 0x000000010b057824 */ /* 0x000fe200010e0611 */
[----:B--2---:R-:W-:-:S05]  /*89960*/  IADD3 R6, P3, R7, R0, RZ ;  /* 0x0000000007067210 */ /* 0x004fca0007f7e0ff */
[----:B------:R-:W-:Y:S02]  /*89970*/  IMAD.X R7, R11, 0x1, R22, P3 ;  /* 0x000000010b077824 */ /* 0x000fe400018e0616 */
[----:B----4-:R-:W-:Y:S01]  /*89980*/  IMAD.X R9, R9, 0x1, R14, P1 ;  /* 0x0000000109097824 */ /* 0x010fe200008e060e */
[----:B------:R1:W-:Y:S04]  /*89990*/  STL [R1+0x4538], R14 ;  /* 0x0045380e01007387 */ /* 0x0003e80000100800 */
[----:B-1----:R-:W2:Y:S04]  /*899a0*/  LDL.LU R14, [R1+0x100] ;  /* 0x00010000010e7983 */ /* 0x002ea80000300800 */
[----:B------:R-:W-:Y:S04]  /*899b0*/  STL.64 [R1+0x2180], R8 ;  /* 0x0021800801007387 */ /* 0x000fe80000100a00 */
[----:B------:R1:W-:Y:S04]  /*899c0*/  STL.64 [R1+0x2178], R4 ;  /* 0x0021780401007387 */ /* 0x0003e80000100a00 */
[----:B-1----:R-:W3:Y:S04]  /*899d0*/  LDL.LU.64 R4, [R1+0x4558] ;  /* 0x0045580001047983 */ /* 0x002ee80000300a00 */
[----:B------:R-:W-:Y:S04]  /*899e0*/  STL.64 [R1+0x4530], R16 ;  /* 0x0045301001007387 */ /* 0x000fe80000100a00 */
[----:B------:R-:W4:Y:S04]  /*899f0*/  LDL.LU R11, [R1+0x4550] ;  /* 0x00455000010b7983 */ /* 0x000f280000300800 */
[----:B------:R1:W-:Y:S04]  /*89a00*/  STL.64 [R1+0x2170], R6 ;  /* 0x0021700601007387 */ /* 0x0003e80000100a00 */
[----:B-1----:R-:W4:Y:S04]  /*89a10*/  LDL.LU.64 R6, [R1+0x4548] ;  /* 0x0045480001067983 */ /* 0x002f280000300a00 */
[----:B------:R-:W-:Y:S04]  /*89a20*/  STL [R1+0x4518], R22 ;  /* 0x0045181601007387 */ /* 0x000fe80000100800 */
[----:B------:R-:W-:Y:S04]  /*89a30*/  STL.64 [R1+0x4510], R28 ;  /* 0x0045101c01007387 */ /* 0x000fe80000100a00 */
[----:B------:R1:W-:Y:S04]  /*89a40*/  STL [R1+0x4528], R19 ;  /* 0x0045281301007387 */ /* 0x0003e80000100800 */
[----:B-1----:R-:W3:Y:S01]  /*89a50*/  LDL.LU R19, [R1+0x104] ;  /* 0x0001040001137983 */ /* 0x002ee20000300800 */
[----:B--2---:R-:W-:-:S05]  /*89a60*/  IADD3 R8, P1, R14, R3, RZ ;  /* 0x000000030e087210 */ /* 0x004fca0007f3e0ff */
[----:B---3--:R-:W-:-:S05]  /*89a70*/  IMAD.X R9, R19, 0x1, R4, P1 ;  /* 0x0000000113097824 */ /* 0x008fca00008e0604 */
[----:B------:R1:W-:Y:S04]  /*89a80*/  STL.64 [R1+0x2158], R8 ;  /* 0x0021580801007387 */ /* 0x0003e80000100a00 */
[----:B-1----:R-:W2:Y:S01]  /*89a90*/  LDL.LU.64 R8, [R1+0x4540] ;  /* 0x0045400001087983 */ /* 0x002ea20000300a00 */
[C---:B------:R-:W-:Y:S02]  /*89aa0*/  IADD3 R16, P2, R14.reuse, R5, RZ ;  /* 0x000000050e107210 */ /* 0x040fe40007f5e0ff */
[----:B----4-:R-:W-:Y:S01]  /*89ab0*/  IADD3 R28, P3, R14, R7, RZ ;  /* 0x000000070e1c7210 */ /* 0x010fe20007f7e0ff */
[----:B------:R1:W-:Y:S02]  /*89ac0*/  STL.64 [R1+0x4520], R4 ;  /* 0x0045200401007387 */ /* 0x0003e40000100a00 */
[----:B------:R-:W-:-:S02]  /*89ad0*/  IMAD.X R17, R19, 0x1, R6, P2 ;  /* 0x0000000113117824 */ /* 0x000fc400010e0606 */
[----:B------:R-:W-:Y:S04]  /*89ae0*/  STL [R1+0x2148], R28 ;  /* 0x0021481c01007387 */ /* 0x000fe80000100800 */
[----:B------:R3:W-:Y:S01]  /*89af0*/  STL.64 [R1+0x4508], R6 ;  /* 0x0045080601007387 */ /* 0x0007e20000100a00 */
[----:B-1----:R-:W-:Y:S02]  /*89b00*/  IMAD.MOV.U32 R5, RZ, RZ, R29 ;  /* 0x000000ffff057224 */ /* 0x002fe400078e001d */
[----:B------:R-:W-:Y:S01]  /*89b10*/  IMAD.MOV.U32 R4, RZ, RZ, R28 ;  /* 0x000000ffff047224 */ /* 0x000fe200078e001c */
[----:B---3--:R-:W3:Y:S04]  /*89b20*/  LDL R7, [R1+0xfc] ;  /* 0x0000fc0001077983 */ /* 0x008ee80000100800 */
[----:B------:R1:W-:Y:S02]  /*89b30*/  STL.64 [R1+0x2150], R16 ;  /* 0x0021501001007387 */ /* 0x0003e40000100a00 */
[C---:B-1----:R-:W-:Y:S01]  /*89b40*/  IADD3 R16, P2, R14.reuse, R11, RZ ;  /* 0x0000000b0e107210 */ /* 0x042fe20007f5e0ff */
[----:B--2---:R-:W-:Y:S01]  /*89b50*/  IMAD.X R5, R19, 0x1, R8, P3 ;  /* 0x0000000113057824 */ /* 0x004fe200018e0608 */
[----:B------:R-:W-:-:S02]  /*89b60*/  IADD3 R28, P1, R14, R9, RZ ;  /* 0x000000090e1c7210 */ /* 0x000fc40007f3e0ff */
[----:B------:R-:W-:Y:S02]  /*89b70*/  IADD3 R4, P3, R14, R12, RZ ;  /* 0x0000000c0e047210 */ /* 0x000fe40007f7e0ff */
[----:B------:R-:W-:Y:S04]  /*89b80*/  STL [R1+0x214c], R5 ;  /* 0x00214c0501007387 */ /* 0x000fe80000100800 */
[----:B------:R-:W2:Y:S01]  /*89b90*/  LDL.LU R14, [R1+0x4538] ;  /* 0x00453800010e7983 */ /* 0x000ea20000300800 */
[C---:B------:R-:W-:Y:S02]  /*89ba0*/  IMAD.X R29, R19.reuse, 0x1, R10, P1 ;  /* 0x00000001131d7824 */ /* 0x040fe400008e060a */
[----:B------:R-:W-:-:S03]  /*89bb0*/  IMAD.X R17, R19, 0x1, R13, P2 ;  /* 0x0000000113117824 */ /* 0x000fc600010e060d */
[----:B------:R-:W-:Y:S04]  /*89bc0*/  STL.64 [R1+0x2140], R28 ;  /* 0x0021401c01007387 */ /* 0x000fe80000100a00 */
[----:B------:R1:W-:Y:S01]  /*89bd0*/  STL.64 [R1+0x2138], R16 ;  /* 0x0021381001007387 */ /* 0x0003e20000100a00 */
[----:B---3--:R-:W-:Y:S02]  /*89be0*/  SHF.R.S32.HI R22, RZ, 0x1f, R7 ;  /* 0x0000001fff167819 */ /* 0x008fe40000011407 */
[----:B------:R-:W-:Y:S01]  /*89bf0*/  IADD3 R6, P2, R7, R0, RZ ;  /* 0x0000000007067210 */ /* 0x000fe20007f5e0ff */
[----:B-1----:R-:W3:Y:S04]  /*89c00*/  LDL.LU.64 R16, [R1+0x4530] ;  /* 0x0045300001107983 */ /* 0x002ee80000300a00 */
[----:B------:R-:W-:Y:S04]  /*89c10*/  STL [R1+0x100], R22 ;  /* 0x0001001601007387 */ /* 0x000fe80000100800 */
[----:B------:R-:W-:Y:S04]  /*89c20*/  STL.64 [R1+0x4500], R12 ;  /* 0x0045000c01007387 */ /* 0x000fe80000100a00 */
[----:B------:R1:W-:Y:S04]  /*89c30*/  STL [R1+0x44f8], R0 ;  /* 0x0044f80001007387 */ /* 0x0003e80000100800 */
[----:B-1----:R-:W4:Y:S01]  /*89c40*/  LDL.LU R0, [R1+0xfc] ;  /* 0x0000fc0001007983 */ /* 0x002f220000300800 */
[----:B--2---:R-:W-:-:S03]  /*89c50*/  IMAD.X R5, R19, 0x1, R14, P3 ;  /* 0x0000000113057824 */ /* 0x004fc600018e060e */
[----:B------:R-:W2:Y:S04]  /*89c60*/  LDL.LU R19, [R1+0x4528] ;  /* 0x0045280001137983 */ /* 0x000ea80000300800 */
[----:B------:R1:W-:Y:S04]  /*89c70*/  STL.64 [R1+0x2128], R4 ;  /* 0x0021280401007387 */ /* 0x0003e80000100a00 */
[----:B-1----:R-:W4:Y:S01]  /*89c80*/  LDL.LU.64 R4, [R1+0x4520] ;  /* 0x0045200001047983 */ /* 0x002f220000300a00 */
[----:B------:R-:W-:-:S05]  /*89c90*/  IADD3 R28, P1, R7, R2, RZ ;  /* 0x00000002071c7210 */ /* 0x000fca0007f3e0ff */
[----:B---3--:R-:W-:Y:S02]  /*89ca0*/  IMAD.X R29, R22, 0x1, R17, P1 ;  /* 0x00000001161d7824 */ /* 0x008fe400008e0611 */
[----:B------:R-:W3:Y:S04]  /*89cb0*/  LDL.LU R22, [R1+0x4518] ;  /* 0x0045180001167983 */ /* 0x000ee80000300800 */
[----:B------:R1:W-:Y:S04]  /*89cc0*/  STL.64 [R1+0x2120], R28 ;  /* 0x0021201c01007387 */ /* 0x0003e80000100a00 */
[----:B-1----:R-:W2:Y:S04]  /*89cd0*/  LDL.LU.64 R28, [R1+0x4510] ;  /* 0x00451000011c7983 */ /* 0x002ea80000300a00 */
[----:B------:R4:W-:Y:S02]  /*89ce0*/  STL.64 [R1+0x44e8], R16 ;  /* 0x0044e81001007387 */ /* 0x0009e40000100a00 */
[----:B----4-:R-:W-:-:S02]  /*89cf0*/  IADD3 R16, P1, R0, R5, RZ ;  /* 0x0000000500107210 */ /* 0x010fc40007f3e0ff */
[----:B------:R1:W-:Y:S04]  /*89d00*/  STL [R1+0x44e0], R5 ;  /* 0x0044e00501007387 */ /* 0x0003e80000100800 */
[----:B-1----:R-:W3:Y:S01]  /*89d10*/  LDL.LU R5, [R1+0x100] ;  /* 0x0001000001057983 */ /* 0x002ee20000300800 */
[----:B------:R-:W-:Y:S01]  /*89d20*/  IADD3 R12, P3, R0, R3, RZ ;  /* 0x00000003000c7210 */ /* 0x000fe20007f7e0ff */
[----:B---3--:R-:W-:-:S05]  /*89d30*/  IMAD.X R7, R5, 0x1, R22, P2 ;  /* 0x0000000105077824 */ /* 0x008fca00010e0616 */
[----:B------:R1:W-:Y:S04]  /*89d40*/  STL.64 [R1+0x2118], R6 ;  /* 0x0021180601007387 */ /* 0x0003e80000100a00 */
[----:B-1----:R-:W3:Y:S01]  /*89d50*/  LDL.LU.64 R6, [R1+0x4508] ;  /* 0x0045080001067983 */ /* 0x002ee20000300a00 */
[----:B------:R-:W-:-:S03]  /*89d60*/  IMAD.X R13, R5, 0x1, R4, P3 ;  /* 0x00000001050d7824 */ /* 0x000fc600018e0604 */
[----:B--2---:R-:W-:Y:S04]  /*89d70*/  STL.64 [R1+0x44f0], R18 ;  /* 0x0044f01201007387 */ /* 0x004fe80000100a00 */
[----:B------:R-:W-:Y:S04]  /*89d80*/  STL.64 [R1+0x44d8], R22 ;  /* 0x0044d81601007387 */ /* 0x000fe80000100a00 */
[----:B------:R1:W-:Y:S04]  /*89d90*/  STL.64 [R1+0x2108], R12 ;  /* 0x0021080c01007387 */ /* 0x0003e80000100a00 */
[----:B-1----:R-:W2:Y:S01]  /*89da0*/  LDL.LU.64 R12, [R1+0x4500] ;  /* 0x00450000010c7983 */ /* 0x002ea20000300a00 */
[----:B---3--:R-:W-:-:S03]  /*89db0*/  IMAD.X R17, R5, 0x1, R6, P1 ;  /* 0x0000000105117824 */ /* 0x008fc600008e0606 */
[----:B------:R-:W-:Y:S04]  /*89dc0*/  STL [R1+0x44c8], R6 ;  /* 0x0044c80601007387 */ /* 0x000fe80000100800 */
[----:B------:R1:W-:Y:S04]  /*89dd0*/  STL.64 [R1+0x2100], R16 ;  /* 0x0021001001007387 */ /* 0x0003e80000100a00 */
[----:B-1----:R-:W3:Y:S01]  /*89de0*/  LDL R17, [R1+0xf8] ;  /* 0x0000f80001117983 */ /* 0x002ee20000100800 */
[C---:B------:R-:W-:Y:S02]  /*89df0*/  IADD3 R22, P2, R0.reuse, R7, RZ ;  /* 0x0000000700167210 */ /* 0x040fe40007f5e0ff */
[----:B------:R-:W-:-:S03]  /*89e00*/  IADD3 R18, P3, R0, R9, RZ ;  /* 0x0000000900127210 */ /* 0x000fc60007f7e0ff */
[C---:B------:R-:W-:Y:S01]  /*89e10*/  IMAD.X R23, R5.reuse, 0x1, R8, P2 ;  /* 0x0000000105177824 */ /* 0x040fe200010e0608 */
[C---:B------:R-:W-:Y:S01]  /*89e20*/  IADD3 R16, P1, R0.reuse, R11, RZ ;  /* 0x0000000b00107210 */ /* 0x040fe20007f3e0ff */
[C---:B------:R-:W-:Y:S01]  /*89e30*/  IMAD.X R19, R5.reuse, 0x1, R10, P3 ;  /* 0x0000000105137824 */ /* 0x040fe200018e060a */
[----:B------:R-:W-:Y:S04]  /*89e40*/  STL.64 [R1+0x44d0], R8 ;  /* 0x0044d00801007387 */ /* 0x000fe80000100a00 */
[----:B------:R2:W-:Y:S02]  /*89e50*/  STL.64 [R1+0x20f8], R22 ;  /* 0x0020f81601007387 */ /* 0x0005e40000100a00 */
[----:B--2---:R-:W-:Y:S02]  /*89e60*/  IADD3 R22, P2, R0, R12, RZ ;  /* 0x0000000c00167210 */ /* 0x004fe40007f5e0ff */
[----:B------:R-:W2:Y:S04]  /*89e70*/  LDL.LU R0, [R1+0x44f8] ;  /* 0x0044f80001007983 */ /* 0x000ea80000300800 */
[----:B------:R1:W-:Y:S01]  /*89e80*/  STL.64 [R1+0x20f0], R18 ;  /* 0x0020f01201007387 */ /* 0x0003e20000100a00 */
[----:B------:R-:W-:-:S03]  /*89e90*/  IMAD.X R23, R5, 0x1, R14, P2 ;  /* 0x0000000105177824 */ /* 0x000fc600010e060e */
[----:B-1----:R-:W4:Y:S04]  /*89ea0*/  LDL.LU.64 R18, [R1+0x44f0] ;  /* 0x0044f00001127983 */ /* 0x002f280000300a00 */
[----:B------:R1:W-:Y:S01]  /*89eb0*/  STL [R1+0x44b0], R2 ;  /* 0x0044b00201007387 */ /* 0x0003e20000100800 */
[----:B---3--:R-:W-:Y:S02]  /*89ec0*/  SHF.R.S32.HI R6, RZ, 0x1f, R17 ;  /* 0x0000001fff067819 */ /* 0x008fe40000011411 */
[----:B------:R-:W-:Y:S01]  /*89ed0*/  IADD3 R8, P3, R17, R2, RZ ;  /* 0x0000000211087210 */ /* 0x000fe20007f7e0ff */
[----:B------:R-:W-:Y:S02]  /*89ee0*/  IMAD.X R17, R5, 0x1, R13, P1 ;  /* 0x0000000105117824 */ /* 0x000fe400008e060d */
[----:B------:R-:W-:Y:S04]  /*89ef0*/  STL [R1+0xfc], R6 ;  /* 0x0000fc0601007387 */ /* 0x000fe80000100800 */
[----:B-1----:R-:W2:Y:S04]  /*89f00*/  LDL.LU R2, [R1+0xf8] ;  /* 0x0000f80001027983 */ /* 0x002ea80000300800 */
[----:B------:R1:W-:Y:S04]  /*89f10*/  STL.64 [R1+0x20e8], R16 ;  /* 0x0020e81001007387 */ /* 0x0003e80000100a00 */
[----:B-1----:R-:W3:Y:S04]  /*89f20*/  LDL.LU.64 R16, [R1+0x44e8] ;  /* 0x0044e80001107983 */ /* 0x002ee80000300a00 */
[----:B------:R-:W-:Y:S04]  /*89f30*/  STL.64 [R1+0x44b8], R12 ;  /* 0x0044b80c01007387 */ /* 0x000fe80000100a00 */
[----:B------:R-:W-:Y:S04]  /*89f40*/  STL.64 [R1+0x44c0], R28 ;  /* 0x0044c01c01007387 */ /* 0x000fe80000100a00 */
[----:B------:R-:W4:Y:S04]  /*89f50*/  LDL.LU R5, [R1+0x44e0] ;  /* 0x0044e00001057983 */ /* 0x000f280000300800 */
[----:B------:R1:W-:Y:S04]  /*89f60*/  STL.64 [R1+0x20d8], R22 ;  /* 0x0020d81601007387 */ /* 0x0003e80000100a00 */
[----:B-1----:R-:W4:Y:S01]  /*89f70*/  LDL.LU.64 R22, [R1+0x44d8] ;  /* 0x0044d80001167983 */ /* 0x002f220000300a00 */
[----:B--2---:R-:W-:-:S02]  /*89f80*/  IADD3 R12, P1, R2, R0, RZ ;  /* 0x00000000020c7210 */ /* 0x004fc40007f3e0ff */
[----:B------:R-:W-:Y:S01]  /*89f90*/  IADD3 R28, P2, R2, R3, RZ ;  /* 0x00000003021c7210 */ /* 0x000fe20007f5e0ff */
[----:B---3--:R-:W-:-:S05]  /*89fa0*/  IMAD.X R9, R6, 0x1, R17, P3 ;  /* 0x0000000106097824 */ /* 0x008fca00018e0611 */
[----:B------:R1:W-:Y:S04]  /*89fb0*/  STL.64 [R1+0x20d0], R8 ;  /* 0x0020d00801007387 */ /* 0x0003e80000100a00 */
[----:B------:R-:W-:Y:S04]  /*89fc0*/  STL [R1+0x20b0], R28 ;  /* 0x0020b01c01007387 */ /* 0x000fe80000100800 */
[----:B-1----:R-:W2:Y:S01]  /*89fd0*/  LDL.LU.64 R8, [R1+0x44d0] ;  /* 0x0044d00001087983 */ /* 0x002ea20000300a00 */
[----:B----4-:R-:W-:-:S03]  /*89fe0*/  IMAD.X R13, R6, 0x1, R22, P1 ;  /* 0x00000001060d7824 */ /* 0x010fc600008e0616 */
[----:B------:R-:W3:Y:S04]  /*89ff0*/  LDL.LU R6, [R1+0x44c8] ;  /* 0x0044c80001067983 */ /* 0x000ee80000300800 */
[----:B------:R1:W-:Y:S04]  /*8a000*/  STL.64 [R1+0x44a0], R22 ;  /* 0x0044a01601007387 */ /* 0x0003e80000100a00 */
[----:B-1----:R0:W4:Y:S04]  /*8a010*/  LDL.64 R22, [R1+0x20b0] ;  /* 0x0020b00001167983 */ /* 0x0021280000100a00 */
[----:B------:R1:W-:Y:S04]  /*8a020*/  STL.64 [R1+0x20c8], R12 ;  /* 0x0020c80c01007387 */ /* 0x0003e80000100a00 */
[----:B------:R-:W-:Y:S04]  /*8a030*/  STL.64 [R1+0x44a8], R14 ;  /* 0x0044a80e01007387 */ /* 0x000fe80000100a00 */
[----:B------:R0:W-:Y:S01]  /*8a040*/  STL [R1+0x4498], R7 ;  /* 0x0044980701007387 */ /* 0x0001e20000100800 */
[----:B-1----:R-:W-:-:S03]  /*8a050*/  IADD3 R12, P1, R2, R7, RZ ;  /* 0x00000007020c7210 */ /* 0x002fc60007f3e0ff */
[----:B0-----:R-:W3:Y:S01]  /*8a060*/  LDL.LU R7, [R1+0xfc] ;  /* 0x0000fc0001077983 */ /* 0x001ee20000300800 */
[----:B------:R-:W-:-:S05]  /*8a070*/  IADD3 R28, P3, R2, R5, RZ ;  /* 0x00000005021c7210 */ /* 0x000fca0007f7e0ff */
[C---:B---3--:R-:W-:Y:S02]  /*8a080*/  IMAD.X R29, R7.reuse, 0x1, R6, P3 ;  /* 0x00000001071d7824 */ /* 0x048fe400018e0606 */
[C---:B----4-:R-:W-:Y:S02]  /*8a090*/  IMAD.X R23, R7.reuse, 0x1, R4, P2 ;  /* 0x0000000107177824 */ /* 0x050fe400010e0604 */
[----:B--2---:R-:W-:Y:S01]  /*8a0a0*/  IMAD.X R13, R7, 0x1, R8, P1 ;  /* 0x00000001070d7824 */ /* 0x004fe200008e0608 */
[----:B------:R0:W-:Y:S04]  /*8a0b0*/  STL.64 [R1+0x20a8], R28 ;  /* 0x0020a81c01007387 */ /* 0x0001e80000100a00 */
[----:B------:R-:W-:Y:S04]  /*8a0c0*/  STL [R1+0x20b4], R23 ;  /* 0x0020b41701007387 */ /* 0x000fe80000100800 */
[----:B0-----:R-:W2:Y:S04]  /*8a0d0*/  LDL.LU.64 R28, [R1+0x44c0] ;  /* 0x0044c000011c7983 */ /* 0x001ea80000300a00 */
[----:B------:R-:W-:Y:S04]  /*8a0e0*/  STL [R1+0x4488], R6 ;  /* 0x0044880601007387 */ /* 0x000fe80000100800 */
[----:B------:R0:W-:Y:S04]  /*8a0f0*/  STL.64 [R1+0x2080], R12 ;  /* 0x0020800c01007387 */ /* 0x0001e80000100a00 */
[----:B0-----:R-:W3:Y:S01]  /*8a100*/  LDL.LU.64 R12, [R1+0x44b8] ;  /* 0x0044b800010c7983 */ /* 0x001ee20000300a00 */
[----:B------:R-:W-:-:S02]  /*8a110*/  IADD3 R14, P2, R2, R9, RZ ;  /* 0x00000009020e7210 */ /* 0x000fc40007f5e0ff */
[C---:B------:R-:W-:Y:S01]  /*8a120*/  IADD3 R22, P3, R2.reuse, R11, RZ ;  /* 0x0000000b02167210 */ /* 0x040fe20007f7e0ff */
[----:B------:R3:W-:Y:S02]  /*8a130*/  STL.64 [R1+0x4480], R8 ;  /* 0x0044800801007387 */ /* 0x0007e40000100a00 */
[C---:B------:R-:W-:Y:S01]  /*8a140*/  IMAD.X R15, R7.reuse, 0x1, R10, P2 ;  /* 0x00000001070f7824 */ /* 0x040fe200010e060a */
[----:B---3--:R-:W-:Y:S02]  /*8a150*/  IADD3 R8, P1, R2, R12, RZ ;  /* 0x0000000c02087210 */ /* 0x008fe40007f3e0ff */
[----:B------:R-:W3:Y:S04]  /*8a160*/  LDL.LU R2, [R1+0x44b0] ;  /* 0x0044b00001027983 */ /* 0x000ee80000300800 */
[----:B------:R-:W4:Y:S04]  /*8a170*/  LDL R9, [R1+0xf4] ;  /* 0x0000f40001097983 */ /* 0x000f280000100800 */
[----:B--2---:R-:W-:Y:S04]  /*8a180*/  STL.64 [R1+0x4490], R28 ;  /* 0x0044901c01007387 */ /* 0x004fe80000100a00 */
[----:B------:R0:W-:Y:S04]  /*8a190*/  STL.64 [R1+0x2078], R14 ;  /* 0x0020780e01007387 */ /* 0x0001e80000100a00 */
[----:B0-----:R-:W2:Y:S01]  /*8a1a0*/  LDL.LU.64 R14, [R1+0x44a8] ;  /* 0x0044a800010e7983 */ /* 0x001ea20000300a00 */
[----:B------:R-:W-:Y:S01]  /*8a1b0*/  IMAD.X R23, R7, 0x1, R13, P3 ;  /* 0x0000000107177824 */ /* 0x000fe200018e060d */
[----:B----4-:R-:W-:-:S05]  /*8a1c0*/  SHF.R.S32.HI R6, RZ, 0x1f, R9 ;  /* 0x0000001fff067819 */ /* 0x010fca0000011409 */
[----:B------:R-:W-:Y:S04]  /*8a1d0*/  STL [R1+0xf8], R6 ;  /* 0x0000f80601007387 */ /* 0x000fe80000100800 */
[----:B------:R0:W-:Y:S01]  /*8a1e0*/  STL.64 [R1+0x2070], R22 ;  /* 0x0020701601007387 */ /* 0x0001e20000100a00 */
[----:B---3--:R-:W-:-:S03]  /*8a1f0*/  IADD3 R28, P2, R9, R2, RZ ;  /* 0x00000002091c7210 */ /* 0x008fc60007f5e0ff */
[----:B0-----:R-:W3:Y:S04]  /*8a200*/  LDL.LU.64 R22, [R1+0x44a0] ;  /* 0x0044a00001167983 */ /* 0x001ee80000300a00 */
[----:B------:R0:W-:Y:S04]  /*8a210*/  STL.64 [R1+0x4470], R12 ;  /* 0x0044700c01007387 */ /* 0x0001e80000100a00 */
[----:B------:R1:W-:Y:S01]  /*8a220*/  STL [R1+0x4468], R0 ;  /* 0x0044680001007387 */ /* 0x0003e20000100800 */
[----:B0-----:R-:W-:Y:S01]  /*8a230*/  IADD3 R12, P3, R9, R0, RZ ;  /* 0x00000000090c7210 */ /* 0x001fe20007f7e0ff */
[----:B--2---:R-:W-:-:S02]  /*8a240*/  IMAD.X R9, R7, 0x1, R14, P1 ;  /* 0x0000000107097824 */ /* 0x004fc400008e060e */
[----:B-1----:R-:W2:Y:S04]  /*8a250*/  LDL.LU R0, [R1+0xf4] ;  /* 0x0000f40001007983 */ /* 0x002ea80000300800 */
[----:B------:R-:W2:Y:S01]  /*8a260*/  LDL.LU R7, [R1+0x4498] ;  /* 0x0044980001077983 */ /* 0x000ea20000300800 */
[----:B------:R-:W-:-:S03]  /*8a270*/  IMAD.X R29, R6, 0x1, R17, P2 ;  /* 0x00000001061d7824 */ /* 0x000fc600010e0611 */
[----:B------:R-:W-:Y:S04]  /*8a280*/  STL.64 [R1+0x4478], R14 ;  /* 0x0044780e01007387 */ /* 0x000fe80000100a00 */
[----:B------:R-:W-:Y:S04]  /*8a290*/  STL.64 [R1+0x2060], R8 ;  /* 0x0020600801007387 */ /* 0x000fe80000100a00 */
[----:B------:R-:W-:Y:S04]  /*8a2a0*/  STL.64 [R1+0x4460], R2 ;  /* 0x0044600201007387 */ /* 0x000fe80000100a00 */
[----:B------:R0:W-:Y:S04]  /*8a2b0*/  STL.64 [R1+0x2058], R28 ;  /* 0x0020581c01007387 */ /* 0x0001e80000100a00 */
[----:B0-----:R-:W4:Y:S01]  /*8a2c0*/  LDL.LU.64 R28, [R1+0x4490] ;  /* 0x00449000011c7983 */ /* 0x001f220000300a00 */
[----:B---3--:R-:W-:-:S03]  /*8a2d0*/  IMAD.X R13, R6, 0x1, R22, P3 ;  /* 0x00000001060d7824 */ /* 0x008fc600018e0616 */
[----:B------:R-:W3:Y:S04]  /*8a2e0*/  LDL.LU R6, [R1+0x4488] ;  /* 0x0044880001067983 */ /* 0x000ee80000300800 */
[----:B------:R2:W-:Y:S02]  /*8a2f0*/  STL.64 [R1+0x2050], R12 ;  /* 0x0020500c01007387 */ /* 0x0005e40000100a00 */
[C---:B--2---:R-:W-:Y:S02]  /*8a300*/  IADD3 R12, P3, R0.reuse, R7, RZ ;  /* 0x00000007000c7210 */ /* 0x044fe40007f7e0ff */
[----:B------:R0:W-:Y:S04]  /*8a310*/  STL [R1+0x4448], R7 ;  /* 0x0044480701007387 */ /* 0x0001e80000100800 */
[----:B0-----:R-:W2:Y:S01]  /*8a320*/  LDL.LU R7, [R1+0xf8] ;  /* 0x0000f80001077983 */ /* 0x001ea20000300800 */
[----:B------:R-:W-:-:S05]  /*8a330*/  IADD3 R8, P1, R0, R3, RZ ;  /* 0x0000000300087210 */ /* 0x000fca0007f3e0ff */
[----:B--2---:R-:W-:-:S05]  /*8a340*/  IMAD.X R9, R7, 0x1, R4, P1 ;  /* 0x0000000107097824 */ /* 0x004fca00008e0604 */
[----:B------:R0:W-:Y:S04]  /*8a350*/  STL.64 [R1+0x1208], R8 ;  /* 0x0012080801007387 */ /* 0x0001e80000100a00 */
[----:B0-----:R-:W2:Y:S01]  /*8a360*/  LDL.LU.64 R8, [R1+0x4480] ;  /* 0x0044800001087983 */ /* 0x001ea20000300a00 */
[----:B------:R-:W-:-:S03]  /*8a370*/  IADD3 R14, P2, R0, R5, RZ ;  /* 0x00000005000e7210 */ /* 0x000fc60007f5e0ff */
[----:B------:R-:W-:Y:S02]  /*8a380*/  STL.64 [R1+0x4450], R4 ;  /* 0x0044500401007387 */ /* 0x000fe40000100a00 */
[C---:B---3--:R-:W-:Y:S02]  /*8a390*/  IMAD.X R15, R7.reuse, 0x1, R6, P2 ;  /* 0x00000001070f7824 */ /* 0x048fe400010e0606 */
[----:B------:R-:W-:Y:S04]  /*8a3a0*/  STL.64 [R1+0x4458], R16 ;  /* 0x0044581001007387 */ /* 0x000fe80000100a00 */
[----:B----4-:R0:W-:Y:S04]  /*8a3b0*/  STL.64 [R1+0x4440], R28 ;  /* 0x0044401c01007387 */ /* 0x0101e80000100a00 */
[----:B0-----:R-:W3:Y:S04]  /*8a3c0*/  LDL R29, [R1+0xf0] ;  /* 0x0000f000011d7983 */ /* 0x001ee80000100800 */
[----:B------:R0:W-:Y:S04]  /*8a3d0*/  STL.64 [R1+0x1200], R14 ;  /* 0x0012000e01007387 */ /* 0x0001e80000100a00 */
[----:B0-----:R-:W4:Y:S04]  /*8a3e0*/  LDL.LU.64 R14, [R1+0x4478] ;  /* 0x00447800010e7983 */ /* 0x001f280000300a00 */
[----:B------:R-:W-:Y:S01]  /*8a3f0*/  STL [R1+0x4430], R6 ;  /* 0x0044300601007387 */ /* 0x000fe20000100800 */
[----:B--2---:R-:W-:-:S05]  /*8a400*/  IMAD.X R13, R7, 0x1, R8, P3 ;  /* 0x00000001070d7824 */ /* 0x004fca00018e0608 */
[----:B------:R0:W-:Y:S04]  /*8a410*/  STL.64 [R1+0x11f8], R12 ;  /* 0x0011f80c01007387 */ /* 0x0001e80000100a00 */
[----:B0-----:R-:W2:Y:S01]  /*8a420*/  LDL.LU.64 R12, [R1+0x4470] ;  /* 0x00447000010c7983 */ /* 0x001ea20000300a00 */
[C---:B------:R-:W-:Y:S02]  /*8a430*/  IADD3 R2, P1, R0.reuse, R9, RZ ;  /* 0x0000000900027210 */ /* 0x040fe40007f3e0ff */
[C---:B------:R-:W-:Y:S01]  /*8a440*/  IADD3 R4, P2, R0.reuse, R11, RZ ;  /* 0x0000000b00047210 */ /* 0x040fe20007f5e0ff */
[----:B------:R2:W-:Y:S02]  /*8a450*/  STL.64 [R1+0x4428], R8 ;  /* 0x0044280801007387 */ /* 0x0005e40000100a00 */
[----:B------:R-:W-:Y:S01]  /*8a460*/  IMAD.X R3, R7, 0x1, R10, P1 ;  /* 0x0000000107037824 */ /* 0x000fe200008e060a */
[----:B--2---:R-:W-:-:S02]  /*8a470*/  IADD3 R8, P3, R0, R12, RZ ;  /* 0x0000000c00087210 */ /* 0x004fc40007f7e0ff */
[----:B------:R-:W2:Y:S04]  /*8a480*/  LDL.LU R0, [R1+0x4468] ;  /* 0x0044680001007983 */ /* 0x000ea80000300800 */
[----:B------:R0:W-:Y:S04]  /*8a490*/  STL.64 [R1+0x11f0], R2 ;  /* 0x0011f00201007387 */ /* 0x0001e80000100a00 */
[----:B0-----:R-:W2:Y:S01]  /*8a4a0*/  LDL.LU.64 R2, [R1+0x4460] ;  /* 0x0044600001027983 */ /* 0x001ea20000300a00 */
[----:B------:R-:W-:Y:S01]  /*8a4b0*/  IMAD.X R5, R7, 0x1, R13, P2 ;  /* 0x0000000107057824 */ /* 0x000fe200010e060d */
[----:B---3--:R-:W-:-:S02]  /*8a4c0*/  SHF.R.S32.HI R6, RZ, 0x1f, R29 ;  /* 0x0000001fff067819 */ /* 0x008fc4000001141d */
[----:B------:R-:W-:Y:S01]  /*8a4d0*/  STL.64 [R1+0x4438], R10 ;  /* 0x0044380a01007387 */ /* 0x000fe20000100a00 */
[----:B----4-:R-:W-:Y:S01]  /*8a4e0*/  IMAD.X R9, R7, 0x1, R14, P3 ;  /* 0x0000000107097824 */ /* 0x010fe200018e060e */
[----:B--2---:R-:W-:-:S05]  /*8a4f0*/  IADD3 R16, P1, R29, R2, RZ ;  /* 0x000000021d107210 */ /* 0x004fca0007f3e0ff */
[----:B------:R0:W-:Y:S04]  /*8a500*/  STL [R1+0x11c0], R16 ;  /* 0x0011c01001007387 */ /* 0x0001e80000100800 */
[----:B0-----:R-:W2:Y:S04]  /*8a510*/  LDL.LU.64 R16, [R1+0x4458] ;  /* 0x0044580001107983 */ /* 0x001ea80000300a00 */
[----:B------:R0:W-:Y:S04]  /*8a520*/  STL.64 [R1+0x11e8], R4 ;  /* 0x0011e80401007387 */ /* 0x0001e80000100a00 */
[----:B0-----:R-:W3:Y:S04]  /*8a530*/  LDL.LU.64 R4, [R1+0x4450] ;  /* 0x0044500001047983 */ /* 0x001ee80000300a00 */
[----:B------:R-:W-:Y:S04]  /*8a540*/  STL [R1+0xf4], R6 ;  /* 0x0000f40601007387 */ /* 0x000fe80000100800 */
[----:B------:R-:W4:Y:S04]  /*8a550*/  LDL.LU R7, [R1+0x4448] ;  /* 0x0044480001077983 */ /* 0x000f280000300800 */
[----:B------:R0:W-:Y:S04]  /*8a560*/  STL [R1+0x4418], R14 ;  /* 0x0044180e01007387 */ /* 0x0001e80000100800 */
[----:B0-----:R-:W2:Y:S04]  /*8a570*/  LDL.LU R14, [R1+0xf0] ;  /* 0x0000f000010e7983 */ /* 0x001ea80000300800 */
[----:B------:R2:W-:Y:S04]  /*8a580*/  STL.64 [R1+0x11c8], R8 ;  /* 0x0011c80801007387 */ /* 0x0005e80000100a00 */
[----:B------:R0:W-:Y:S01]  /*8a590*/  STL.64 [R1+0x4420], R2 ;  /* 0x0044200201007387 */ /* 0x0001e20000100a00 */
[----:B--2---:R-:W-:-:S03]  /*8a5a0*/  IADD3 R8, P3, R14, R3, RZ ;  /* 0x000000030e087210 */ /* 0x004fc60007f7e0ff */
[----:B0-----:R0:W2:Y:S01]  /*8a5b0*/  LDL.64 R2, [R1+0x11c0] ;  /* 0x0011c00001027983 */ /* 0x0010a20000100a00 */
[----:B------:R-:W-:-:S05]  /*8a5c0*/  IADD3 R28, P2, R29, R0, RZ ;  /* 0x000000001d1c7210 */ /* 0x000fca0007f5e0ff */
[----:B------:R-:W-:Y:S01]  /*8a5d0*/  IMAD.X R29, R6, 0x1, R22, P2 ;  /* 0x00000001061d7824 */ /* 0x000fe200010e0616 */
[----:B----4-:R-:W-:Y:S01]  /*8a5e0*/  IADD3 R10, P2, R14, R7, RZ ;  /* 0x000000070e0a7210 */ /* 0x010fe20007f5e0ff */
[C---:B---3--:R-:W-:Y:S02]  /*8a5f0*/  IMAD.X R9, R6.reuse, 0x1, R4, P3 ;  /* 0x0000000106097824 */ /* 0x048fe400018e0604 */
[----:B--2---:R-:W-:-:S05]  /*8a600*/  IMAD.X R3, R6, 0x1, R17, P1 ;  /* 0x0000000106037824 */ /* 0x004fca00008e0611 */
[----:B------:R-:W-:Y:S04]  /*8a610*/  STL [R1+0x11c4], R3 ;  /* 0x0011c40301007387 */ /* 0x000fe80000100800 */
[----:B------:R1:W-:Y:S04]  /*8a620*/  STL.64 [R1+0x11b8], R28 ;  /* 0x0011b81c01007387 */ /* 0x0003e80000100a00 */
[----:B-1----:R-:W2:Y:S04]  /*8a630*/  LDL.LU.64 R28, [R1+0x4440] ;  /* 0x00444000011c7983 */ /* 0x002ea80000300a00 */
[----:B------:R1:W-:Y:S04]  /*8a640*/  STL [R1+0x1180], R10 ;  /* 0x0011800a01007387 */ /* 0x0003e80000100800 */
[----:B-1----:R-:W3:Y:S04]  /*8a650*/  LDL.LU.64 R10, [R1+0x4438] ;  /* 0x00443800010a7983 */ /* 0x002ee80000300a00 */
[----:B------:R-:W4:Y:S04]  /*8a660*/  LDL.LU R6, [R1+0x4430] ;  /* 0x0044300001067983 */ /* 0x000f280000300800 */
[----:B------:R1:W-:Y:S04]  /*8a670*/  STL.64 [R1+0x1190], R8 ;  /* 0x0011900801007387 */ /* 0x0003e80000100a00 */
[----:B-1----:R-:W2:Y:S04]  /*8a680*/  LDL.LU.64 R8, [R1+0x4428] ;  /* 0x0044280001087983 */ /* 0x002ea80000300a00 */
[----:B------:R-:W-:Y:S04]  /*8a690*/  STL.64 [R1+0x43f8], R4 ;  /* 0x0043f80401007387 */ /* 0x000fe80000100a00 */
[----:B------:R-:W-:Y:S04]  /*8a6a0*/  STL.64 [R1+0x4410], R16 ;  /* 0x0044101001007387 */ /* 0x000fe80000100a00 */
[----:B------:R1:W-:Y:S04]  /*8a6b0*/  STL [R1+0x4408], R25 ;  /* 0x0044081901007387 */ /* 0x0003e80000100800 */
[----:B-1----:R-:W4:Y:S04]  /*8a6c0*/  LDL.LU R25, [R1+0xf4] ;  /* 0x0000f40001197983 */ /* 0x002f280000300800 */
[----:B------:R1:W-:Y:S04]  /*8a6d0*/  STL.64 [R1+0x4400], R22 ;  /* 0x0044001601007387 */ /* 0x0003e80000100a00 */
[----:B-1----:R0:W3:Y:S01]  /*8a6e0*/  LDL.64 R22, [R1+0x1180] ;  /* 0x0011800001167983 */ /* 0x0020e20000100a00 */
[----:B------:R-:W-:-:S03]  /*8a6f0*/  IADD3 R2, P1, R14, R5, RZ ;  /* 0x000000050e027210 */ /* 0x000fc60007f3e0ff */
[----:B--2---:R-:W-:Y:S01]  /*8a700*/  STL [R1+0x43f0], R9 ;  /* 0x0043f00901007387 */ /* 0x004fe20000100800 */
[----:B------:R-:W-:Y:S01]  /*8a710*/  IADD3 R4, P3, R14, R9, RZ ;  /* 0x000000090e047210 */ /* 0x000fe20007f7e0ff */
[----:B----4-:R-:W-:-:S05]  /*8a720*/  IMAD.X R3, R25, 0x1, R6, P1 ;  /* 0x0000000119037824 */ /* 0x010fca00008e0606 */
[----:B------:R1:W-:Y:S01]  /*8a730*/  STL.64 [R1+0x1188], R2 ;  /* 0x0011880201007387 */ /* 0x0003e20000100a00 */
[----:B---3--:R-:W-:-:S03]  /*8a740*/  IADD3 R16, P1, R14, R11, RZ ;  /* 0x0000000b0e107210 */ /* 0x008fc60007f3e0ff */
[----:B-1----:R-:W2:Y:S01]  /*8a750*/  LDL.LU.64 R2, [R1+0x4420] ;  /* 0x0044200001027983 */ /* 0x002ea20000300a00 */
[----:B------:R-:W-:-:S03]  /*8a760*/  IMAD.X R23, R25, 0x1, R8, P2 ;  /* 0x0000000119177824 */ /* 0x000fc600010e0608 */
[----:B------:R1:W-:Y:S01]  /*8a770*/  STL.64 [R1+0x43e8], R6 ;  /* 0x0043e80601007387 */ /* 0x0003e20000100a00 */
[----:B------:R-:W-:-:S03]  /*8a780*/  IADD3 R22, P2, R14, R12, RZ ;  /* 0x0000000c0e167210 */ /* 0x000fc60007f5e0ff */
[----:B-1----:R-:W3:Y:S04]  /*8a790*/  LDL R7, [R1+0xec] ;  /* 0x0000ec0001077983 */ /* 0x002ee80000100800 */
[----:B------:R1:W-:Y:S04]  /*8a7a0*/  STL [R1+0x1184], R23 ;  /* 0x0011841701007387 */ /* 0x0003e80000100800 */
[----:B------:R-:W1:Y:S01]  /*8a7b0*/  LDL.LU R14, [R1+0x4418] ;  /* 0x00441800010e7983 */ /* 0x000e620000300800 */
[C---:B------:R-:W-:Y:S02]  /*8a7c0*/  IMAD.X R5, R25.reuse, 0x1, R10, P3 ;  /* 0x0000000119057824 */ /* 0x040fe400018e060a */
[----:B------:R-:W-:Y:S01]  /*8a7d0*/  IMAD.X R17, R25, 0x1, R13, P1 ;  /* 0x0000000119117824 */ /* 0x000fe200008e060d */
[----:B------:R-:W-:Y:S04]  /*8a7e0*/  STL.64 [R1+0x43e0], R10 ;  /* 0x0043e00a01007387 */ /* 0x000fe80000100a00 */
[----:B------:R-:W-:Y:S01]  /*8a7f0*/  STL.64 [R1+0x1178], R4 ;  /* 0x0011780401007387 */ /* 0x000fe20000100a00 */
[----:B---3--:R-:W-:-:S02]  /*8a800*/  SHF.R.S32.HI R9, RZ, 0x1f, R7 ;  /* 0x0000001fff097819 */ /* 0x008fc40000011407 */
[----:B------:R-:W-:-:S03]  /*8a810*/  IADD3 R6, P1, R7, R0, RZ ;  /* 0x0000000007067210 */ /* 0x000fc60007f3e0ff */
[----:B------:R-:W-:Y:S01]  /*8a820*/  STL [R1+0xf0], R9 ;  /* 0x0000f00901007387 */ /* 0x000fe20000100800 */
[----:B-1----:R-:W-:-:S03]  /*8a830*/  IMAD.X R23, R25, 0x1, R14, P2 ;  /* 0x0000000119177824 */ /* 0x002fc600010e060e */
[----:B------:R1:W-:Y:S04]  /*8a840*/  STL.64 [R1+0x1170], R16 ;  /* 0x0011701001007387 */ /* 0x0003e80000100a00 */
[----:B-1----:R-:W3:Y:S04]  /*8a850*/  LDL.LU.64 R16, [R1+0x4410] ;  /* 0x0044100001107983 */ /* 0x002ee80000300a00 */
[----:B------:R1:W-:Y:S04]  /*8a860*/  STL [R1+0x43d8], R0 ;  /* 0x0043d80001007387 */ /* 0x0003e80000100800 */
[----:B-1----:R-:W4:Y:S04]  /*8a870*/  LDL.LU R0, [R1+0xec] ;  /* 0x0000ec0001007983 */ /* 0x002f280000300800 */
[----:B------:R-:W4:Y:S04]  /*8a880*/  LDL.LU R25, [R1+0x4408] ;  /* 0x0044080001197983 */ /* 0x000f280000300800 */
[----:B------:R1:W-:Y:S04]  /*8a890*/  STL.64 [R1+0x1160], R22 ;  /* 0x0011601601007387 */ /* 0x0003e80000100a00 */
[----:B-1----:R-:W4:Y:S01]  /*8a8a0*/  LDL.LU.64 R22, [R1+0x4400] ;  /* 0x0044000001167983 */ /* 0x002f220000300a00 */
[----:B--2---:R-:W-:-:S03]  /*8a8b0*/  IADD3 R4, P3, R7, R2, RZ ;  /* 0x0000000207047210 */ /* 0x004fc60007f7e0ff */
[----:B------:R-:W-:Y:S02]  /*8a8c0*/  STL.64 [R1+0x43d0], R2 ;  /* 0x0043d00201007387 */ /* 0x000fe40000100a00 */
[----:B---3--:R-:W-:-:S05]  /*8a8d0*/  IMAD.X R5, R9, 0x1, R17, P3 ;  /* 0x0000000109057824 */ /* 0x008fca00018e0611 */
[----:B------:R1:W-:Y:S04]  /*8a8e0*/  STL.64 [R1+0x1158], R4 ;  /* 0x0011580401007387 */ /* 0x0003e80000100a00 */
[----:B-1----:R-:W2:Y:S04]  /*8a8f0*/  LDL.LU.64 R4, [R1+0x43f8] ;  /* 0x0043f80001047983 */ /* 0x002ea80000300a00 */
[----:B------:R-:W-:Y:S01]  /*8a900*/  STL.64 [R1+0x43c8], R16 ;  /* 0x0043c81001007387 */ /* 0x000fe20000100a00 */
[----:B----4-:R-:W-:-:S03]  /*8a910*/  IMAD.X R7, R9, 0x1, R22, P1 ;  /* 0x0000000109077824 */ /* 0x010fc600008e0616 */
[----:B------:R-:W3:Y:S04]  /*8a920*/  LDL.LU R9, [R1+0x43f0] ;  /* 0x0043f00001097983 */ /* 0x000ee80000300800 */
[----:B------:R1:W-:Y:S04]  /*8a930*/  STL.64 [R1+0x1150], R6 ;  /* 0x0011500601007387 */ /* 0x0003e80000100a00 */
[----:B-1----:R-:W4:Y:S04]  /*8a940*/  LDL.LU.64 R6, [R1+0x43e8] ;  /* 0x0043e80001067983 */ /* 0x002f280000300a00 */
[----:B------:R1:W-:Y:S04]  /*8a950*/  STL [R1+0x43bc], R22 ;  /* 0x0043bc1601007387 */ /* 0x0003e80000100800 */
[----:B-1----:R-:W3:Y:S01]  /*8a960*/  LDL.LU R22, [R1+0xf0] ;  /* 0x0000f00001167983 */ /* 0x002ee20000300800 */
[----:B------:R-:W-:-:S02]  /*8a970*/  IADD3 R10, P2, R0, R3, RZ ;  /* 0x00000003000a7210 */ /* 0x000fc40007f5e0ff */
[C---:B--2---:R-:W-:Y:S02]  /*8a980*/  IADD3 R16, P3, R0.reuse, R5, RZ ;  /* 0x0000000500107210 */ /* 0x044fe40007f7e0ff */
[----:B----4-:R-:W-:Y:S01]  /*8a990*/  IADD3 R2, P1, R0, R7, RZ ;  /* 0x0000000700027210 */ /* 0x010fe20007f3e0ff */
[----:B---3--:R-:W-:-:S05]  /*8a9a0*/  IMAD.X R11, R22, 0x1, R4, P2 ;  /* 0x00000001160b7824 */ /* 0x008fca00010e0604 */
[----:B------:R1:W-:Y:S04]  /*8a9b0*/  STL.64 [R1+0x1128], R10 ;  /* 0x0011280a01007387 */ /* 0x0003e80000100a00 */
[----:B------:R-:W-:Y:S04]  /*8a9c0*/  STL [R1+0x1118], R2 ;  /* 0x0011180201007387 */ /* 0x000fe80000100800 */
[----:B-1----:R-:W2:Y:S04]  /*8a9d0*/  LDL.LU.64 R10, [R1+0x43e0] ;  /* 0x0043e000010a7983 */ /* 0x002ea80000300a00 */
[----:B------:R-:W-:Y:S04]  /*8a9e0*/  STL.64 [R1+0x43b0], R4 ;  /* 0x0043b00401007387 */ /* 0x000fe80000100a00 */
[----:B------:R1:W-:Y:S01]  /*8a9f0*/  STL [R1+0x43b8], R5 ;  /* 0x0043b80501007387 */ /* 0x0003e20000100800 */
[----:B------:R-:W-:-:S03]  /*8aa00*/  IMAD.X R17, R22, 0x1, R6, P3 ;  /* 0x0000000116117824 */ /* 0x000fc600018e0606 */
[----:B-1----:R0:W3:Y:S04]  /*8aa10*/  LDL.64 R4, [R1+0x1118] ;  /* 0x0011180001047983 */ /* 0x0020e80000100a00 */
[----:B------:R1:W-:Y:S04]  /*8aa20*/  STL.64 [R1+0x43c0], R6 ;  /* 0x0043c00601007387 */ /* 0x0003e80000100a00 */
[----:B-1----:R-:W4:Y:S01]  /*8aa30*/  LDL R6, [R1+0xe8] ;  /* 0x0000e80001067983 */ /* 0x002f220000100800 */
[----:B------:R-:W-:-:S03]  /*8aa40*/  IADD3 R2, P2, R0, R9, RZ ;  /* 0x0000000900027210 */ /* 0x000fc60007f5e0ff */
[----:B------:R2:W-:Y:S02]  /*8aa50*/  STL.64 [R1+0x1120], R16 ;  /* 0x0011201001007387 */ /* 0x0005e40000100a00 */
[----:B--2---:R-:W-:Y:S01]  /*8aa60*/  IADD3 R16, P3, R0, R11, RZ ;  /* 0x0000000b00107210 */ /* 0x004fe20007f7e0ff */
[----:B------:R-:W-:-:S04]  /*8aa70*/  IMAD.X R3, R22, 0x1, R10, P2 ;  /* 0x0000000116037824 */ /* 0x000fc800010e060a */
[C---:B------:R-:W-:Y:S02]  /*8aa80*/  IMAD.X R17, R22.reuse, 0x1, R13, P3 ;  /* 0x0000000116117824 */ /* 0x040fe400018e060d */
[----:B---3--:R-:W-:Y:S01]  /*8aa90*/  IMAD.X R5, R22, 0x1, R8, P1 ;  /* 0x0000000116057824 */ /* 0x008fe200008e0608 */
[----:B------:R-:W-:-:S04]  /*8aaa0*/  IADD3 R4, P1, R0, R12, RZ ;  /* 0x0000000c00047210 */ /* 0x000fc80007f3e0ff */
[----:B------:R-:W-:Y:S04]  /*8aab0*/  STL [R1+0x111c], R5 ;  /* 0x00111c0501007387 */ /* 0x000fe80000100800 */
[----:B------:R-:W2:Y:S04]  /*8aac0*/  LDL.LU R0, [R1+0x43d8] ;  /* 0x0043d80001007983 */ /* 0x000ea80000300800 */
[----:B------:R4:W-:Y:S04]  /*8aad0*/  STL [R1+0x43a0], R12 ;  /* 0x0043a00c01007387 */ /* 0x0009e80000100800 */
[----:B------:R1:W-:Y:S01]  /*8aae0*/  STL.64 [R1+0x1110], R2 ;  /* 0x0011100201007387 */ /* 0x0003e20000100a00 */
[----:B----4-:R-:W-:-:S03]  /*8aaf0*/  SHF.R.S32.HI R12, RZ, 0x1f, R6 ;  /* 0x0000001fff0c7819 */ /* 0x010fc60000011406 */
[----:B-1----:R-:W3:Y:S04]  /*8ab00*/  LDL.LU.64 R2, [R1+0x43d0] ;  /* 0x0043d00001027983 */ /* 0x002ee80000300a00 */
[----:B------:R-:W-:Y:S04]  /*8ab10*/  STL.64 [R1+0x43a8], R10 ;  /* 0x0043a80a01007387 */ /* 0x000fe80000100a00 */
[----:B------:R-:W-:Y:S04]  /*8ab20*/  STL [R1+0xec], R12 ;  /* 0x0000ec0c01007387 */ /* 0x000fe80000100800 */
[----:B------:R1:W-:Y:S04]  /*8ab30*/  STL.64 [R1+0x10f8], R16 ;  /* 0x0010f81001007387 */ /* 0x0003e80000100a00 */
[----:B-1----:R-:W4:Y:S04]  /*8ab40*/  LDL.LU.64 R16, [R1+0x43c8] ;  /* 0x0043c80001107983 */ /* 0x002f280000300a00 */
[----:B------:R1:W-:Y:S04]  /*8ab50*/  STL [R1+0x4390], R13 ;  /* 0x0043900d01007387 */ /* 0x0003e80000100800 */
[----:B-1----:R-:W2:Y:S01]  /*8ab60*/  LDL.LU R13, [R1+0xe8] ;  /* 0x0000e800010d7983 */ /* 0x002ea20000300800 */
[----:B------:R-:W-:Y:S01]  /*8ab70*/  IMAD.X R5, R22, 0x1, R14, P1 ;  /* 0x0000000116057824 */ /* 0x000fe200008e060e */
[----:B---3--:R-:W-:-:S02]  /*8ab80*/  IADD3 R10, P2, R6, R2, RZ ;  /* 0x00000002060a7210 */ /* 0x008fc40007f5e0ff */
[----:B--2---:R-:W-:-:S05]  /*8ab90*/  IADD3 R6, P3, R13, R0, RZ ;  /* 0x000000000d067210 */ /* 0x004fca0007f7e0ff */
[----:B------:R1:W-:Y:S04]  /*8aba0*/  STL [R1+0x10d8], R6 ;  /* 0x0010d80601007387 */ /* 0x0003e80000100800 */
[----:B-1----:R-:W2:Y:S04]  /*8abb0*/  LDL.LU.64 R6, [R1+0x43c0] ;  /* 0x0043c00001067983 */ /* 0x002ea80000300a00 */
[----:B------:R-:W3:Y:S04]  /*8abc0*/  LDL.LU R22, [R1+0x43bc] ;  /* 0x0043bc0001167983 */ /* 0x000ee80000300800 */
[----:B------:R1:W-:Y:S04]  /*8abd0*/  STL.64 [R1+0x10e8], R4 ;  /* 0x0010e80401007387 */ /* 0x0003e80000100a00 */
[----:B-1----:R0:W4:Y:S01]  /*8abe0*/  LDL.LU R5, [R1+0x43b8] ;  /* 0x0043b80001057983 */ /* 0x0021220000300800 */
[----:B------:R-:W-:-:S03]  /*8abf0*/  IADD3 R4, P1, R13, R3, RZ ;  /* 0x000000030d047210 */ /* 0x000fc60007f3e0ff */
[----:B------:R1:W-:Y:S04]  /*8ac00*/  STL.64 [R1+0x4398], R14 ;  /* 0x0043980e01007387 */ /* 0x0003e80000100a00 */
[----:B-1----:R0:W3:Y:S04]  /*8ac10*/  LDL.64 R14, [R1+0x10d8] ;  /* 0x0010d800010e7983 */ /* 0x0020e80000100a00 */
[----:B------:R4:W-:Y:S04]  /*8ac20*/  STL [R1+0x10b0], R4 ;  /* 0x0010b00401007387 */ /* 0x0009e80000100800 */
[----:B----4-:R-:W4:Y:S04]  /*8ac30*/  LDL.LU.64 R4, [R1+0x43b0] ;  /* 0x0043b00001047983 */ /* 0x010f280000300a00 */
[----:B------:R1:W-:Y:S04]  /*8ac40*/  STL.64 [R1+0x4388], R2 ;  /* 0x0043880201007387 */ /* 0x0003e80000100a00 */
[----:B-1----:R0:W4:Y:S01]  /*8ac50*/  LDL.64 R2, [R1+0x10b0] ;  /* 0x0010b00001027983 */ /* 0x0021220000100a00 */
[----:B------:R-:W-:-:S02]  /*8ac60*/  IMAD.X R11, R12, 0x1, R17, P2 ;  /* 0x000000010c0b7824 */ /* 0x000fc400010e0611 */
[----:B---3--:R-:W-:-:S03]  /*8ac70*/  IMAD.X R15, R12, 0x1, R22, P3 ;  /* 0x000000010c0f7824 */ /* 0x008fc600018e0616 */
[----:B------:R-:W-:Y:S01]  /*8ac80*/  STL.64 [R1+0x10e0], R10 ;  /* 0x0010e00a01007387 */ /* 0x000fe20000100a00 */
[----:B--2---:R-:W-:-:S03]  /*8ac90*/  IADD3 R14, P3, R13, R7, RZ ;  /* 0x000000070d0e7210 */ /* 0x004fc60007f7e0ff */
[----:B------:R1:W-:Y:S02]  /*8aca0*/  STL [R1+0x10dc], R15 ;  /* 0x0010dc0f01007387 */ /* 0x0003e40000100800 */
[C---:B-1----:R-:W-:Y:S01]  /*8acb0*/  IMAD.X R15, R12.reuse, 0x1, R8, P3 ;  /* 0x000000010c0f7824 */ /* 0x042fe200018e0608 */
[----:B----4-:R-:W-:Y:S01]  /*8acc0*/  IADD3 R10, P2, R13, R5, RZ ;  /* 0x000000050d0a7210 */ /* 0x010fe20007f5e0ff */
[----:B------:R1:W-:Y:S04]  /*8acd0*/  STL.64 [R1+0x4380], R4 ;  /* 0x0043800401007387 */ /* 0x0003e80000100a00 */
[C---:B------:R-:W-:Y:S02]  /*8ace0*/  IMAD.X R11, R12.reuse, 0x1, R6, P2 ;  /* 0x000000010c0b7824 */ /* 0x040fe400010e0606 */
[----:B------:R-:W-:-:S05]  /*8acf0*/  IMAD.X R3, R12, 0x1, R4, P1 ;  /* 0x000000010c037824 */ /* 0x000fca00008e0604 */
[----:B------:R-:W-:Y:S04]  /*8ad00*/  STL [R1+0x10b4], R3 ;  /* 0x0010b40301007387 */ /* 0x000fe80000100800 */
[----:B-1----:R-:W2:Y:S04]  /*8ad10*/  LDL R5, [R1+0xe4] ;  /* 0x0000e40001057983 */ /* 0x002ea80000100800 */
[----:B------:R1:W-:Y:S04]  /*8ad20*/  STL.64 [R1+0x10a8], R10 ;  /* 0x0010a80a01007387 */ /* 0x0003e80000100a00 */
[----:B-1----:R-:W3:Y:S04]  /*8ad30*/  LDL.LU.64 R10, [R1+0x43a8] ;  /* 0x0043a800010a7983 */ /* 0x002ee80000300a00 */
[----:B------:R-:W-:Y:S04]  /*8ad40*/  STL.64 [R1+0x4368], R6 ;  /* 0x0043680601007387 */ /* 0x000fe80000100a00 */
[----:B------:R-:W4:Y:S04]  /*8ad50*/  LDL.LU R12, [R1+0x43a0] ;  /* 0x0043a000010c7983 */ /* 0x000f280000300800 */
[----:B------:R1:W-:Y:S04]  /*8ad60*/  STL.64 [R1+0x10a0], R14 ;  /* 0x0010a00e01007387 */ /* 0x0003e80000100a00 */
[----:B-1----:R-:W2:Y:S04]  /*8ad70*/  LDL.LU.64 R14, [R1+0x4398] ;  /* 0x00439800010e7983 */ /* 0x002ea80000300a00 */
[----:B------:R-:W-:Y:S04]  /*8ad80*/  STL.64 [R1+0x4358], R8 ;  /* 0x0043580801007387 */ /* 0x000fe80000100a00 */
[----:B------:R-:W-:Y:S04]  /*8ad90*/  STL [R1+0x4370], R19 ;  /* 0x0043701301007387 */ /* 0x000fe80000100800 */
[----:B------:R1:W-:Y:S04]  /*8ada0*/  STL.64 [R1+0x4378], R22 ;  /* 0x0043781601007387 */ /* 0x0003e80000100a00 */
[----:B-1----:R-:W2:Y:S01]  /*8adb0*/  LDL.LU R22, [R1+0xec] ;  /* 0x0000ec0001167983 */ /* 0x002ea20000300800 */
[----:B------:R-:W-:-:S02]  /*8adc0*/  IADD3 R2, P1, R13, R9, RZ ;  /* 0x000000090d027210 */ /* 0x000fc40007f3e0ff */
[C---:B---3--:R-:W-:Y:S02]  /*8add0*/  IADD3 R6, P2, R13.reuse, R11, RZ ;  /* 0x0000000b0d067210 */ /* 0x048fe40007f5e0ff */
[----:B----4-:R-:W-:Y:S02]  /*8ade0*/  IADD3 R8, P3, R13, R12, RZ ;  /* 0x0000000c0d087210 */ /* 0x010fe40007f7e0ff */
[----:B------:R-:W3:Y:S01]  /*8adf0*/  LDL.LU R13, [R1+0x4390] ;  /* 0x00439000010d7983 */ /* 0x000ee20000300800 */
[----:B--2---:R-:W-:-:S05]  /*8ae00*/  IMAD.X R3, R22, 0x1, R10, P1 ;  /* 0x0000000116037824 */ /* 0x004fca00008e060a */
[----:B------:R1:W-:Y:S04]  /*8ae10*/  STL.64 [R1+0x1098], R2 ;  /* 0x0010980201007387 */ /* 0x0003e80000100a00 */
[----:B-1----:R-:W2:Y:S01]  /*8ae20*/  LDL.LU.64 R2, [R1+0x4388] ;  /* 0x0043880001027983 */ /* 0x002ea20000300a00 */
[----:B------:R-:W-:Y:S01]  /*8ae30*/  SHF.R.S32.HI R19, RZ, 0x1f, R5 ;  /* 0x0000001fff137819 */ /* 0x000fe20000011405 */
[C---:B------:R-:W-:Y:S02]  /*8ae40*/  IMAD.X R9, R22.reuse, 0x1, R14, P3 ;  /* 0x0000000116097824 */ /* 0x040fe400018e060e */
[----:B------:R-:W-:Y:S04]  /*8ae50*/  STL.64 [R1+0x4350], R10 ;  /* 0x0043500a01007387 */ /* 0x000fe80000100a00 */
[----:B------:R-:W-:Y:S04]  /*8ae60*/  STL [R1+0x4360], R11 ;  /* 0x0043600b01007387 */ /* 0x000fe80000100800 */
[----:B------:R-:W-:Y:S01]  /*8ae70*/  STL [R1+0xe8], R19 ;  /* 0x0000e81301007387 */ /* 0x000fe20000100800 */
[----:B---3--:R-:W-:Y:S01]  /*8ae80*/  IMAD.X R7, R22, 0x1, R13, P2 ;  /* 0x0000000116077824 */ /* 0x008fe200010e060d */
[----:B--2---:R-:W-:-:S02]  /*8ae90*/  IADD3 R4, P1, R5, R2, RZ ;  /* 0x0000000205047210 */ /* 0x004fc40007f3e0ff */
[----:B------:R1:W-:Y:S03]  /*8aea0*/  STL [R1+0x4348], R2 ;  /* 0x0043480201007387 */ /* 0x0003e60000100800 */
[----:B------:R-:W-:Y:S01]  /*8aeb0*/  IMAD.X R5, R19, 0x1, R17, P1 ;  /* 0x0000000113057824 */ /* 0x000fe200008e0611 */
[----:B-1----:R-:W2:Y:S04]  /*8aec0*/  LDL.LU R2, [R1+0xe4] ;  /* 0x0000e40001027983 */ /* 0x002ea80000300800 */
[----:B------:R-:W-:Y:S04]  /*8aed0*/  STL.64 [R1+0x1090], R6 ;  /* 0x0010900601007387 */ /* 0x000fe80000100a00 */
[----:B------:R-:W-:Y:S04]  /*8aee0*/  STL.64 [R1+0x1070], R8 ;  /* 0x0010700801007387 */ /* 0x000fe80000100a00 */
[----:B------:R1:W-:Y:S04]  /*8aef0*/  STL.64 [R1+0x1068], R4 ;  /* 0x0010680401007387 */ /* 0x0003e80000100a00 */
[----:B-1----:R-:W2:Y:S02]  /*8af00*/  LDL.LU.64 R4, [R1+0x4380] ;  /* 0x0043800001047983 */ /* 0x002ea40000300a00 */
[----:B--2---:R-:W-:-:S05]  /*8af10*/  IADD3 R22, P1, R2, R5, RZ ;  /* 0x0000000502167210 */ /* 0x004fca0007f3e0ff */
[----:B------:R1:W-:Y:S04]  /*8af20*/  STL [R1+0x1030], R22 ;  /* 0x0010301601007387 */ /* 0x0003e80000100800 */
[----:B-1----:R-:W2:Y:S01]  /*8af30*/  LDL.LU.64 R22, [R1+0x4378] ;  /* 0x0043780001167983 */ /* 0x002ea20000300a00 */
[----:B------:R-:W-:-:S05]  /*8af40*/  IADD3 R6, P2, R2, R0, RZ ;  /* 0x0000000002067210 */ /* 0x000fca0007f5e0ff */
[----:B--2---:R-:W-:Y:S02]  /*8af50*/  IMAD.X R7, R19, 0x1, R22, P2 ;  /* 0x0000000113077824 */ /* 0x004fe400010e0616 */
[----:B------:R-:W2:Y:S04]  /*8af60*/  LDL.LU R19, [R1+0x4370] ;  /* 0x0043700001137983 */ /* 0x000ea80000300800 */
[----:B------:R1:W-:Y:S04]  /*8af70*/  STL.64 [R1+0x1060], R6 ;  /* 0x0010600601007387 */ /* 0x0003e80000100a00 */
[----:B-1----:R-:W3:Y:S04]  /*8af80*/  LDL.LU.64 R6, [R1+0x4368] ;  /* 0x0043680001067983 */ /* 0x002ee80000300a00 */
[----:B------:R1:W-:Y:S04]  /*8af90*/  STL [R1+0x4338], R22 ;  /* 0x0043381601007387 */ /* 0x0003e80000100800 */
[----:B-1----:R-:W4:Y:S01]  /*8afa0*/  LDL.LU R22, [R1+0xe8] ;  /* 0x0000e80001167983 */ /* 0x002f220000300800 */
[----:B------:R-:W-:-:S02]  /*8afb0*/  IADD3 R8, P3, R2, R3, RZ ;  /* 0x0000000302087210 */ /* 0x000fc40007f7e0ff */
[----:B---3--:R-:W-:-:S05]  /*8afc0*/  IADD3 R10, P2, R2, R7, RZ ;  /* 0x00000007020a7210 */ /* 0x008fca0007f5e0ff */
[----:B------:R-:W-:Y:S04]  /*8afd0*/  STL [R1+0x1028], R10 ;  /* 0x0010280a01007387 */ /* 0x000fe80000100800 */
[----:B------:R0:W3:Y:S01]  /*8afe0*/  LDL.LU R11, [R1+0x4360] ;  /* 0x00436000010b7983 */ /* 0x0000e20000300800 */
[----:B----4-:R-:W-:-:S05]  /*8aff0*/  IMAD.X R9, R22, 0x1, R4, P3 ;  /* 0x0000000116097824 */ /* 0x010fca00018e0604 */
[----:B------:R1:W-:Y:S04]  /*8b000*/  STL.64 [R1+0x1038], R8 ;  /* 0x0010380801007387 */ /* 0x0003e80000100a00 */
[----:B-1----:R-:W4:Y:S04]  /*8b010*/  LDL.LU.64 R8, [R1+0x4358] ;  /* 0x0043580001087983 */ /* 0x002f280000300a00 */
[----:B------:R1:W-:Y:S04]  /*8b020*/  STL.64 [R1+0x4330], R4 ;  /* 0x0043300401007387 */ /* 0x0003e80000100a00 */
[----:B-1----:R0:W2:Y:S04]  /*8b030*/  LDL.64 R4, [R1+0x1028] ;  /* 0x0010280001047983 */ /* 0x0020a80000100a00 */
[----:B------:R1:W-:Y:S04]  /*8b040*/  STL.64 [R1+0x4340], R16 ;  /* 0x0043401001007387 */ /* 0x0003e80000100a00 */
[----:B-1----:R0:W2:Y:S01]  /*8b050*/  LDL.64 R16, [R1+0x1030] ;  /* 0x0010300001107983 */ /* 0x0020a20000100a00 */
[----:B----4-:R-:W-:-:S05]  /*8b060*/  IADD3 R10, P3, R2, R9, RZ ;  /* 0x00000009020a7210 */ /* 0x010fca0007f7e0ff */
[----:B------:R3:W-:Y:S04]  /*8b070*/  STL [R1+0x1020], R10 ;  /* 0x0010200a01007387 */ /* 0x0007e80000100800 */
[----:B---3--:R-:W3:Y:S01]  /*8b080*/  LDL.LU.64 R10, [R1+0x4350] ;  /* 0x00435000010a7983 */ /* 0x008ee20000300a00 */
[----:B--2---:R-:W-:Y:S01]  /*8b090*/  IMAD.X R5, R22, 0x1, R8, P2 ;  /* 0x0000000116057824 */ /* 0x004fe200010e0608 */
[----:B------:R-:W-:Y:S02]  /*8b0a0*/  IADD3 R4, P2, R2, R12, RZ ;  /* 0x0000000c02047210 */ /* 0x000fe40007f5e0ff */
[----:B------:R-:W-:Y:S01]  /*8b0b0*/  STL [R1+0x4328], R6 ;  /* 0x0043280601007387 */ /* 0x000fe20000100800 */
[----:B------:R-:W-:-:S05]  /*8b0c0*/  IMAD.X R17, R22, 0x1, R6, P1 ;  /* 0x0000000116117824 */ /* 0x000fca00008e0606 */
[----:B------:R-:W-:Y:S04]  /*8b0d0*/  STL [R1+0x1034], R17 ;  /* 0x0010341101007387 */ /* 0x000fe80000100800 */
[----:B------:R1:W-:Y:S01]  /*8b0e0*/  STL [R1+0x102c], R5 ;  /* 0x00102c0501007387 */ /* 0x0003e20000100800 */
[----:B---3--:R-:W-:-:S03]  /*8b0f0*/  IADD3 R16, P1, R2, R11, RZ ;  /* 0x0000000b02107210 */ /* 0x008fc60007f3e0ff */
[----:B------:R-:W2:Y:S04]  /*8b100*/  LDL.LU R2, [R1+0x4348] ;  /* 0x0043480001027983 */ /* 0x000ea80000300800 */
[----:B-1----:R-:W3:Y:S04]  /*8b110*/  LDL R5, [R1+0xe0] ;  /* 0x0000e00001057983 */ /* 0x002ee80000100800 */
[----:B------:R1:W-:Y:S04]  /*8b120*/  STL.64 [R1+0x4318], R28 ;  /* 0x0043181c01007387 */ /* 0x0003e80000100a00 */
[----:B-1----:R0:W4:Y:S01]  /*8b130*/  LDL.64 R28, [R1+0x1020] ;  /* 0x00102000011c7983 */ /* 0x0021220000100a00 */
[----:B------:R-:W-:-:S03]  /*8b140*/  IMAD.X R17, R22, 0x1, R13, P1 ;  /* 0x0000000116117824 */ /* 0x000fc600008e060d */
[----:B------:R1:W-:Y:S01]  /*8b150*/  STL.64 [R1+0x4320], R10 ;  /* 0x0043200a01007387 */ /* 0x0003e20000100a00 */
[----:B---3--:R-:W-:-:S05]  /*8b160*/  SHF.R.S32.HI R6, RZ, 0x1f, R5 ;  /* 0x0000001fff067819 */ /* 0x008fca0000011405 */
[----:B------:R-:W-:Y:S01]  /*8b170*/  STL [R1+0xe4], R6 ;  /* 0x0000e40601007387 */ /* 0x000fe20000100800 */
[----:B----4-:R-:W-:Y:S01]  /*8b180*/  IMAD.X R29, R22, 0x1, R10, P3 ;  /* 0x00000001161d7824 */ /* 0x010fe200018e060a */
[----:B-1----:R-:W-:-:S04]  /*8b190*/  IADD3 R10, P1, R5, R0, RZ ;  /* 0x00000000050a7210 */ /* 0x002fc80007f3e0ff */
[----:B------:R-:W-:Y:S04]  /*8b1a0*/  STL [R1+0x1024], R29 ;  /* 0x0010241d01007387 */ /* 0x000fe80000100800 */
[----:B------:R1:W-:Y:S04]  /*8b1b0*/  STL.64 [R1+0x1018], R16 ;  /* 0x0010181001007387 */ /* 0x0003e80000100a00 */
[----:B-1----:R-:W3:Y:S04]  /*8b1c0*/  LDL.LU.64 R16, [R1+0x4340] ;  /* 0x0043400001107983 */ /* 0x002ee80000300a00 */
[----:B------:R1:W-:Y:S04]  /*8b1d0*/  STL [R1+0x4308], R0 ;  /* 0x0043080001007387 */ /* 0x0003e80000100800 */
[----:B-1----:R-:W4:Y:S01]  /*8b1e0*/  LDL.LU R0, [R1+0xe0] ;  /* 0x0000e00001007983 */ /* 0x002f220000300800 */
[----:B--2---:R-:W-:Y:S01]  /*8b1f0*/  IADD3 R28, P3, R5, R2, RZ ;  /* 0x00000002051c7210 */ /* 0x004fe20007f7e0ff */
[----:B------:R-:W-:-:S02]  /*8b200*/  IMAD.X R5, R22, 0x1, R14, P2 ;  /* 0x0000000116057824 */ /* 0x000fc400010e060e */
[----:B------:R-:W-:Y:S04]  /*8b210*/  STL [R1+0xfe0], R10 ;  /* 0x000fe00a01007387 */ /* 0x000fe80000100800 */
[----:B------:R-:W2:Y:S04]  /*8b220*/  LDL.LU R22, [R1+0x4338] ;  /* 0x0043380001167983 */ /* 0x000ea80000300800 */
[----:B------:R1:W-:Y:S04]  /*8b230*/  STL.64 [R1+0xff0], R4 ;  /* 0x000ff00401007387 */ /* 0x0003e80000100a00 */
[----:B-1----:R-:W2:Y:S04]  /*8b240*/  LDL.LU.64 R4, [R1+0x4330] ;  /* 0x0043300001047983 */ /* 0x002ea80000300a00 */
[----:B------:R1:W-:Y:S01]  /*8b250*/  STL.64 [R1+0x4300], R2 ;  /* 0x0043000201007387 */ /* 0x0003e20000100a00 */
[----:B----4-:R-:W-:-:S03]  /*8b260*/  IADD3 R10, P2, R0, R3, RZ ;  /* 0x00000003000a7210 */ /* 0x010fc60007f5e0ff */
[----:B-1----:R0:W2:Y:S01]  /*8b270*/  LDL.64 R2, [R1+0xfe0] ;  /* 0x000fe00001027983 */ /* 0x0020a20000100a00 */
[----:B---3--:R-:W-:-:S05]  /*8b280*/  IMAD.X R29, R6, 0x1, R17, P3 ;  /* 0x00000001061d7824 */ /* 0x008fca00018e0611 */
[----:B------:R-:W-:Y:S04]  /*8b290*/  STL.64 [R1+0xfe8], R28 ;  /* 0x000fe81c01007387 */ /* 0x000fe80000100a00 */
[----:B------:R-:W-:Y:S01]  /*8b2a0*/  STL.64 [R1+0x4310], R16 ;  /* 0x0043101001007387 */ /* 0x000fe20000100a00 */
[----:B--2---:R-:W-:-:S03]  /*8b2b0*/  IMAD.X R3, R6, 0x1, R22, P1 ;  /* 0x0000000106037824 */ /* 0x004fc600008e0616 */
[----:B------:R-:W2:Y:S04]  /*8b2c0*/  LDL.LU R6, [R1+0x4328] ;  /* 0x0043280001067983 */ /* 0x000ea80000300800 */
[----:B------:R1:W-:Y:S04]  /*8b2d0*/  STL [R1+0x42f8], R22 ;  /* 0x0042f81601007387 */ /* 0x0003e80000100800 */
[----:B-1----:R-:W3:Y:S01]  /*8b2e0*/  LDL.LU R22, [R1+0xe4] ;  /* 0x0000e40001167983 */ /* 0x002ee20000300800 */
[----:B------:R-:W-:-:S03]  /*8b2f0*/  IADD3 R28, P3, R0, R5, RZ ;  /* 0x00000005001c7210 */ /* 0x000fc60007f7e0ff */
[----:B------:R-:W-:Y:S01]  /*8b300*/  STL [R1+0xfe4], R3 ;  /* 0x000fe40301007387 */ /* 0x000fe20000100800 */
[C---:B---3--:R-:W-:Y:S02]  /*8b310*/  IMAD.X R11, R22.reuse, 0x1, R4, P2 ;  /* 0x00000001160b7824 */ /* 0x048fe400010e0604 */
[----:B--2---:R-:W-:-:S03]  /*8b320*/  IMAD.X R29, R22, 0x1, R6, P3 ;  /* 0x00000001161d7824 */ /* 0x004fc600018e0606 */
[----:B------:R1:W-:Y:S04]  /*8b330*/  STL.64 [R1+0xfb8], R10 ;  /* 0x000fb80a01007387 */ /* 0x0003e80000100a00 */
[----:B-1----:R-:W2:Y:S04]  /*8b340*/  LDL.LU.64 R10, [R1+0x4320] ;  /* 0x00432000010a7983 */ /* 0x002ea80000300a00 */
[----:B------:R-:W-:Y:S04]  /*8b350*/  STL.64 [R1+0x42f0], R4 ;  /* 0x0042f00401007387 */ /* 0x000fe80000100a00 */
[----:B------:R1:W-:Y:S04]  /*8b360*/  STL.64 [R1+0xfb0], R28 ;  /* 0x000fb01c01007387 */ /* 0x0003e80000100a00 */
[----:B-1----:R-:W3:Y:S01]  /*8b370*/  LDL.LU.64 R28, [R1+0x4318] ;  /* 0x00431800011c7983 */ /* 0x002ee20000300a00 */
[----:B------:R-:W-:-:S05]  /*8b380*/  IADD3 R16, P1, R0, R7, RZ ;  /* 0x0000000700107210 */ /* 0x000fca0007f3e0ff */
[----:B------:R-:W-:Y:S01]  /*8b390*/  IMAD.X R17, R22, 0x1, R8, P1 ;  /* 0x0000000116117824 */ /* 0x000fe200008e0608 */
[C---:B------:R-:W-:Y:S02]  /*8b3a0*/  IADD3 R2, P2, R0.reuse, R9, RZ ;  /* 0x0000000900027210 */ /* 0x040fe40007f5e0ff */
[----:B--2---:R-:W-:Y:S01]  /*8b3b0*/  IADD3 R4, P3, R0, R11, RZ ;  /* 0x0000000b00047210 */ /* 0x004fe20007f7e0ff */
[----:B---3--:R-:W-:Y:S04]  /*8b3c0*/  STL [R1+0x42e0], R29 ;  /* 0x0042e01d01007387 */ /* 0x008fe80000100800 */
[----:B------:R1:W-:Y:S04]  /*8b3d0*/  STL.64 [R1+0xfa8], R16 ;  /* 0x000fa81001007387 */ /* 0x0003e80000100a00 */
[----:B------:R-:W-:Y:S04]  /*8b3e0*/  STL [R1+0xf98], R4 ;  /* 0x000f980401007387 */ /* 0x000fe80000100800 */
[----:B-1----:R-:W2:Y:S04]  /*8b3f0*/  LDL.LU.64 R16, [R1+0x4310] ;  /* 0x0043100001107983 */ /* 0x002ea80000300a00 */
[----:B------:R1:W-:Y:S04]  /*8b400*/  STL.64 [R1+0x42e8], R8 ;  /* 0x0042e80801007387 */ /* 0x0003e80000100a00 */
[----:B-1----:R0:W3:Y:S01]  /*8b410*/  LDL.64 R8, [R1+0xf98] ;  /* 0x000f980001087983 */ /* 0x0020e20000100a00 */
[----:B------:R-:W-:Y:S01]  /*8b420*/  IMAD.X R3, R22, 0x1, R10, P2 ;  /* 0x0000000116037824 */ /* 0x000fe200010e060a */
[----:B------:R-:W-:-:S02]  /*8b430*/  IADD3 R4, P1, R0, R12, RZ ;  /* 0x0000000c00047210 */ /* 0x000fc40007f3e0ff */
[----:B---3--:R-:W3:Y:S04]  /*8b440*/  LDL R9, [R1+0xdc] ;  /* 0x0000dc0001097983 */ /* 0x008ee80000100800 */
[----:B------:R-:W4:Y:S04]  /*8b450*/  LDL.LU R0, [R1+0x4308] ;  /* 0x0043080001007983 */ /* 0x000f280000300800 */
[----:B------:R1:W-:Y:S04]  /*8b460*/  STL.64 [R1+0xfa0], R2 ;  /* 0x000fa00201007387 */ /* 0x0003e80000100a00 */
[----:B-1----:R-:W2:Y:S04]  /*8b470*/  LDL.LU.64 R2, [R1+0x4300] ;  /* 0x0043000001027983 */ /* 0x002ea80000300a00 */
[----:B------:R2:W-:Y:S01]  /*8b480*/  STL.64 [R1+0x42d8], R10 ;  /* 0x0042d80a01007387 */ /* 0x0005e20000100a00 */
[----:B---3--:R-:W-:-:S05]  /*8b490*/  SHF.R.S32.HI R29, RZ, 0x1f, R9 ;  /* 0x0000001fff1d7819 */ /* 0x008fca0000011409 */
[----:B------:R-:W-:Y:S01]  /*8b4a0*/  STL [R1+0xe0], R29 ;  /* 0x0000e01d01007387 */ /* 0x000fe20000100800 */
[----:B--2---:R-:W-:Y:S01]  /*8b4b0*/  IADD3 R10, P2, R9, R2, RZ ;  /* 0x00000002090a7210 */ /* 0x004fe20007f5e0ff */
[----:B------:R-:W-:-:S05]  /*8b4c0*/  IMAD.X R9, R22, 0x1, R13, P3 ;  /* 0x0000000116097824 */ /* 0x000fca00018e060d */
[----:B------:R-:W-:Y:S04]  /*8b4d0*/  STL [R1+0xf9c], R9 ;  /* 0x000f9c0901007387 */ /* 0x000fe80000100800 */
[----:B------:R1:W-:Y:S04]  /*8b4e0*/  STL [R1+0x42c8], R13 ;  /* 0x0042c80d01007387 */ /* 0x0003e80000100800 */
[----:B-1----:R-:W2:Y:S01]  /*8b4f0*/  LDL.LU R13, [R1+0xdc] ;  /* 0x0000dc00010d7983 */ /* 0x002ea20000300800 */
[----:B------:R-:W-:-:S03]  /*8b500*/  IMAD.X R5, R22, 0x1, R14, P1 ;  /* 0x0000000116057824 */ /* 0x000fc600008e060e */
[----:B------:R-:W3:Y:S04]  /*8b510*/  LDL.LU R22, [R1+0x42f8] ;  /* 0x0042f80001167983 */ /* 0x000ee80000300800 */
[----:B------:R1:W-:Y:S04]  /*8b520*/  STL.64 [R1+0xf78], R4 ;  /* 0x000f780401007387 */ /* 0x0003e80000100a00 */
[----:B-1----:R-:W3:Y:S04]  /*8b530*/  LDL.LU.64 R4, [R1+0x42f0] ;  /* 0x0042f00001047983 */ /* 0x002ee80000300a00 */
[----:B------:R2:W-:Y:S04]  /*8b540*/  STL.64 [R1+0x42d0], R14 ;  /* 0x0042d00e01007387 */ /* 0x0005e80000100a00 */
[----:B------:R1:W-:Y:S01]  /*8b550*/  STL.64 [R1+0x42c0], R2 ;  /* 0x0042c00201007387 */ /* 0x0003e20000100a00 */
[----:B--2---:R-:W-:-:S05]  /*8b560*/  IADD3 R14, P1, R13, R3, RZ ;  /* 0x000000030d0e7210 */ /* 0x004fca0007f3e0ff */
[----:B------:R-:W-:Y:S04]  /*8b570*/  STL [R1+0xf48], R14 ;  /* 0x000f480e01007387 */ /* 0x000fe80000100800 */
[----:B-1----:R0:W2:Y:S01]  /*8b580*/  LDL.64 R2, [R1+0xf48] ;  /* 0x000f480001027983 */ /* 0x0020a20000100a00 */
[----:B----4-:R-:W-:Y:S01]  /*8b590*/  IADD3 R8, P3, R13, R0, RZ ;  /* 0x000000000d087210 */ /* 0x010fe20007f7e0ff */
[----:B------:R-:W-:-:S04]  /*8b5a0*/  IMAD.X R11, R29, 0x1, R17, P2 ;  /* 0x000000011d0b7824 */ /* 0x000fc800010e0611 */
[C---:B---3--:R-:W-:Y:S01]  /*8b5b0*/  IMAD.X R9, R29.reuse, 0x1, R22, P3 ;  /* 0x000000011d097824 */ /* 0x048fe200018e0616 */
[----:B------:R-:W-:Y:S04]  /*8b5c0*/  STL.64 [R1+0xf70], R10 ;  /* 0x000f700a01007387 */ /* 0x000fe80000100a00 */
[----:B------:R1:W-:Y:S04]  /*8b5d0*/  STL.64 [R1+0xf68], R8 ;  /* 0x000f680801007387 */ /* 0x0003e80000100a00 */
[----:B-1----:R-:W3:Y:S01]  /*8b5e0*/  LDL.LU.64 R8, [R1+0x42e8] ;  /* 0x0042e80001087983 */ /* 0x002ee20000300a00 */
[----:B--2---:R-:W-:-:S03]  /*8b5f0*/  IMAD.X R3, R29, 0x1, R4, P1 ;  /* 0x000000011d037824 */ /* 0x004fc600008e0604 */
[----:B------:R-:W2:Y:S04]  /*8b600*/  LDL.LU R29, [R1+0x42e0] ;  /* 0x0042e000011d7983 */ /* 0x000ea80000300800 */
[----:B------:R-:W-:Y:S04]  /*8b610*/  STL [R1+0xf4c], R3 ;  /* 0x000f4c0301007387 */ /* 0x000fe80000100800 */
[----:B------:R1:W-:Y:S04]  /*8b620*/  STL [R1+0x42bc], R4 ;  /* 0x0042bc0401007387 */ /* 0x0003e80000100800 */
[----:B-1----:R-:W4:Y:S01]  /*8b630*/  LDL.LU R4, [R1+0xe0] ;  /* 0x0000e00001047983 */ /* 0x002f220000300800 */
[----:B------:R-:W-:-:S02]  /*8b640*/  IADD3 R10, P2, R13, R5, RZ ;  /* 0x000000050d0a7210 */ /* 0x000fc40007f5e0ff */
[----:B------:R-:W-:-:S03]  /*8b650*/  IADD3 R14, P3, R13, R7, RZ ;  /* 0x000000070d0e7210 */ /* 0x000fc60007f7e0ff */
[----:B----4-:R-:W-:-:S05]  /*8b660*/  IMAD.X R11, R4, 0x1, R6, P2 ;  /* 0x00000001040b7824 */ /* 0x010fca00010e0606 */
[----:B------:R1:W-:Y:S04]  /*8b670*/  STL.64 [R1+0xf40], R10 ;  /* 0x000f400a01007387 */ /* 0x0003e80000100a00 */
[----:B-1----:R-:W4:Y:S01]  /*8b680*/  LDL.LU.64 R10, [R1+0x42d8] ;  /* 0x0042d800010a7983 */ /* 0x002f220000300a00 */
[C---:B---3--:R-:W-:Y:S01]  /*8b690*/  IADD3 R2, P1, R13.reuse, R9, RZ ;  /* 0x000000090d027210 */ /* 0x048fe20007f3e0ff */
[C---:B------:R-:W-:Y:S02]  /*8b6a0*/  IMAD.X R15, R4.reuse, 0x1, R8, P3 ;  /* 0x00000001040f7824 */ /* 0x040fe400018e0608 */
[----:B------:R1:W-:Y:S04]  /*8b6b0*/  STL.64 [R1+0x42b0], R6 ;  /* 0x0042b00601007387 */ /* 0x0003e80000100a00 */
[----:B-1----:R-:W3:Y:S04]  /*8b6c0*/  LDL R7, [R1+0xd8] ;  /* 0x0000d80001077983 */ /* 0x002ee80000100800 */
[----:B------:R1:W-:Y:S04]  /*8b6d0*/  STL.64 [R1+0xf38], R14 ;  /* 0x000f380e01007387 */ /* 0x0003e80000100a00 */
[----:B-1----:R-:W2:Y:S04]  /*8b6e0*/  LDL.LU.64 R14, [R1+0x42d0] ;  /* 0x0042d000010e7983 */ /* 0x002ea80000300a00 */
[----:B------:R1:W-:Y:S04]  /*8b6f0*/  STL.64 [R1+0x42a0], R8 ;  /* 0x0042a00801007387 */ /* 0x0003e80000100a00 */
[----:B------:R-:W-:Y:S01]  /*8b700*/  STL [R1+0x42b8], R27 ;  /* 0x0042b81b01007387 */ /* 0x000fe20000100800 */
[C---:B-1----:R-:W-:Y:S01]  /*8b710*/  IADD3 R8, P3, R13.reuse, R12, RZ ;  /* 0x0000000c0d087210 */ /* 0x042fe20007f7e0ff */
[----:B----4-:R-:W-:Y:S01]  /*8b720*/  IMAD.X R3, R4, 0x1, R10, P1 ;  /* 0x0000000104037824 */ /* 0x010fe200008e060a */
[----:B------:R-:W-:-:S02]  /*8b730*/  IADD3 R6, P2, R13, R11, RZ ;  /* 0x0000000b0d067210 */ /* 0x000fc40007f5e0ff */
[----:B------:R-:W4:Y:S04]  /*8b740*/  LDL.LU R13, [R1+0x42c8] ;  /* 0x0042c800010d7983 */ /* 0x000f280000300800 */
[----:B------:R1:W-:Y:S04]  /*8b750*/  STL.64 [R1+0xf30], R2 ;  /* 0x000f300201007387 */ /* 0x0003e80000100a00 */
[----:B-1----:R-:W2:Y:S01]  /*8b760*/  LDL.LU.64 R2, [R1+0x42c0] ;  /* 0x0042c00001027983 */ /* 0x002ea20000300a00 */
[----:B---3--:R-:W-:-:S03]  /*8b770*/  SHF.R.S32.HI R27, RZ, 0x1f, R7 ;  /* 0x0000001fff1b7819 */ /* 0x008fc60000011407 */
[----:B------:R2:W-:Y:S04]  /*8b780*/  STL.64 [R1+0x4298], R10 ;  /* 0x0042980a01007387 */ /* 0x0005e80000100a00 */
[----:B------:R-:W-:Y:S01]  /*8b790*/  STL [R1+0xdc], R27 ;  /* 0x0000dc1b01007387 */ /* 0x000fe20000100800 */
[----:B--2---:R-:W-:-:S03]  /*8b7a0*/  IADD3 R10, P1, R7, R2, RZ ;  /* 0x00000002070a7210 */ /* 0x004fc60007f3e0ff */
[----:B------:R1:W-:Y:S04]  /*8b7b0*/  STL [R1+0x428c], R2 ;  /* 0x00428c0201007387 */ /* 0x0003e80000100800 */
[----:B-1----:R-:W2:Y:S01]  /*8b7c0*/  LDL.LU R2, [R1+0xd8] ;  /* 0x0000d80001027983 */ /* 0x002ea20000300800 */
[----:B----4-:R-:W-:-:S03]  /*8b7d0*/  IMAD.X R7, R4, 0x1, R13, P2 ;  /* 0x0000000104077824 */ /* 0x010fc600010e060d */
[----:B------:R-:W-:Y:S04]  /*8b7e0*/  STL.64 [R1+0x4290], R12 ;  /* 0x0042900c01007387 */ /* 0x000fe80000100a00 */
[----:B------:R-:W-:Y:S01]  /*8b7f0*/  STL [R1+0x42a8], R13 ;  /* 0x0042a80d01007387 */ /* 0x000fe20000100800 */
[----:B------:R-:W-:-:S03]  /*8b800*/  IMAD.X R9, R4, 0x1, R14, P3 ;  /* 0x0000000104097824 */ /* 0x000fc600018e060e */
[----:B------:R2:W-:Y:S01]  /*8b810*/  STL.64 [R1+0xf28], R6 ;  /* 0x000f280601007387 */ /* 0x0005e20000100a00 */
[----:B------:R-:W-:-:S03]  /*8b820*/  IMAD.X R11, R27, 0x1, R17, P1 ;  /* 0x000000011b0b7824 */ /* 0x000fc600008e0611 */
[----:B------:R-:W3:Y:S04]  /*8b830*/  LDL.LU R4, [R1+0x42bc] ;  /* 0x0042bc0001047983 */ /* 0x000ee80000300800 */
[----:B------:R-:W-:Y:S04]  /*8b840*/  STL.64 [R1+0xf10], R8 ;  /* 0x000f100801007387 */ /* 0x000fe80000100a00 */
[----:B------:R-:W-:Y:S01]  /*8b850*/  STL.64 [R1+0xf08], R10 ;  /* 0x000f080a01007387 */ /* 0x000fe20000100a00 */
[----:B--2---:R-:W-:-:S05]  /*8b860*/  IADD3 R6, P2, R2, R0, RZ ;  /* 0x0000000002067210 */ /* 0x004fca0007f5e0ff */
[----:B------:R-:W-:Y:S02]  /*8b870*/  IMAD.X R7, R27, 0x1, R22, P2 ;  /* 0x000000011b077824 */ /* 0x000fe400010e0616 */
[----:B------:R-:W2:Y:S04]  /*8b880*/  LDL.LU R27, [R1+0x42b8] ;  /* 0x0042b800011b7983 */ /* 0x000ea80000300800 */
[----:B------:R1:W-:Y:S04]  /*8b890*/  STL.64 [R1+0xf00], R6 ;  /* 0x000f000601007387 */ /* 0x0003e80000100a00 */
[----:B-1----:R-:W4:Y:S04]  /*8b8a0*/  LDL.LU.64 R6, [R1+0x42b0] ;  /* 0x0042b00001067983 */ /* 0x002f280000300a00 */
[----:B------:R1:W-:Y:S04]  /*8b8b0*/  STL [R1+0x4288], R22 ;  /* 0x0042881601007387 */ /* 0x0003e80000100800 */
[----:B-1----:R-:W3:Y:S01]  /*8b8c0*/  LDL.LU R22, [R1+0xdc] ;  /* 0x0000dc0001167983 */ /* 0x002ee20000300800 */
[----:B------:R-:W-:-:S02]  /*8b8d0*/  IADD3 R8, P3, R2, R3, RZ ;  /* 0x0000000302087210 */ /* 0x000fc40007f7e0ff */
[C---:B------:R-:W-:Y:S02]  /*8b8e0*/  IADD3 R10, P1, R2.reuse, R5, RZ ;  /* 0x00000005020a7210 */ /* 0x040fe40007f3e0ff */
[----:B----4-:R-:W-:-:S05]  /*8b8f0*/  IADD3 R12, P2, R2, R7, RZ ;  /* 0x00000007020c7210 */ /* 0x010fca0007f5e0ff */
[----:B------:R-:W-:Y:S04]  /*8b900*/  STL [R1+0xed0], R12 ;  /* 0x000ed00c01007387 */ /* 0x000fe80000100800 */
[----:B------:R0:W4:Y:S01]  /*8b910*/  LDL.LU R13, [R1+0x42a8] ;  /* 0x0042a800010d7983 */ /* 0x0001220000300800 */
[C---:B---3--:R-:W-:Y:S02]  /*8b920*/  IMAD.X R9, R22.reuse, 0x1, R4, P3 ;  /* 0x0000000116097824 */ /* 0x048fe400018e0604 */
[----:B------:R-:W-:-:S03]  /*8b930*/  IMAD.X R11, R22, 0x1, R6, P1 ;  /* 0x00000001160b7824 */ /* 0x000fc600008e0606 */
[----:B------:R1:W-:Y:S04]  /*8b940*/  STL.64 [R1+0xee0], R8 ;  /* 0x000ee00801007387 */ /* 0x0003e80000100a00 */
[----:B-1----:R-:W3:Y:S04]  /*8b950*/  LDL.LU.64 R8, [R1+0x42a0] ;  /* 0x0042a00001087983 */ /* 0x002ee80000300a00 */
[----:B------:R-:W-:Y:S04]  /*8b960*/  STL.64 [R1+0x4278], R4 ;  /* 0x0042780401007387 */ /* 0x000fe80000100a00 */
[----:B------:R-:W-:Y:S04]  /*8b970*/  STL [R1+0x4270], R23 ;  /* 0x0042701701007387 */ /* 0x000fe80000100800 */
[----:B------:R1:W-:Y:S04]  /*8b980*/  STL.64 [R1+0xed8], R10 ;  /* 0x000ed80a01007387 */ /* 0x0003e80000100a00 */
[----:B-1----:R-:W2:Y:S04]  /*8b990*/  LDL.LU.64 R10, [R1+0x4298] ;  /* 0x00429800010a7983 */ /* 0x002ea80000300a00 */
[----:B------:R1:W-:Y:S04]  /*8b9a0*/  STL.64 [R1+0x4280], R6 ;  /* 0x0042800601007387 */ /* 0x0003e80000100a00 */
[----:B-1----:R0:W3:Y:S01]  /*8b9b0*/  LDL.64 R6, [R1+0xed0] ;  /* 0x000ed00001067983 */ /* 0x0020e20000100a00 */
[----:B--2---:R-:W-:-:S05]  /*8b9c0*/  IADD3 R12, P1, R2, R11, RZ ;  /* 0x0000000b020c7210 */ /* 0x004fca0007f3e0ff */
[----:B------:R4:W-:Y:S04]  /*8b9d0*/  STL [R1+0xec0], R12 ;  /* 0x000ec00c01007387 */ /* 0x0009e80000100800 */
[----:B----4-:R-:W2:Y:S01]  /*8b9e0*/  LDL.LU.64 R12, [R1+0x4290] ;  /* 0x00429000010c7983 */ /* 0x010ea20000300a00 */
[----:B---3--:R-:W-:Y:S01]  /*8b9f0*/  IMAD.X R7, R22, 0x1, R8, P2 ;  /* 0x0000000116077824 */ /* 0x008fe200010e0608 */
[----:B------:R-:W-:Y:S02]  /*8ba00*/  IADD3 R4, P3, R2, R9, RZ ;  /* 0x0000000902047210 */ /* 0x000fe40007f7e0ff */
[----:B------:R1:W-:Y:S03]  /*8ba10*/  STL.64 [R1+0x4268], R8 ;  /* 0x0042680801007387 */ /* 0x0003e60000100a00 */
[----:B------:R-:W-:Y:S01]  /*8ba20*/  IMAD.X R5, R22, 0x1, R10, P3 ;  /* 0x0000000116057824 */ /* 0x000fe200018e060a */
[----:B-1----:R-:W3:Y:S04]  /*8ba30*/  LDL R9, [R1+0xd4] ;  /* 0x0000d40001097983 */ /* 0x002ee80000100800 */
[----:B------:R-:W-:Y:S01]  /*8ba40*/  STL [R1+0xed4], R7 ;  /* 0x000ed40701007387 */ /* 0x000fe20000100800 */
[----:B--2---:R-:W-:-:S03]  /*8ba50*/  IADD3 R6, P2, R2, R12, RZ ;  /* 0x0000000c02067210 */ /* 0x004fc60007f5e0ff */
[----:B------:R-:W2:Y:S04]  /*8ba60*/  LDL.LU R2, [R1+0x428c] ;  /* 0x00428c0001027983 */ /* 0x000ea80000300800 */
[----:B------:R1:W-:Y:S04]  /*8ba70*/  STL.64 [R1+0x4260], R10 ;  /* 0x0042600a01007387 */ /* 0x0003e80000100a00 */
[----:B-1----:R0:W4:Y:S01]  /*8ba80*/  LDL.64 R10, [R1+0xec0] ;  /* 0x000ec000010a7983 */ /* 0x0021220000100a00 */
[----:B---3--:R-:W-:-:S03]  /*8ba90*/  SHF.R.S32.HI R23, RZ, 0x1f, R9 ;  /* 0x0000001fff177819 */ /* 0x008fc60000011409 */
[----:B------:R2:W-:Y:S01]  /*8baa0*/  STL.64 [R1+0xec8], R4 ;  /* 0x000ec80401007387 */ /* 0x0005e20000100a00 */
[----:B------:R-:W-:-:S03]  /*8bab0*/  IMAD.X R7, R22, 0x1, R14, P2 ;  /* 0x0000000116077824 */ /* 0x000fc600010e060e */
[----:B------:R-:W-:Y:S04]  /*8bac0*/  STL [R1+0xd8], R23 ;  /* 0x0000d81701007387 */ /* 0x000fe80000100800 */
[----:B------:R1:W-:Y:S01]  /*8bad0*/  STL [R1+0x4250], R0 ;  /* 0x0042500001007387 */ /* 0x0003e20000100800 */
[----:B--2---:R-:W-:-:S05]  /*8bae0*/  IADD3 R4, P3, R9, R2, RZ ;  /* 0x0000000209047210 */ /* 0x004fca0007f7e0ff */
[----:B------:R-:W-:Y:S02]  /*8baf0*/  IMAD.X R5, R23, 0x1, R17, P3 ;  /* 0x0000000117057824 */ /* 0x000fe400018e0611 */
[----:B----4-:R-:W-:Y:S01]  /*8bb00*/  IMAD.X R11, R22, 0x1, R13, P1 ;  /* 0x00000001160b7824 */ /* 0x010fe200008e060d */
[----:B------:R-:W-:Y:S02]  /*8bb10*/  IADD3 R8, P1, R9, R0, RZ ;  /* 0x0000000009087210 */ /* 0x000fe40007f3e0ff */
[----:B-1----:R-:W2:Y:S04]  /*8bb20*/  LDL.LU R0, [R1+0xd4] ;  /* 0x0000d40001007983 */ /* 0x002ea80000300800 */
[----:B------:R-:W-:Y:S04]  /*8bb30*/  STL [R1+0xec4], R11 ;  /* 0x000ec40b01007387 */ /* 0x000fe80000100800 */
[----:B------:R-:W3:Y:S04]  /*8bb40*/  LDL.LU R22, [R1+0x4288] ;  /* 0x0042880001167983 */ /* 0x000ee80000300800 */
[----:B------:R1:W-:Y:S04]  /*8bb50*/  STL.64 [R1+0xe98], R6 ;  /* 0x000e980601007387 */ /* 0x0003e80000100a00 */
[----:B-1----:R-:W4:Y:S04]  /*8bb60*/  LDL.LU.64 R6, [R1+0x4280] ;  /* 0x0042800001067983 */ /* 0x002f280000300a00 */
[----:B------:R-:W-:Y:S04]  /*8bb70*/  STL.64 [R1+0x4248], R2 ;  /* 0x0042480201007387 */ /* 0x000fe80000100a00 */
[----:B------:R1:W-:Y:S04]  /*8bb80*/  STL.64 [R1+0xe90], R4 ;  /* 0x000e900401007387 */ /* 0x0003e80000100a00 */
[----:B-1----:R-:W2:Y:S04]  /*8bb90*/  LDL.LU.64 R4, [R1+0x4278] ;  /* 0x0042780001047983 */ /* 0x002ea80000300a00 */
[----:B------:R-:W-:Y:S01]  /*8bba0*/  STL.64 [R1+0x4258], R16 ;  /* 0x0042581001007387 */ /* 0x000fe20000100a00 */
[----:B---3--:R-:W-:-:S03]  /*8bbb0*/  IMAD.X R9, R23, 0x1, R22, P1 ;  /* 0x0000000117097824 */ /* 0x008fc600008e0616 */
[----:B------:R-:W3:Y:S01]  /*8bbc0*/  LDL.LU R23, [R1+0x4270] ;  /* 0x0042700001177983 */ /* 0x000ee20000300800 */
[----:B--2---:R-:W-:-:S05]  /*8bbd0*/  IADD3 R2, P3, R0, R5, RZ ;  /* 0x0000000500027210 */ /* 0x004fca0007f7e0ff */
[----:B------:R-:W-:Y:S04]  /*8bbe0*/  STL [R1+0xe48], R2 ;  /* 0x000e480201007387 */ /* 0x000fe80000100800 */
[----:B------:R1:W-:Y:S04]  /*8bbf0*/  STL.64 [R1+0xe88], R8 ;  /* 0x000e880801007387 */ /* 0x0003e80000100a00 */
[----:B-1----:R-:W2:Y:S04]  /*8bc00*/  LDL.LU.64 R8, [R1+0x4268] ;  /* 0x0042680001087983 */ /* 0x002ea80000300a00 */
[----:B------:R1:W-:Y:S04]  /*8bc10*/  STL [R1+0x4238], R22 ;  /* 0x0042381601007387 */ /* 0x0003e80000100800 */
[----:B-1----:R-:W3:Y:S01]  /*8bc20*/  LDL.LU R22, [R1+0xd8] ;  /* 0x0000d80001167983 */ /* 0x002ee20000300800 */
[----:B------:R-:W-:-:S02]  /*8bc30*/  IADD3 R10, P2, R0, R3, RZ ;  /* 0x00000003000a7210 */ /* 0x000fc40007f5e0ff */
[----:B----4-:R-:W-:-:S03]  /*8bc40*/  IADD3 R16, P1, R0, R7, RZ ;  /* 0x0000000700107210 */ /* 0x010fc60007f3e0ff */
[----:B---3--:R-:W-:-:S05]  /*8bc50*/  IMAD.X R11, R22, 0x1, R4, P2 ;  /* 0x00000001160b7824 */ /* 0x008fca00010e0604 */
[----:B------:R1:W-:Y:S04]  /*8bc60*/  STL.64 [R1+0xe50], R10 ;  /* 0x000e500a01007387 */ /* 0x0003e80000100a00 */
[----:B-1----:R-:W3:Y:S04]  /*8bc70*/  LDL.LU.64 R10, [R1+0x4260] ;  /* 0x00426000010a7983 */ /* 0x002ee80000300a00 */
[----:B------:R1:W-:Y:S04]  /*8bc80*/  STL.64 [R1+0x4230], R4 ;  /* 0x0042300401007387 */ /* 0x0003e80000100a00 */
[----:B-1----:R0:W4:Y:S04]  /*8bc90*/  LDL.64 R4, [R1+0xe48] ;  /* 0x000e480001047983 */ /* 0x0021280000100a00 */
[----:B------:R-:W-:Y:S04]  /*8bca0*/  STL.64 [R1+0x4240], R28 ;  /* 0x0042401c01007387 */ /* 0x000fe80000100a00 */
[----:B--2---:R-:W-:Y:S04]  /*8bcb0*/  STL [R1+0x4220], R9 ;  /* 0x0042200901007387 */ /* 0x004fe80000100800 */
[----:B------:R1:W-:Y:S04]  /*8bcc0*/  STL.64 [R1+0x4228], R6 ;  /* 0x0042280601007387 */ /* 0x0003e80000100a00 */
[----:B-1----:R-:W2:Y:S01]  /*8bcd0*/  LDL R7, [R1+0xd0] ;  /* 0x0000d00001077983 */ /* 0x002ea20000100800 */
[----:B------:R-:W-:Y:S01]  /*8bce0*/  IADD3 R2, P2, R0, R9, RZ ;  /* 0x0000000900027210 */ /* 0x000fe20007f5e0ff */
[----:B------:R-:W-:-:S04]  /*8bcf0*/  IMAD.X R17, R22, 0x1, R8, P1 ;  /* 0x0000000116117824 */ /* 0x000fc800008e0608 */
[C---:B---3--:R-:W-:Y:S02]  /*8bd00*/  IMAD.X R3, R22.reuse, 0x1, R10, P2 ;  /* 0x0000000116037824 */ /* 0x048fe400010e060a */
[----:B----4-:R-:W-:Y:S01]  /*8bd10*/  IMAD.X R5, R22, 0x1, R6, P3 ;  /* 0x0000000116057824 */ /* 0x010fe200018e0606 */
[C---:B------:R-:W-:Y:S02]  /*8bd20*/  IADD3 R28, P3, R0.reuse, R11, RZ ;  /* 0x0000000b001c7210 */ /* 0x040fe40007f7e0ff */
[----:B------:R-:W-:Y:S02]  /*8bd30*/  IADD3 R4, P1, R0, R12, RZ ;  /* 0x0000000c00047210 */ /* 0x000fe40007f3e0ff */
[----:B------:R-:W-:Y:S01]  /*8bd40*/  STL [R1+0xe4c], R5 ;  /* 0x000e4c0501007387 */ /* 0x000fe20000100800 */
[----:B------:R-:W-:-:S03]  /*8bd50*/  IMAD.X R29, R22, 0x1, R13, P3 ;  /* 0x00000001161d7824 */ /* 0x000fc600018e060d */
[----:B------:R1:W-:Y:S04]  /*8bd60*/  STL.64 [R1+0xe40], R16 ;  /* 0x000e401001007387 */ /* 0x0003e80000100a00 */
[----:B-1----:R-:W3:Y:S01]  /*8bd70*/  LDL.LU.64 R16, [R1+0x4258] ;  /* 0x0042580001107983 */ /* 0x002ee20000300a00 */
[----:B--2---:R-:W-:-:S03]  /*8bd80*/  SHF.R.S32.HI R9, RZ, 0x1f, R7 ;  /* 0x0000001fff097819 */ /* 0x004fc60000011407 */
[----:B------:R-:W2:Y:S04]  /*8bd90*/  LDL.LU R0, [R1+0x4250] ;  /* 0x0042500001007983 */ /* 0x000ea80000300800 */
[----:B------:R1:W-:Y:S04]  /*8bda0*/  STL.64 [R1+0xe38], R2 ;  /* 0x000e380201007387 */ /* 0x0003e80000100a00 */
[----:B-1----:R-:W4:Y:S04]  /*8bdb0*/  LDL.LU.64 R2, [R1+0x4248] ;  /* 0x0042480001027983 */ /* 0x002f280000300a00 */
[----:B------:R-:W-:Y:S04]  /*8bdc0*/  STL.64 [R1+0x4218], R10 ;  /* 0x0042180a01007387 */ /* 0x000fe80000100a00 */
[----:B------:R-:W-:Y:S04]  /*8bdd0*/  STL [R1+0xd4], R9 ;  /* 0x0000d40901007387 */ /* 0x000fe80000100800 */
[----:B------:R1:W-:Y:S04]  /*8bde0*/  STL.64 [R1+0xe30], R28 ;  /* 0x000e301c01007387 */ /* 0x0003e80000100a00 */
[----:B-1----:R-:W2:Y:S04]  /*8bdf0*/  LDL.LU.64 R28, [R1+0x4240] ;  /* 0x00424000011c7983 */ /* 0x002ea80000300a00 */
[----:B------:R1:W-:Y:S04]  /*8be00*/  STL [R1+0x4208], R13 ;  /* 0x0042080d01007387 */ /* 0x0003e80000100800 */
[----:B-1----:R-:W2:Y:S01]  /*8be10*/  LDL.LU R13, [R1+0xd0] ;  /* 0x0000d000010d7983 */ /* 0x002ea20000300800 */
[----:B------:R-:W-:-:S03]  /*8be20*/  IMAD.X R5, R22, 0x1, R14, P1 ;  /* 0x0000000116057824 */ /* 0x000fc600008e060e */
[----:B------:R-:W2:Y:S04]  /*8be30*/  LDL.LU R22, [R1+0x4238] ;  /* 0x0042380001167983 */ /* 0x000ea80000300800 */
[----:B------:R1:W-:Y:S04]  /*8be40*/  STL.64 [R1+0xe20], R4 ;  /* 0x000e200401007387 */ /* 0x0003e80000100a00 */
[----:B-1----:R-:W2:Y:S04]  /*8be50*/  LDL.LU.64 R4, [R1+0x4230] ;  /* 0x0042300001047983 */ /* 0x002ea80000300a00 */
[----:B------:R2:W-:Y:S01]  /*8be60*/  STL.64 [R1+0x4210], R14 ;  /* 0x0042100e01007387 */ /* 0x0005e20000100a00 */
[----:B----4-:R-:W-:-:S03]  /*8be70*/  IADD3 R6, P2, R7, R2, RZ ;  /* 0x0000000207067210 */ /* 0x010fc60007f5e0ff */
[----:B------:R1:W-:Y:S02]  /*8be80*/  STL.64 [R1+0x4200], R2 ;  /* 0x0042000201007387 */ /* 0x0003e40000100a00 */
[----:B---3--:R-:W-:Y:S01]  /*8be90*/  IMAD.X R7, R9, 0x1, R17, P2 ;  /* 0x0000000109077824 */ /* 0x008fe200010e0611 */
[----:B--2---:R-:W-:-:S05]  /*8bea0*/  IADD3 R14, P1, R13, R3, RZ ;  /* 0x000000030d0e7210 */ /* 0x004fca0007f3e0ff */
[----:B------:R-:W-:Y:S04]  /*8beb0*/  STL [R1+0xdd0], R14 ;  /* 0x000dd00e01007387 */ /* 0x000fe80000100800 */
[----:B-1----:R0:W2:Y:S04]  /*8bec0*/  LDL.64 R2, [R1+0xdd0] ;  /* 0x000dd00001027983 */ /* 0x0020a80000100a00 */
[----:B------:R1:W-:Y:S04]  /*8bed0*/  STL.64 [R1+0xe18], R6 ;  /* 0x000e180601007387 */ /* 0x0003e80000100a00 */
[----:B-1----:R-:W3:Y:S01]  /*8bee0*/  LDL.LU.64 R6, [R1+0x4228] ;  /* 0x0042280001067983 */ /* 0x002ee20000300a00 */
[----:B------:R-:W-:-:S05]  /*8bef0*/  IADD3 R10, P3, R13, R0, RZ ;  /* 0x000000000d0a7210 */ /* 0x000fca0007f7e0ff */
[----:B------:R-:W-:Y:S01]  /*8bf00*/  IMAD.X R11, R9, 0x1, R22, P3 ;  /* 0x00000001090b7824 */ /* 0x000fe200018e0616 */
[----:B------:R-:W-:Y:S04]  /*8bf10*/  STL.64 [R1+0x41f0], R28 ;  /* 0x0041f01c01007387 */ /* 0x000fe80000100a00 */
[----:B------:R-:W4:Y:S04]  /*8bf20*/  LDL.LU R9, [R1+0x4220] ;  /* 0x0042200001097983 */ /* 0x000f280000300800 */
[----:B------:R1:W-:Y:S04]  /*8bf30*/  STL.64 [R1+0xe10], R10 ;  /* 0x000e100a01007387 */ /* 0x0003e80000100a00 */
[----:B-1----:R-:W4:Y:S01]  /*8bf40*/  LDL.LU.64 R10, [R1+0x4218] ;  /* 0x00421800010a7983 */ /* 0x002f220000300a00 */
[----:B---3--:R-:W-:-:S03]  /*8bf50*/  IADD3 R14, P3, R13, R7, RZ ;  /* 0x000000070d0e7210 */ /* 0x008fc60007f7e0ff */
[----:B------:R1:W-:Y:S04]  /*8bf60*/  STL [R1+0x41ec], R7 ;  /* 0x0041ec0701007387 */ /* 0x0003e80000100800 */
[----:B-1----:R-:W2:Y:S01]  /*8bf70*/  LDL.LU R7, [R1+0xd4] ;  /* 0x0000d40001077983 */ /* 0x002ea20000300800 */
[----:B------:R-:W-:-:S03]  /*8bf80*/  IADD3 R28, P2, R13, R5, RZ ;  /* 0x000000050d1c7210 */ /* 0x000fc60007f5e0ff */
[----:B------:R1:W-:Y:S01]  /*8bf90*/  STL.64 [R1+0x41f8], R4 ;  /* 0x0041f80401007387 */ /* 0x0003e20000100a00 */
[----:B--2---:R-:W-:Y:S01]  /*8bfa0*/  IMAD.X R3, R7, 0x1, R4, P1 ;  /* 0x0000000107037824 */ /* 0x004fe200008e0604 */
[----:B----4-:R-:W-:Y:S01]  /*8bfb0*/  IADD3 R2, P1, R13, R9, RZ ;  /* 0x000000090d027210 */ /* 0x010fe20007f3e0ff */
[C---:B------:R-:W-:Y:S01]  /*8bfc0*/  IMAD.X R29, R7.reuse, 0x1, R6, P2 ;  /* 0x00000001071d7824 */ /* 0x040fe200010e0606 */
[----:B-1----:R-:W2:Y:S01]  /*8bfd0*/  LDL R4, [R1+0xcc] ;  /* 0x0000cc0001047983 */ /* 0x002ea20000100800 */
[----:B------:R-:W-:-:S03]  /*8bfe0*/  IMAD.X R15, R7, 0x1, R8, P3 ;  /* 0x00000001070f7824 */ /* 0x000fc600018e0608 */
[----:B------:R1:W-:Y:S04]  /*8bff0*/  STL [R1+0xdd4], R3 ;  /* 0x000dd40301007387 */ /* 0x0003e80000100800 */
[----:B------:R-:W-:Y:S04]  /*8c000*/  STL [R1+0x41e8], R6 ;  /* 0x0041e80601007387 */ /* 0x000fe80000100800 */
[----:B------:R3:W-:Y:S01]  /*8c010*/  STL.64 [R1+0xdc8], R28 ;  /* 0x000dc81c01007387 */ /* 0x0007e20000100a00 */
[----:B-1----:R-:W-:-:S03]  /*8c020*/  IMAD.X R3, R7, 0x1, R10, P1 ;  /* 0x0000000107037824 */ /* 0x002fc600008e060a */
[----:B------:R1:W-:Y:S01]  /*8c030*/  STL.64 [R1+0xdc0], R14 ;  /* 0x000dc00e01007387 */ /* 0x0003e20000100a00 */
[----:B---3--:R-:W-:-:S03]  /*8c040*/  IADD3 R28, P2, R13, R11, RZ ;  /* 0x0000000b0d1c7210 */ /* 0x008fc60007f5e0ff */
[----:B-1----:R-:W3:Y:S04]  /*8c050*/  LDL.LU.64 R14, [R1+0x4210] ;  /* 0x00421000010e7983 */ /* 0x002ee80000300a00 */
[----:B------:R1:W-:Y:S02]  /*8c060*/  STL.64 [R1+0x41e0], R8 ;  /* 0x0041e00801007387 */ /* 0x0003e40000100a00 */
[----:B-1----:R-:W-:Y:S02]  /*8c070*/  IADD3 R8, P3, R13, R12, RZ ;  /* 0x0000000c0d087210 */ /* 0x002fe40007f7e0ff */
[----:B------:R-:W4:Y:S04]  /*8c080*/  LDL.LU R13, [R1+0x4208] ;  /* 0x00420800010d7983 */ /* 0x000f280000300800 */
[----:B------:R1:W-:Y:S04]  /*8c090*/  STL.64 [R1+0xdb8], R2 ;  /* 0x000db80201007387 */ /* 0x0003e80000100a00 */
[----:B-1----:R-:W3:Y:S01]  /*8c0a0*/  LDL.LU.64 R2, [R1+0x4200] ;  /* 0x0042000001027983 */ /* 0x002ee20000300a00 */
[----:B--2---:R-:W-:Y:S01]  /*8c0b0*/  SHF.R.S32.HI R6, RZ, 0x1f, R4 ;  /* 0x0000001fff067819 */ /* 0x004fe20000011404 */
[----:B----4-:R-:W-:Y:S01]  /*8c0c0*/  IMAD.X R29, R7, 0x1, R13, P2 ;  /* 0x00000001071d7824 */ /* 0x010fe200010e060d */
[----:B---3--:R-:W-:-:S05]  /*8c0d0*/  IADD3 R4, P1, R4, R2, RZ ;  /* 0x0000000204047210 */ /* 0x008fca0007f3e0ff */
[----:B------:R1:W-:Y:S04]  /*8c0e0*/  STL [R1+0xd80], R4 ;  /* 0x000d800401007387 */ /* 0x0003e80000100800 */
[----:B-1----:R-:W2:Y:S04]  /*8c0f0*/  LDL.LU.64 R4, [R1+0x41f8] ;  /* 0x0041f80001047983 */ /* 0x002ea80000300a00 */
[----:B------:R1:W-:Y:S04]  /*8c100*/  STL [R1+0x41c8], R2 ;  /* 0x0041c80201007387 */ /* 0x0003e80000100800 */
[----:B------:R-:W-:Y:S04]  /*8c110*/  STL [R1+0xd0], R6 ;  /* 0x0000d00601007387 */ /* 0x000fe80000100800 */
[----:B-1----:R-:W3:Y:S04]  /*8c120*/  LDL.LU R2, [R1+0xcc] ;  /* 0x0000cc0001027983 */ /* 0x002ee80000300800 */
[----:B------:R1:W-:Y:S04]  /*8c130*/  STL.64 [R1+0xdb0], R28 ;  /* 0x000db01c01007387 */ /* 0x0003e80000100a00 */
[----:B-1----:R-:W4:Y:S04]  /*8c140*/  LDL.LU.64 R28, [R1+0x41f0] ;  /* 0x0041f000011c7983 */ /* 0x002f280000300a00 */
[----:B------:R-:W-:Y:S04]  /*8c150*/  STL.64 [R1+0x41d0], R12 ;  /* 0x0041d00c01007387 */ /* 0x000fe80000100a00 */
[----:B----4-:R1:W-:Y:S04]  /*8c160*/  STL.64 [R1+0x41d8], R28 ;  /* 0x0041d81c01007387 */ /* 0x0103e80000100a00 */
[----:B-1----:R0:W4:Y:S01]  /*8c170*/  LDL.64 R28, [R1+0xd80] ;  /* 0x000d8000011c7983 */ /* 0x0021220000100a00 */
[----:B------:R-:W-:Y:S01]  /*8c180*/  IMAD.X R9, R7, 0x1, R14, P3 ;  /* 0x0000000107097824 */ /* 0x000fe200018e060e */
[----:B---3--:R-:W-:-:S02]  /*8c190*/  IADD3 R12, P2, R2, R0, RZ ;  /* 0x00000000020c7210 */ /* 0x008fc40007f5e0ff */
[----:B------:R-:W3:Y:S03]  /*8c1a0*/  LDL.LU R7, [R1+0x41ec] ;  /* 0x0041ec0001077983 */ /* 0x000ee60000300800 */
[C---:B------:R-:W-:Y:S01]  /*8c1b0*/  IMAD.X R13, R6.reuse, 0x1, R22, P2 ;  /* 0x00000001060d7824 */ /* 0x040fe200010e0616 */
[----:B------:R-:W-:Y:S01]  /*8c1c0*/  STL.64 [R1+0xd88], R8 ;  /* 0x000d880801007387 */ /* 0x000fe20000100a00 */
[----:B----4-:R-:W-:-:S05]  /*8c1d0*/  IMAD.X R29, R6, 0x1, R17, P1 ;  /* 0x00000001061d7824 */ /* 0x010fca00008e0611 */
[----:B------:R-:W-:Y:S04]  /*8c1e0*/  STL [R1+0xd84], R29 ;  /* 0x000d841d01007387 */ /* 0x000fe80000100800 */
[----:B------:R-:W4:Y:S04]  /*8c1f0*/  LDL.LU R6, [R1+0x41e8] ;  /* 0x0041e80001067983 */ /* 0x000f280000300800 */
[----:B------:R1:W-:Y:S04]  /*8c200*/  STL [R1+0x41b8], R22 ;  /* 0x0041b81601007387 */ /* 0x0003e80000100800 */
[----:B-1----:R-:W2:Y:S01]  /*8c210*/  LDL.LU R22, [R1+0xd0] ;  /* 0x0000d00001167983 */ /* 0x002ea20000300800 */
[----:B------:R-:W-:-:S03]  /*8c220*/  IADD3 R8, P3, R2, R3, RZ ;  /* 0x0000000302087210 */ /* 0x000fc60007f7e0ff */
[----:B------:R-:W-:Y:S02]  /*8c230*/  STL.64 [R1+0xd78], R12 ;  /* 0x000d780c01007387 */ /* 0x000fe40000100a00 */
[----:B--2---:R-:W-:-:S05]  /*8c240*/  IMAD.X R9, R22, 0x1, R4, P3 ;  /* 0x0000000116097824 */ /* 0x004fca00018e0604 */
[----:B------:R1:W-:Y:S04]  /*8c250*/  STL.64 [R1+0xd68], R8 ;  /* 0x000d680801007387 */ /* 0x0003e80000100a00 */
[----:B-1----:R-:W2:Y:S01]  /*8c260*/  LDL.LU.64 R8, [R1+0x41e0] ;  /* 0x0041e00001087983 */ /* 0x002ea20000300a00 */
[C---:B------:R-:W-:Y:S02]  /*8c270*/  IADD3 R28, P1, R2.reuse, R5, RZ ;  /* 0x00000005021c7210 */ /* 0x040fe40007f3e0ff */
[----:B---3--:R-:W-:-:S03]  /*8c280*/  IADD3 R12, P2, R2, R7, RZ ;  /* 0x00000007020c7210 */ /* 0x008fc60007f5e0ff */
[C---:B----4-:R-:W-:Y:S01]  /*8c290*/  IMAD.X R29, R22.reuse, 0x1, R6, P1 ;  /* 0x00000001161d7824 */ /* 0x050fe200008e0606 */
[----:B------:R-:W-:Y:S04]  /*8c2a0*/  STL.64 [R1+0x41b0], R4 ;  /* 0x0041b00401007387 */ /* 0x000fe80000100a00 */
[----:B------:R-:W-:Y:S04]  /*8c2b0*/  STL.64 [R1+0x41c0], R16 ;  /* 0x0041c01001007387 */ /* 0x000fe80000100a00 */
[----:B------:R1:W-:Y:S04]  /*8c2c0*/  STL.64 [R1+0xd60], R28 ;  /* 0x000d601c01007387 */ /* 0x0003e80000100a00 */
[----:B-1----:R-:W3:Y:S04]  /*8c2d0*/  LDL.LU.64 R28, [R1+0x41d8] ;  /* 0x0041d800011c7983 */ /* 0x002ee80000300a00 */
[----:B------:R-:W-:Y:S01]  /*8c2e0*/  STL [R1+0x41a8], R6 ;  /* 0x0041a80601007387 */ /* 0x000fe20000100800 */
[----:B--2---:R-:W-:-:S05]  /*8c2f0*/  IMAD.X R13, R22, 0x1, R8, P2 ;  /* 0x00000001160d7824 */ /* 0x004fca00010e0608 */
[----:B------:R1:W-:Y:S04]  /*8c300*/  STL.64 [R1+0xd58], R12 ;  /* 0x000d580c01007387 */ /* 0x0003e80000100a00 */
[----:B-1----:R-:W2:Y:S01]  /*8c310*/  LDL.LU.64 R12, [R1+0x41d0] ;  /* 0x0041d000010c7983 */ /* 0x002ea20000300a00 */
[C---:B------:R-:W-:Y:S02]  /*8c320*/  IADD3 R4, P3, R2.reuse, R9, RZ ;  /* 0x0000000902047210 */ /* 0x040fe40007f7e0ff */
[----:B------:R-:W-:Y:S01]  /*8c330*/  IADD3 R16, P1, R2, R11, RZ ;  /* 0x0000000b02107210 */ /* 0x000fe20007f3e0ff */
[----:B------:R2:W-:Y:S02]  /*8c340*/  STL.64 [R1+0x4198], R8 ;  /* 0x0041980801007387 */ /* 0x0005e40000100a00 */
[----:B------:R-:W-:Y:S01]  /*8c350*/  IMAD.X R5, R22, 0x1, R10, P3 ;  /* 0x0000000116057824 */ /* 0x000fe200018e060a */
[----:B--2---:R-:W-:Y:S01]  /*8c360*/  IADD3 R8, P2, R2, R12, RZ ;  /* 0x0000000c02087210 */ /* 0x004fe20007f5e0ff */
[----:B------:R-:W-:Y:S01]  /*8c370*/  IMAD.X R17, R22, 0x1, R13, P1 ;  /* 0x0000000116117824 */ /* 0x000fe200008e060d */
[----:B------:R-:W2:Y:S04]  /*8c380*/  LDL.LU R2, [R1+0x41c8] ;  /* 0x0041c80001027983 */ /* 0x000ea80000300800 */
[----:B------:R-:W4:Y:S04]  /*8c390*/  LDL R9, [R1+0xc8] ;  /* 0x0000c80001097983 */ /* 0x000f280000100800 */
[----:B---3--:R-:W-:Y:S04]  /*8c3a0*/  STL.64 [R1+0x41a0], R28 ;  /* 0x0041a01c01007387 */ /* 0x008fe80000100a00 */
[----:B------:R-:W-:Y:S04]  /*8c3b0*/  STL.64 [R1+0xd50], R4 ;  /* 0x000d500401007387 */ /* 0x000fe80000100a00 */
[----:B------:R1:W-:Y:S04]  /*8c3c0*/  STL.64 [R1+0xd48], R16 ;  /* 0x000d481001007387 */ /* 0x0003e80000100a00 */
[----:B-1----:R-:W3:Y:S01]  /*8c3d0*/  LDL.LU.64 R16, [R1+0x41c0] ;  /* 0x0041c00001107983 */ /* 0x002ee20000300a00 */
[----:B----4-:R-:W-:-:S02]  /*8c3e0*/  SHF.R.S32.HI R6, RZ, 0x1f, R9 ;  /* 0x0000001fff067819 */ /* 0x010fc40000011409 */
[C---:B--2---:R-:W-:Y:S02]  /*8c3f0*/  IADD3 R4, P3, R9.reuse, R2, RZ ;  /* 0x0000000209047210 */ /* 0x044fe40007f7e0ff */
[----:B------:R-:W-:Y:S01]  /*8c400*/  IADD3 R28, P1, R9, R0, RZ ;  /* 0x00000000091c7210 */ /* 0x000fe20007f3e0ff */
[----:B------:R-:W-:Y:S01]  /*8c410*/  IMAD.X R9, R22, 0x1, R14, P2 ;  /* 0x0000000116097824 */ /* 0x000fe200010e060e */
[----:B------:R-:W-:Y:S04]  /*8c420*/  STL [R1+0xcc], R6 ;  /* 0x0000cc0601007387 */ /* 0x000fe80000100800 */
[----:B------:R1:W-:Y:S04]  /*8c430*/  STL [R1+0x4188], R0 ;  /* 0x0041880001007387 */ /* 0x0003e80000100800 */
[----:B-1----:R-:W2:Y:S01]  /*8c440*/  LDL.LU R0, [R1+0xc8] ;  /* 0x0000c80001007983 */ /* 0x002ea20000300800 */
[----:B---3--:R-:W-:-:S03]  /*8c450*/  IMAD.X R5, R6, 0x1, R17, P3 ;  /* 0x0000000106057824 */ /* 0x008fc600018e0611 */
[----:B------:R-:W3:Y:S04]  /*8c460*/  LDL.LU R22, [R1+0x41b8] ;  /* 0x0041b80001167983 */ /* 0x000ee80000300800 */
[----:B------:R-:W-:Y:S04]  /*8c470*/  STL.64 [R1+0xd28], R8 ;  /* 0x000d280801007387 */ /* 0x000fe80000100a00 */
[----:B------:R-:W-:Y:S04]  /*8c480*/  STL.64 [R1+0x4190], R2 ;  /* 0x0041900201007387 */ /* 0x000fe80000100a00 */
[----:B------:R1:W-:Y:S04]  /*8c490*/  STL.64 [R1+0xd20], R4 ;  /* 0x000d200401007387 */ /* 0x0003e80000100a00 */
[----:B-1----:R-:W2:Y:S01]  /*8c4a0*/  LDL.LU.64 R4, [R1+0x41b0] ;  /* 0x0041b00001047983 */ /* 0x002ea20000300a00 */
[----:B---3--:R-:W-:-:S03]  /*8c4b0*/  IMAD.X R29, R6, 0x1, R22, P1 ;  /* 0x00000001061d7824 */ /* 0x008fc600008e0616 */
[----:B------:R-:W3:Y:S01]  /*8c4c0*/  LDL.LU R6, [R1+0x41a8] ;  /* 0x0041a80001067983 */ /* 0x000ee20000300800 */
[----:B--2---:R-:W-:-:S05]  /*8c4d0*/  IADD3 R2, P3, R0, R5, RZ ;  /* 0x0000000500027210 */ /* 0x004fca0007f7e0ff */
[----:B------:R-:W-:Y:S04]  /*8c4e0*/  STL [R1+0xcf0], R2 ;  /* 0x000cf00201007387 */ /* 0x000fe80000100800 */
[----:B------:R1:W-:Y:S04]  /*8c4f0*/  STL.64 [R1+0xd18], R28 ;  /* 0x000d181c01007387 */ /* 0x0003e80000100a00 */
[----:B-1----:R-:W2:Y:S04]  /*8c500*/  LDL.LU.64 R28, [R1+0x41a0] ;  /* 0x0041a000011c7983 */ /* 0x002ea80000300a00 */
[----:B------:R1:W-:Y:S04]  /*8c510*/  STL [R1+0x417c], R22 ;  /* 0x00417c1601007387 */ /* 0x0003e80000100800 */
[----:B-1----:R-:W4:Y:S01]  /*8c520*/  LDL.LU R22, [R1+0xcc] ;  /* 0x0000cc0001167983 */ /* 0x002f220000300800 */
[----:B------:R-:W-:-:S05]  /*8c530*/  IADD3 R8, P2, R0, R3, RZ ;  /* 0x0000000300087210 */ /* 0x000fca0007f5e0ff */
[----:B----4-:R-:W-:-:S05]  /*8c540*/  IMAD.X R9, R22, 0x1, R4, P2 ;  /* 0x0000000116097824 */ /* 0x010fca00010e0604 */
[----:B------:R1:W-:Y:S04]  /*8c550*/  STL.64 [R1+0xcf8], R8 ;  /* 0x000cf80801007387 */ /* 0x0003e80000100a00 */
[----:B-1----:R-:W4:Y:S04]  /*8c560*/  LDL.LU.64 R8, [R1+0x4198] ;  /* 0x0041980001087983 */ /* 0x002f280000300a00 */
[----:B------:R-:W-:Y:S04]  /*8c570*/  STL.64 [R1+0x4170], R4 ;  /* 0x0041700401007387 */ /* 0x000fe80000100a00 */
[----:B------:R1:W-:Y:S04]  /*8c580*/  STL [R1+0x4178], R5 ;  /* 0x0041780501007387 */ /* 0x0003e80000100800 */
[----:B-1----:R0:W4:Y:S01]  /*8c590*/  LDL.64 R4, [R1+0xcf0] ;  /* 0x000cf00001047983 */ /* 0x0021220000100a00 */
[----:B------:R-:W-:-:S03]  /*8c5a0*/  IADD3 R2, P1, R0, R7, RZ ;  /* 0x0000000700027210 */ /* 0x000fc60007f3e0ff */
[----:B--2---:R4:W-:Y:S04]  /*8c5b0*/  STL.64 [R1+0x4180], R28 ;  /* 0x0041801c01007387 */ /* 0x0049e80000100a00 */
[----:B---3--:R-:W-:Y:S01]  /*8c5c0*/  STL [R1+0x4168], R6 ;  /* 0x0041680601007387 */ /* 0x008fe20000100800 */
[----:B----4-:R-:W-:Y:S01]  /*8c5d0*/  IADD3 R28, P2, R0, R9, RZ ;  /* 0x00000009001c7210 */ /* 0x010fe20007f5e0ff */
[----:B------:R-:W-:-:S04]  /*8c5e0*/  IMAD.X R3, R22, 0x1, R8, P1 ;  /* 0x0000000116037824 */ /* 0x000fc800008e0608 */
[----:B------:R-:W-:Y:S04]  /*8c5f0*/  STL [R1+0xce0], R28 ;  /* 0x000ce01c01007387 */ /* 0x000fe80000100800 */
[----:B------:R-:W2:Y:S01]  /*8c600*/  LDL R29, [R1+0xc4] ;  /* 0x0000c400011d7983 */ /* 0x000ea20000100800 */
[----:B------:R-:W-:-:S05]  /*8c610*/  IMAD.X R5, R22, 0x1, R6, P3 ;  /* 0x0000000116057824 */ /* 0x000fca00018e0606 */
[----:B------:R-:W-:Y:S04]  /*8c620*/  STL [R1+0xcf4], R5 ;  /* 0x000cf40501007387 */ /* 0x000fe80000100800 */
[----:B------:R1:W-:Y:S04]  /*8c630*/  STL.64 [R1+0xce8], R2 ;  /* 0x000ce80201007387 */ /* 0x0003e80000100a00 */
[----:B-1----:R-:W3:Y:S04]  /*8c640*/  LDL.LU.64 R2, [R1+0x4190] ;  /* 0x0041900001027983 */ /* 0x002ee80000300a00 */
[----:B------:R1:W-:Y:S04]  /*8c650*/  STL.64 [R1+0x4160], R8 ;  /* 0x0041600801007387 */ /* 0x0003e80000100a00 */
[----:B-1----:R0:W4:Y:S01]  /*8c660*/  LDL.64 R8, [R1+0xce0] ;  /* 0x000ce00001087983 */ /* 0x0021220000100a00 */
[----:B------:R-:W-:-:S02]  /*8c670*/  IADD3 R28, P3, R0, R11, RZ ;  /* 0x0000000b001c7210 */ /* 0x000fc40007f7e0ff */
[----:B------:R-:W-:Y:S02]  /*8c680*/  IADD3 R4, P1, R0, R12, RZ ;  /* 0x0000000c00047210 */ /* 0x000fe40007f3e0ff */
[----:B------:R-:W3:Y:S04]  /*8c690*/  LDL.LU R0, [R1+0x4188] ;  /* 0x0041880001007983 */ /* 0x000ee80000300800 */
[----:B------:R3:W-:Y:S01]  /*8c6a0*/  STL.64 [R1+0x4158], R10 ;  /* 0x0041580a01007387 */ /* 0x0007e20000100a00 */
[----:B------:R-:W-:Y:S01]  /*8c6b0*/  IMAD.X R5, R22, 0x1, R14, P1 ;  /* 0x0000000116057824 */ /* 0x000fe200008e060e */
[----:B--2---:R-:W-:-:S05]  /*8c6c0*/  SHF.R.S32.HI R6, RZ, 0x1f, R29 ;  /* 0x0000001fff067819 */ /* 0x004fca000001141d */
[----:B------:R-:W-:Y:S01]  /*8c6d0*/  STL [R1+0xc8], R6 ;  /* 0x0000c80601007387 */ /* 0x000fe20000100800 */
[C---:B----4-:R-:W-:Y:S01]  /*8c6e0*/  IMAD.X R9, R22.reuse, 0x1, R10, P2 ;  /* 0x0000000116097824 */ /* 0x050fe200010e060a */
[----:B---3--:R-:W-:Y:S01]  /*8c6f0*/  IADD3 R10, P2, R29, R2, RZ ;  /* 0x000000021d0a7210 */ /* 0x008fe20007f5e0ff */
[----:B------:R-:W-:-:S03]  /*8c700*/  IMAD.X R29, R22, 0x1, R13, P3 ;  /* 0x00000001161d7824 */ /* 0x000fc600018e060d */
[----:B------:R-:W-:Y:S04]  /*8c710*/  STL [R1+0xce4], R9 ;  /* 0x000ce40901007387 */ /* 0x000fe80000100800 */
[----:B------:R1:W-:Y:S04]  /*8c720*/  STL.64 [R1+0xcd8], R28 ;  /* 0x000cd81c01007387 */ /* 0x0003e80000100a00 */
[----:B-1----:R-:W2:Y:S04]  /*8c730*/  LDL.LU.64 R28, [R1+0x4180] ;  /* 0x00418000011c7983 */ /* 0x002ea80000300a00 */
[----:B------:R1:W-:Y:S04]  /*8c740*/  STL [R1+0x4148], R13 ;  /* 0x0041480d01007387 */ /* 0x0003e80000100800 */
[----:B-1----:R-:W3:Y:S04]  /*8c750*/  LDL.LU R13, [R1+0xc4] ;  /* 0x0000c400010d7983 */ /* 0x002ee80000300800 */
[----:B------:R-:W4:Y:S04]  /*8c760*/  LDL.LU R22, [R1+0x417c] ;  /* 0x00417c0001167983 */ /* 0x000f280000300800 */
[----:B------:R1:W-:Y:S04]  /*8c770*/  STL.64 [R1+0xca0], R4 ;  /* 0x000ca00401007387 */ /* 0x0003e80000100a00 */
[----:B-1----:R0:W2:Y:S01]  /*8c780*/  LDL.LU R5, [R1+0x4178] ;  /* 0x0041780001057983 */ /* 0x0020a20000300800 */
[----:B------:R-:W-:Y:S01]  /*8c790*/  IMAD.X R11, R6, 0x1, R17, P2 ;  /* 0x00000001060b7824 */ /* 0x000fe200010e0611 */
[----:B---3--:R-:W-:-:S02]  /*8c7a0*/  IADD3 R4, P1, R13, R3, RZ ;  /* 0x000000030d047210 */ /* 0x008fc40007f3e0ff */
[----:B------:R-:W-:-:S03]  /*8c7b0*/  IADD3 R8, P3, R13, R0, RZ ;  /* 0x000000000d087210 */ /* 0x000fc60007f7e0ff */
[----:B------:R2:W-:Y:S02]  /*8c7c0*/  STL [R1+0xc70], R4 ;  /* 0x000c700401007387 */ /* 0x0005e40000100800 */
[----:B----4-:R-:W-:Y:S02]  /*8c7d0*/  IMAD.X R9, R6, 0x1, R22, P3 ;  /* 0x0000000106097824 */ /* 0x010fe400018e0616 */
[----:B--2---:R-:W2:Y:S04]  /*8c7e0*/  LDL.LU.64 R4, [R1+0x4170] ;  /* 0x0041700001047983 */ /* 0x004ea80000300a00 */
[----:B------:R1:W-:Y:S04]  /*8c7f0*/  STL.64 [R1+0x4140], R2 ;  /* 0x0041400201007387 */ /* 0x0003e80000100a00 */
[----:B-1----:R0:W3:Y:S04]  /*8c800*/  LDL.64 R2, [R1+0xc70] ;  /* 0x000c700001027983 */ /* 0x0020e80000100a00 */
[----:B------:R-:W-:Y:S04]  /*8c810*/  STL.64 [R1+0x4150], R28 ;  /* 0x0041501c01007387 */ /* 0x000fe80000100a00 */
[----:B------:R-:W-:Y:S04]  /*8c820*/  STL.64 [R1+0xc98], R10 ;  /* 0x000c980a01007387 */ /* 0x000fe80000100a00 */
[----:B------:R-:W4:Y:S04]  /*8c830*/  LDL.LU R6, [R1+0x4168] ;  /* 0x0041680001067983 */ /* 0x000f280000300800 */
[----:B------:R1:W-:Y:S04]  /*8c840*/  STL.64 [R1+0xc90], R8 ;  /* 0x000c900801007387 */ /* 0x0003e80000100a00 */
[----:B-1----:R-:W4:Y:S04]  /*8c850*/  LDL.LU.64 R8, [R1+0x4160] ;  /* 0x0041600001087983 */ /* 0x002f280000300a00 */
[----:B------:R1:W-:Y:S04]  /*8c860*/  STL [R1+0x413c], R22 ;  /* 0x00413c1601007387 */ /* 0x0003e80000100800 */
[----:B-1----:R-:W3:Y:S01]  /*8c870*/  LDL.LU R22, [R1+0xc8] ;  /* 0x0000c80001167983 */ /* 0x002ee20000300800 */
[----:B--2---:R-:W-:-:S03]  /*8c880*/  IADD3 R10, P2, R13, R5, RZ ;  /* 0x000000050d0a7210 */ /* 0x004fc60007f5e0ff */
[----:B------:R-:W-:Y:S04]  /*8c890*/  STL.64 [R1+0x4130], R4 ;  /* 0x0041300401007387 */ /* 0x000fe80000100a00 */
[----:B------:R-:W-:Y:S01]  /*8c8a0*/  STL [R1+0x4138], R5 ;  /* 0x0041380501007387 */ /* 0x000fe20000100800 */
[C---:B---3--:R-:W-:Y:S02]  /*8c8b0*/  IMAD.X R3, R22.reuse, 0x1, R4, P1 ;  /* 0x0000000116037824 */ /* 0x048fe400008e0604 */
[----:B----4-:R-:W-:-:S03]  /*8c8c0*/  IMAD.X R11, R22, 0x1, R6, P2 ;  /* 0x00000001160b7824 */ /* 0x010fc600010e0606 */
[----:B------:R-:W-:Y:S04]  /*8c8d0*/  STL [R1+0xc74], R3 ;  /* 0x000c740301007387 */ /* 0x000fe80000100800 */
[----:B------:R1:W-:Y:S04]  /*8c8e0*/  STL.64 [R1+0xc68], R10 ;  /* 0x000c680a01007387 */ /* 0x0003e80000100a00 */
[----:B-1----:R-:W2:Y:S01]  /*8c8f0*/  LDL.LU.64 R10, [R1+0x4158] ;  /* 0x00415800010a7983 */ /* 0x002ea20000300a00 */
[----:B------:R-:W-:-:S05]  /*8c900*/  IADD3 R28, P3, R13, R7, RZ ;  /* 0x000000070d1c7210 */ /* 0x000fca0007f7e0ff */
[----:B------:R-:W-:Y:S01]  /*8c910*/  IMAD.X R29, R22, 0x1, R8, P3 ;  /* 0x00000001161d7824 */ /* 0x000fe200018e0608 */
[----:B------:R-:W-:Y:S01]  /*8c920*/  STL [R1+0x4128], R6 ;  /* 0x0041280601007387 */ /* 0x000fe20000100800 */
[----:B------:R-:W-:-:S03]  /*8c930*/  IADD3 R2, P1, R13, R9, RZ ;  /* 0x000000090d027210 */ /* 0x000fc60007f3e0ff */
[----:B------:R1:W-:Y:S01]  /*8c940*/  STL.64 [R1+0xc60], R28 ;  /* 0x000c601c01007387 */ /* 0x0003e20000100a00 */
[----:B--2---:R-:W-:-:S05]  /*8c950*/  IADD3 R4, P2, R13, R11, RZ ;  /* 0x0000000b0d047210 */ /* 0x004fca0007f5e0ff */
        /* <DEDUP_REMOVED lines=9> */
[----:B-1----:R-:W2:Y:S01]  /*8c9f0*/  LDL.LU.64 R2, [R1+0x4140] ;  /* 0x0041400001027983 */ /* 0x002ea20000300a00 */
[----:B------:R-:W-:Y:S01]  /*8ca00*/  IMAD.X R5, R22, 0x1, R14, P3 ;  /* 0x0000000116057824 */ /* 0x000fe200018e060e */
[----:B---3--:R-:W-:-:S05]  /*8ca10*/  SHF.R.S32.HI R6, RZ, 0x1f, R9 ;  /* 0x0000001fff067819 */ /* 0x008fca0000011409 */
[----:B------:R-:W-:Y:S04]  /*8ca20*/  STL [R1+0xc4], R6 ;  /* 0x0000c40601007387 */ /* 0x000fe80000100800 */
[----:B------:R2:W-:Y:S04]  /*8ca30*/  STL.64 [R1+0x4118], R10 ;  /* 0x0041180a01007387 */ /* 0x0005e80000100a00 */
[----:B----4-:R1:W-:Y:S01]  /*8ca40*/  STL [R1+0x4110], R13 ;  /* 0x0041100d01007387 */ /* 0x0103e20000100800 */
[----:B--2---:R-:W-:Y:S01]  /*8ca50*/  IADD3 R10, P1, R9, R2, RZ ;  /* 0x00000002090a7210 */ /* 0x004fe20007f3e0ff */
[----:B------:R-:W-:-:S02]  /*8ca60*/  IMAD.X R9, R22, 0x1, R13, P2 ;  /* 0x0000000116097824 */ /* 0x000fc400010e060d */
[----:B-1----:R-:W2:Y:S04]  /*8ca70*/  LDL.LU R13, [R1+0xc0] ;  /* 0x0000c000010d7983 */ /* 0x002ea80000300800 */
[----:B------:R-:W-:Y:S04]  /*8ca80*/  STL [R1+0xc54], R9 ;  /* 0x000c540901007387 */ /* 0x000fe80000100800 */
[----:B------:R-:W3:Y:S04]  /*8ca90*/  LDL.LU R22, [R1+0x413c] ;  /* 0x00413c0001167983 */ /* 0x000ee80000300800 */
[----:B------:R1:W-:Y:S04]  /*8caa0*/  STL.64 [R1+0xc28], R4 ;  /* 0x000c280401007387 */ /* 0x0003e80000100a00 */
[----:B-1----:R0:W4:Y:S01]  /*8cab0*/  LDL.LU R5, [R1+0x4138] ;  /* 0x0041380001057983 */ /* 0x0021220000300800 */
[----:B------:R-:W-:Y:S01]  /*8cac0*/  IMAD.X R11, R6, 0x1, R17, P1 ;  /* 0x00000001060b7824 */ /* 0x000fe200008e0611 */
[----:B--2---:R-:W-:-:S02]  /*8cad0*/  IADD3 R4, P3, R13, R3, RZ ;  /* 0x000000030d047210 */ /* 0x004fc40007f7e0ff */
[----:B------:R-:W-:-:S03]  /*8cae0*/  IADD3 R8, P2, R13, R0, RZ ;  /* 0x000000000d087210 */ /* 0x000fc60007f5e0ff */
[----:B------:R4:W-:Y:S02]  /*8caf0*/  STL [R1+0xc10], R4 ;  /* 0x000c100401007387 */ /* 0x0009e40000100800 */
[----:B---3--:R-:W-:Y:S02]  /*8cb00*/  IMAD.X R9, R6, 0x1, R22, P2 ;  /* 0x0000000106097824 */ /* 0x008fe400010e0616 */
[----:B----4-:R-:W2:Y:S04]  /*8cb10*/  LDL.LU.64 R4, [R1+0x4130] ;  /* 0x0041300001047983 */ /* 0x010ea80000300a00 */
[----:B------:R1:W-:Y:S04]  /*8cb20*/  STL.64 [R1+0x4100], R2 ;  /* 0x0041000201007387 */ /* 0x0003e80000100a00 */
[----:B-1----:R0:W3:Y:S04]  /*8cb30*/  LDL.64 R2, [R1+0xc10] ;  /* 0x000c100001027983 */ /* 0x0020e80000100a00 */
[----:B------:R-:W-:Y:S04]  /*8cb40*/  STL.64 [R1+0x4108], R26 ;  /* 0x0041081a01007387 */ /* 0x000fe80000100a00 */
[----:B------:R-:W-:Y:S04]  /*8cb50*/  STL [R1+0x4114], R27 ;  /* 0x0041141b01007387 */ /* 0x000fe80000100800 */
[----:B------:R-:W-:Y:S04]  /*8cb60*/  STL.64 [R1+0xc20], R10 ;  /* 0x000c200a01007387 */ /* 0x000fe80000100a00 */
[----:B------:R1:W-:Y:S04]  /*8cb70*/  STL.64 [R1+0x40f8], R16 ;  /* 0x0040f81001007387 */ /* 0x0003e80000100a00 */
[----:B-1----:R-:W4:Y:S04]  /*8cb80*/  LDL R16, [R1+0xbc] ;  /* 0x0000bc0001107983 */ /* 0x002f280000100800 */
[----:B------:R-:W4:Y:S04]  /*8cb90*/  LDL.LU R6, [R1+0x4128] ;  /* 0x0041280001067983 */ /* 0x000f280000300800 */
[----:B------:R1:W-:Y:S04]  /*8cba0*/  STL.64 [R1+0xc18], R8 ;  /* 0x000c180801007387 */ /* 0x0003e80000100a00 */
[----:B-1----:R-:W4:Y:S04]  /*8cbb0*/  LDL.LU.64 R8, [R1+0x4120] ;  /* 0x0041200001087983 */ /* 0x002f280000300a00 */
[----:B------:R1:W-:Y:S04]  /*8cbc0*/  STL [R1+0x40f4], R22 ;  /* 0x0040f41601007387 */ /* 0x0003e80000100800 */
[----:B-1----:R-:W3:Y:S01]  /*8cbd0*/  LDL.LU R22, [R1+0xc4] ;  /* 0x0000c40001167983 */ /* 0x002ee20000300800 */
[----:B------:R-:W-:-:S02]  /*8cbe0*/  IADD3 R26, P2, R13, R7, RZ ;  /* 0x000000070d1a7210 */ /* 0x000fc40007f5e0ff */
[----:B--2---:R-:W-:Y:S01]  /*8cbf0*/  IADD3 R10, P1, R13, R5, RZ ;  /* 0x000000050d0a7210 */ /* 0x004fe20007f3e0ff */
[----:B---3--:R-:W-:-:S04]  /*8cc00*/  IMAD.X R3, R22, 0x1, R4, P3 ;  /* 0x0000000116037824 */ /* 0x008fc800018e0604 */
[C---:B----4-:R-:W-:Y:S02]  /*8cc10*/  IMAD.X R11, R22.reuse, 0x1, R6, P1 ;  /* 0x00000001160b7824 */ /* 0x050fe400008e0606 */
[----:B------:R-:W-:Y:S01]  /*8cc20*/  IMAD.X R27, R22, 0x1, R8, P2 ;  /* 0x00000001161b7824 */ /* 0x000fe200010e0608 */
[----:B------:R-:W-:Y:S04]  /*8cc30*/  STL [R1+0xc14], R3 ;  /* 0x000c140301007387 */ /* 0x000fe80000100800 */
[----:B------:R-:W-:Y:S04]  /*8cc40*/  STL [R1+0x40f0], R9 ;  /* 0x0040f00901007387 */ /* 0x000fe80000100800 */
[----:B------:R1:W-:Y:S04]  /*8cc50*/  STL.64 [R1+0xc08], R10 ;  /* 0x000c080a01007387 */ /* 0x0003e80000100a00 */
[----:B-1----:R-:W2:Y:S04]  /*8cc60*/  LDL.LU.64 R10, [R1+0x4118] ;  /* 0x00411800010a7983 */ /* 0x002ea80000300a00 */
[----:B------:R-:W-:Y:S04]  /*8cc70*/  STL.64 [R1+0x40e8], R6 ;  /* 0x0040e80601007387 */ /* 0x000fe80000100a00 */
[----:B------:R1:W-:Y:S04]  /*8cc80*/  STL.64 [R1+0xc00], R26 ;  /* 0x000c001a01007387 */ /* 0x0003e80000100a00 */
[----:B-1----:R0:W3:Y:S01]  /*8cc90*/  LDL.LU R27, [R1+0x4114] ;  /* 0x00411400011b7983 */ /* 0x0020e20000300800 */
[----:B------:R-:W-:-:S02]  /*8cca0*/  IADD3 R2, P3, R13, R9, RZ ;  /* 0x000000090d027210 */ /* 0x000fc40007f7e0ff */
[----:B------:R-:W-:-:S03]  /*8ccb0*/  IADD3 R26, P2, R13, R12, RZ ;  /* 0x0000000c0d1a7210 */ /* 0x000fc60007f5e0ff */
[C---:B--2---:R-:W-:Y:S01]  /*8ccc0*/  IMAD.X R3, R22.reuse, 0x1, R10, P3 ;  /* 0x0000000116037824 */ /* 0x044fe200018e060a */
[----:B------:R-:W-:Y:S02]  /*8ccd0*/  IADD3 R6, P1, R13, R11, RZ ;  /* 0x0000000b0d067210 */ /* 0x000fe40007f3e0ff */
[----:B------:R-:W2:Y:S04]  /*8cce0*/  LDL.LU R13, [R1+0x4110] ;  /* 0x00411000010d7983 */ /* 0x000ea80000300800 */
[----:B------:R3:W-:Y:S04]  /*8ccf0*/  STL [R1+0xbd0], R26 ;  /* 0x000bd01a01007387 */ /* 0x0007e80000100800 */
[----:B---3--:R-:W3:Y:S04]  /*8cd00*/  LDL.LU.64 R26, [R1+0x4108] ;  /* 0x00410800011a7983 */ /* 0x008ee80000300a00 */
[----:B------:R1:W-:Y:S04]  /*8cd10*/  STL.64 [R1+0xbf8], R2 ;  /* 0x000bf80201007387 */ /* 0x0003e80000100a00 */
[----:B-1----:R-:W4:Y:S04]  /*8cd20*/  LDL.LU.64 R2, [R1+0x4100] ;  /* 0x0041000001027983 */ /* 0x002f280000300a00 */
[----:B------:R1:W-:Y:S04]  /*8cd30*/  STL.64 [R1+0x40e0], R10 ;  /* 0x0040e00a01007387 */ /* 0x0003e80000100a00 */
[----:B-1----:R0:W3:Y:S01]  /*8cd40*/  LDL.64 R10, [R1+0xbd0] ;  /* 0x000bd000010a7983 */ /* 0x0020e20000100a00 */
[----:B------:R-:W-:Y:S01]  /*8cd50*/  SHF.R.S32.HI R9, RZ, 0x1f, R16 ;  /* 0x0000001fff097819 */ /* 0x000fe20000011410 */
[----:B--2---:R-:W-:Y:S01]  /*8cd60*/  IMAD.X R7, R22, 0x1, R13, P1 ;  /* 0x0000000116077824 */ /* 0x004fe200008e060d */
[----:B----4-:R-:W-:-:S05]  /*8cd70*/  IADD3 R16, P3, R16, R2, RZ ;  /* 0x0000000210107210 */ /* 0x010fca0007f7e0ff */
[----:B------:R1:W-:Y:S04]  /*8cd80*/  STL [R1+0xbc8], R16 ;  /* 0x000bc81001007387 */ /* 0x0003e80000100800 */
[----:B-1----:R-:W2:Y:S01]  /*8cd90*/  LDL.LU.64 R16, [R1+0x40f8] ;  /* 0x0040f80001107983 */ /* 0x002ea20000300a00 */
[----:B---3--:R-:W-:-:S03]  /*8cda0*/  IMAD.X R11, R22, 0x1, R14, P2 ;  /* 0x00000001160b7824 */ /* 0x008fc600010e060e */
[----:B------:R-:W-:Y:S04]  /*8cdb0*/  STL [R1+0xc0], R9 ;  /* 0x0000c00901007387 */ /* 0x000fe80000100800 */
[----:B------:R-:W-:Y:S04]  /*8cdc0*/  STL.64 [R1+0xbf0], R6 ;  /* 0x000bf00601007387 */ /* 0x000fe80000100a00 */
[----:B------:R1:W-:Y:S04]  /*8cdd0*/  STL [R1+0x40d0], R23 ;  /* 0x0040d01701007387 */ /* 0x0003e80000100800 */
[----:B-1----:R-:W3:Y:S04]  /*8cde0*/  LDL.LU R23, [R1+0xbc] ;  /* 0x0000bc0001177983 */ /* 0x002ee80000300800 */
[----:B------:R-:W4:Y:S04]  /*8cdf0*/  LDL.LU R22, [R1+0x40f4] ;  /* 0x0040f40001167983 */ /* 0x000f280000300800 */
[----:B------:R1:W-:Y:S04]  /*8ce00*/  STL.64 [R1+0x40d8], R14 ;  /* 0x0040d80e01007387 */ /* 0x0003e80000100a00 */
[----:B-1----:R0:W2:Y:S04]  /*8ce10*/  LDL.64 R14, [R1+0xbc8] ;  /* 0x000bc800010e7983 */ /* 0x0020a80000100a00 */
[----:B------:R-:W-:Y:S04]  /*8ce20*/  STL [R1+0xbd4], R11 ;  /* 0x000bd40b01007387 */ /* 0x000fe80000100800 */
[----:B------:R-:W-:Y:S01]  /*8ce30*/  STL.64 [R1+0x40c8], R2 ;  /* 0x0040c80201007387 */ /* 0x000fe20000100a00 */
[----:B---3--:R-:W-:-:S05]  /*8ce40*/  IADD3 R6, P1, R23, R0, RZ ;  /* 0x0000000017067210 */ /* 0x008fca0007f3e0ff */
[C---:B----4-:R-:W-:Y:S02]  /*8ce50*/  IMAD.X R7, R9.reuse, 0x1, R22, P1 ;  /* 0x0000000109077824 */ /* 0x050fe400008e0616 */
[----:B--2---:R-:W-:-:S05]  /*8ce60*/  IMAD.X R15, R9, 0x1, R17, P3 ;  /* 0x00000001090f7824 */ /* 0x004fca00018e0611 */
[----:B------:R-:W-:Y:S04]  /*8ce70*/  STL [R1+0xbcc], R15 ;  /* 0x000bcc0f01007387 */ /* 0x000fe80000100800 */
[----:B------:R-:W2:Y:S04]  /*8ce80*/  LDL.LU R9, [R1+0x40f0] ;  /* 0x0040f00001097983 */ /* 0x000ea80000300800 */
[----:B------:R1:W-:Y:S04]  /*8ce90*/  STL.64 [R1+0xbc0], R6 ;  /* 0x000bc00601007387 */ /* 0x0003e80000100a00 */
[----:B-1----:R-:W3:Y:S04]  /*8cea0*/  LDL.LU.64 R6, [R1+0x40e8] ;  /* 0x0040e80001067983 */ /* 0x002ee80000300a00 */
[----:B------:R-:W-:Y:S04]  /*8ceb0*/  STL.64 [R1+0x40c0], R28 ;  /* 0x0040c01c01007387 */ /* 0x000fe80000100a00 */
[----:B------:R1:W-:Y:S04]  /*8cec0*/  STL [R1+0x40b8], R22 ;  /* 0x0040b81601007387 */ /* 0x0003e80000100800 */
[----:B-1----:R-:W4:Y:S01]  /*8ced0*/  LDL.LU R22, [R1+0xc0] ;  /* 0x0000c00001167983 */ /* 0x002f220000300800 */
[----:B------:R-:W-:-:S02]  /*8cee0*/  IADD3 R10, P2, R23, R3, RZ ;  /* 0x00000003170a7210 */ /* 0x000fc40007f5e0ff */
[C---:B------:R-:W-:Y:S02]  /*8cef0*/  IADD3 R14, P3, R23.reuse, R5, RZ ;  /* 0x00000005170e7210 */ /* 0x040fe40007f7e0ff */
[----:B---3--:R-:W-:Y:S01]  /*8cf00*/  IADD3 R2, P1, R23, R7, RZ ;  /* 0x0000000717027210 */ /* 0x008fe20007f3e0ff */
[----:B----4-:R-:W-:-:S05]  /*8cf10*/  IMAD.X R11, R22, 0x1, R4, P2 ;  /* 0x00000001160b7824 */ /* 0x010fca00010e0604 */
[----:B------:R1:W-:Y:S04]  /*8cf20*/  STL.64 [R1+0xba8], R10 ;  /* 0x000ba80a01007387 */ /* 0x0003e80000100a00 */
[----:B------:R-:W-:Y:S01]  /*8cf30*/  STL [R1+0xb98], R2 ;  /* 0x000b980201007387 */ /* 0x000fe20000100800 */
[----:B------:R-:W-:-:S03]  /*8cf40*/  IMAD.X R15, R22, 0x1, R6, P3 ;  /* 0x00000001160f7824 */ /* 0x000fc600018e0606 */
[----:B-1----:R-:W3:Y:S04]  /*8cf50*/  LDL.LU.64 R10, [R1+0x40e0] ;  /* 0x0040e000010a7983 */ /* 0x002ee80000300a00 */
[----:B------:R1:W-:Y:S04]  /*8cf60*/  STL.64 [R1+0x40b0], R4 ;  /* 0x0040b00401007387 */ /* 0x0003e80000100a00 */
[----:B-1----:R0:W4:Y:S04]  /*8cf70*/  LDL.64 R4, [R1+0xb98] ;  /* 0x000b980001047983 */ /* 0x0021280000100a00 */
[----:B------:R1:W-:Y:S04]  /*8cf80*/  STL.64 [R1+0xba0], R14 ;  /* 0x000ba00e01007387 */ /* 0x0003e80000100a00 */
[----:B-1----:R-:W4:Y:S04]  /*8cf90*/  LDL.LU.64 R14, [R1+0x40d8] ;  /* 0x0040d800010e7983 */ /* 0x002f280000300a00 */
[----:B------:R1:W-:Y:S04]  /*8cfa0*/  STL.64 [R1+0x40a0], R6 ;  /* 0x0040a00601007387 */ /* 0x0003e80000100a00 */
[----:B-1----:R-:W4:Y:S01]  /*8cfb0*/  LDL R7, [R1+0xb8] ;  /* 0x0000b80001077983 */ /* 0x002f220000100800 */
[----:B--2---:R-:W-:-:S03]  /*8cfc0*/  IADD3 R2, P2, R23, R9, RZ ;  /* 0x0000000917027210 */ /* 0x004fc60007f5e0ff */
[----:B------:R-:W-:Y:S01]  /*8cfd0*/  STL.64 [R1+0x40a8], R8 ;  /* 0x0040a80801007387 */ /* 0x000fe20000100a00 */
[----:B---3--:R-:W-:Y:S01]  /*8cfe0*/  IADD3 R28, P3, R23, R11, RZ ;  /* 0x0000000b171c7210 */ /* 0x008fe20007f7e0ff */
[----:B------:R-:W-:-:S04]  /*8cff0*/  IMAD.X R3, R22, 0x1, R10, P2 ;  /* 0x0000000116037824 */ /* 0x000fc800010e060a */
[C---:B------:R-:W-:Y:S02]  /*8d000*/  IMAD.X R29, R22.reuse, 0x1, R13, P3 ;  /* 0x00000001161d7824 */ /* 0x040fe400018e060d */
[----:B----4-:R-:W-:Y:S01]  /*8d010*/  IMAD.X R5, R22, 0x1, R8, P1 ;  /* 0x0000000116057824 */ /* 0x010fe200008e0608 */
[----:B------:R-:W-:-:S04]  /*8d020*/  IADD3 R4, P1, R23, R12, RZ ;  /* 0x0000000c17047210 */ /* 0x000fc80007f3e0ff */
[----:B------:R-:W-:Y:S04]  /*8d030*/  STL [R1+0xb9c], R5 ;  /* 0x000b9c0501007387 */ /* 0x000fe80000100800 */
[----:B------:R-:W2:Y:S04]  /*8d040*/  LDL.LU R23, [R1+0x40d0] ;  /* 0x0040d00001177983 */ /* 0x000ea80000300800 */
[----:B------:R1:W-:Y:S04]  /*8d050*/  STL.64 [R1+0xb90], R2 ;  /* 0x000b900201007387 */ /* 0x0003e80000100a00 */
[----:B-1----:R-:W3:Y:S04]  /*8d060*/  LDL.LU.64 R2, [R1+0x40c8] ;  /* 0x0040c80001027983 */ /* 0x002ee80000300a00 */
[----:B------:R-:W-:Y:S01]  /*8d070*/  STL.64 [R1+0x4098], R10 ;  /* 0x0040980a01007387 */ /* 0x000fe20000100a00 */
[----:B------:R-:W-:-:S03]  /*8d080*/  SHF.R.S32.HI R5, RZ, 0x1f, R7 ;  /* 0x0000001fff057819 */ /* 0x000fc60000011407 */
[----:B------:R1:W-:Y:S01]  /*8d090*/  STL.64 [R1+0xb88], R28 ;  /* 0x000b881c01007387 */ /* 0x0003e20000100a00 */
[----:B------:R-:W-:-:S03]  /*8d0a0*/  IADD3 R6, P3, R7, R0, RZ ;  /* 0x0000000007067210 */ /* 0x000fc60007f7e0ff */
[----:B-1----:R-:W4:Y:S04]  /*8d0b0*/  LDL.LU.64 R28, [R1+0x40c0] ;  /* 0x0040c000011c7983 */ /* 0x002f280000300a00 */
[----:B------:R1:W-:Y:S04]  /*8d0c0*/  STL.64 [R1+0x4090], R12 ;  /* 0x0040900c01007387 */ /* 0x0003e80000100a00 */
[----:B------:R0:W-:Y:S01]  /*8d0d0*/  STL [R1+0x4088], R0 ;  /* 0x0040880001007387 */ /* 0x0001e20000100800 */
[----:B-1----:R-:W-:-:S03]  /*8d0e0*/  IMAD.MOV.U32 R13, RZ, RZ, R5 ;  /* 0x000000ffff0d7224 */ /* 0x002fc600078e0005 */
[----:B0-----:R-:W2:Y:S01]  /*8d0f0*/  LDL.LU R0, [R1+0xb8] ;  /* 0x0000b80001007983 */ /* 0x001ea20000300800 */
[----:B------:R-:W-:-:S03]  /*8d100*/  IMAD.X R5, R22, 0x1, R14, P1 ;  /* 0x0000000116057824 */ /* 0x000fc600008e060e */
[----:B------:R-:W4:Y:S04]  /*8d110*/  LDL.LU R22, [R1+0x40b8] ;  /* 0x0040b80001167983 */ /* 0x000f280000300800 */
[----:B------:R0:W-:Y:S04]  /*8d120*/  STL.64 [R1+0xb58], R4 ;  /* 0x000b580401007387 */ /* 0x0001e80000100a00 */
[----:B0-----:R-:W4:Y:S01]  /*8d130*/  LDL.LU.64 R4, [R1+0x40b0] ;  /* 0x0040b00001047983 */ /* 0x001f220000300a00 */
[----:B---3--:R-:W-:-:S03]  /*8d140*/  IADD3 R10, P2, R7, R2, RZ ;  /* 0x00000002070a7210 */ /* 0x008fc60007f5e0ff */
[----:B------:R0:W-:Y:S02]  /*8d150*/  STL.64 [R1+0x4080], R2 ;  /* 0x0040800201007387 */ /* 0x0001e40000100a00 */
[C---:B------:R-:W-:Y:S01]  /*8d160*/  IMAD.X R11, R13.reuse, 0x1, R17, P2 ;  /* 0x000000010d0b7824 */ /* 0x040fe200010e0611 */
[----:B--2---:R-:W-:Y:S01]  /*8d170*/  IADD3 R8, P1, R0, R3, RZ ;  /* 0x0000000300087210 */ /* 0x004fe20007f3e0ff */
[----:B0-----:R-:W-:Y:S02]  /*8d180*/  IMAD.MOV.U32 R3, RZ, RZ, R9 ;  /* 0x000000ffff037224 */ /* 0x001fe400078e0009 */
[----:B----4-:R-:W-:Y:S02]  /*8d190*/  IMAD.X R7, R13, 0x1, R22, P3 ;  /* 0x000000010d077824 */ /* 0x010fe400018e0616 */
[----:B------:R0:W-:Y:S01]  /*8d1a0*/  STL [R1+0xb38], R8 ;  /* 0x000b380801007387 */ /* 0x0001e20000100800 */
[----:B------:R-:W-:-:S03]  /*8d1b0*/  IMAD.MOV.U32 R2, RZ, RZ, R8 ;  /* 0x000000ffff027224 */ /* 0x000fc600078e0008 */
[----:B0-----:R-:W2:Y:S04]  /*8d1c0*/  LDL.LU.64 R8, [R1+0x40a8] ;  /* 0x0040a80001087983 */ /* 0x001ea80000300a00 */
[----:B------:R-:W-:Y:S04]  /*8d1d0*/  STL.64 [R1+0xb50], R10 ;  /* 0x000b500a01007387 */ /* 0x000fe80000100a00 */
[----:B------:R0:W-:Y:S04]  /*8d1e0*/  STL.64 [R1+0xb48], R6 ;  /* 0x000b480601007387 */ /* 0x0001e80000100a00 */
[----:B0-----:R-:W3:Y:S01]  /*8d1f0*/  LDL.LU.64 R6, [R1+0x40a0] ;  /* 0x0040a00001067983 */ /* 0x001ee20000300a00 */
[----:B------:R-:W-:-:S03]  /*8d200*/  IADD3 R10, P2, R0, R5, RZ ;  /* 0x00000005000a7210 */ /* 0x000fc60007f5e0ff */
[----:B------:R0:W-:Y:S04]  /*8d210*/  STL.64 [R1+0x4078], R16 ;  /* 0x0040781001007387 */ /* 0x0001e80000100a00 */
[----:B------:R-:W-:Y:S01]  /*8d220*/  STL [R1+0x4060], R4 ;  /* 0x0040600401007387 */ /* 0x000fe20000100800 */
[----:B0-----:R-:W-:-:S04]  /*8d230*/  IMAD.MOV.U32 R17, RZ, RZ, R13 ;  /* 0x000000ffff117224 */ /* 0x001fc800078e000d */
[----:B------:R-:W-:-:S05]  /*8d240*/  IMAD.X R3, R17, 0x1, R4, P1 ;  /* 0x0000000111037824 */ /* 0x000fca00008e0604 */
[----:B------:R-:W-:Y:S04]  /*8d250*/  STL [R1+0xb3c], R3 ;  /* 0x000b3c0301007387 */ /* 0x000fe80000100800 */
[----:B------:R0:W-:Y:S04]  /*8d260*/  STL.64 [R1+0x4068], R22 ;  /* 0x0040681601007387 */ /* 0x0001e80000100a00 */
[----:B0-----:R-:W4:Y:S01]  /*8d270*/  LDL R23, [R1+0xb4] ;  /* 0x0000b40001177983 */ /* 0x001f220000100800 */
[----:B---3--:R-:W-:Y:S01]  /*8d280*/  IADD3 R12, P3, R0, R7, RZ ;  /* 0x00000007000c7210 */ /* 0x008fe20007f7e0ff */
[----:B------:R-:W-:-:S04]  /*8d290*/  IMAD.X R11, R17, 0x1, R6, P2 ;  /* 0x00000001110b7824 */ /* 0x000fc800010e0606 */
[----:B--2---:R-:W-:Y:S01]  /*8d2a0*/  IMAD.X R13, R17, 0x1, R8, P3 ;  /* 0x00000001110d7824 */ /* 0x004fe200018e0608 */
[----:B------:R0:W-:Y:S04]  /*8d2b0*/  STL.64 [R1+0xb30], R10 ;  /* 0x000b300a01007387 */ /* 0x0001e80000100a00 */
[----:B0-----:R-:W2:Y:S04]  /*8d2c0*/  LDL.LU.64 R10, [R1+0x4098] ;  /* 0x00409800010a7983 */ /* 0x001ea80000300a00 */
[----:B------:R-:W-:Y:S04]  /*8d2d0*/  STL.64 [R1+0x4058], R6 ;  /* 0x0040580601007387 */ /* 0x000fe80000100a00 */
[----:B------:R0:W-:Y:S04]  /*8d2e0*/  STL.64 [R1+0xb28], R12 ;  /* 0x000b280c01007387 */ /* 0x0001e80000100a00 */
[----:B0-----:R-:W3:Y:S01]  /*8d2f0*/  LDL.LU.64 R12, [R1+0x4090] ;  /* 0x00409000010c7983 */ /* 0x001ee20000300a00 */
[----:B------:R-:W-:-:S03]  /*8d300*/  IADD3 R2, P1, R0, R9, RZ ;  /* 0x0000000900027210 */ /* 0x000fc60007f3e0ff */
[----:B------:R0:W-:Y:S01]  /*8d310*/  STL.64 [R1+0x4070], R8 ;  /* 0x0040700801007387 */ /* 0x0001e20000100a00 */
[----:B----4-:R-:W-:Y:S01]  /*8d320*/  SHF.R.S32.HI R4, RZ, 0x1f, R23 ;  /* 0x0000001fff047819 */ /* 0x010fe20000011417 */
[----:B0-----:R-:W-:Y:S01]  /*8d330*/  IMAD.MOV.U32 R8, RZ, RZ, R17 ;  /* 0x000000ffff087224 */ /* 0x001fe200078e0011 */
[----:B--2---:R-:W-:-:S03]  /*8d340*/  IADD3 R6, P2, R0, R11, RZ ;  /* 0x0000000b00067210 */ /* 0x004fc60007f5e0ff */
[----:B------:R-:W-:Y:S01]  /*8d350*/  IMAD.X R3, R8, 0x1, R10, P1 ;  /* 0x0000000108037824 */ /* 0x000fe200008e060a */
[----:B---3--:R-:W-:Y:S01]  /*8d360*/  IADD3 R16, P3, R0, R12, RZ ;  /* 0x0000000c00107210 */ /* 0x008fe20007f7e0ff */
[C---:B------:R-:W-:Y:S01]  /*8d370*/  IMAD.X R7, R8.reuse, 0x1, R13, P2 ;  /* 0x0000000108077824 */ /* 0x040fe200010e060d */
[----:B------:R-:W2:Y:S04]  /*8d380*/  LDL.LU R0, [R1+0x4088] ;  /* 0x0040880001007983 */ /* 0x000ea80000300800 */
[----:B------:R0:W-:Y:S01]  /*8d390*/  STL.64 [R1+0xb20], R2 ;  /* 0x000b200201007387 */ /* 0x0001e20000100a00 */
[----:B------:R-:W-:-:S03]  /*8d3a0*/  IMAD.X R17, R8, 0x1, R14, P3 ;  /* 0x0000000108117824 */ /* 0x000fc600018e060e */
[----:B0-----:R-:W3:Y:S04]  /*8d3b0*/  LDL.LU.64 R2, [R1+0x4080] ;  /* 0x0040800001027983 */ /* 0x001ee80000300a00 */
[----:B------:R-:W-:Y:S04]  /*8d3c0*/  STL [R1+0xb8], R4 ;  /* 0x0000b80401007387 */ /* 0x000fe80000100800 */
[----:B------:R-:W-:Y:S04]  /*8d3d0*/  STL.64 [R1+0xb18], R6 ;  /* 0x000b180601007387 */ /* 0x000fe80000100a00 */
[----:B------:R0:W-:Y:S04]  /*8d3e0*/  STL [R1+0x4050], R13 ;  /* 0x0040500d01007387 */ /* 0x0001e80000100800 */
[----:B0-----:R-:W4:Y:S04]  /*8d3f0*/  LDL.LU R13, [R1+0xb4] ;  /* 0x0000b400010d7983 */ /* 0x001f280000300800 */
[----:B------:R0:W-:Y:S04]  /*8d400*/  STL.64 [R1+0xae0], R16 ;  /* 0x000ae01001007387 */ /* 0x0001e80000100a00 */
[----:B0-----:R-:W2:Y:S01]  /*8d410*/  LDL.LU.64 R16, [R1+0x4078] ;  /* 0x0040780001107983 */ /* 0x001ea20000300a00 */
[----:B---3--:R-:W-:-:S02]  /*8d420*/  IADD3 R22, P1, R23, R2, RZ ;  /* 0x0000000217167210 */ /* 0x008fc40007f3e0ff */
[----:B----4-:R-:W-:-:S05]  /*8d430*/  IADD3 R8, P3, R13, R3, RZ ;  /* 0x000000030d087210 */ /* 0x010fca0007f7e0ff */
[----:B------:R0:W-:Y:S04]  /*8d440*/  STL [R1+0xaa0], R8 ;  /* 0x000aa00801007387 */ /* 0x0001e80000100800 */
[----:B0-----:R-:W3:Y:S01]  /*8d450*/  LDL.LU.64 R8, [R1+0x4070] ;  /* 0x0040700001087983 */ /* 0x001ee20000300a00 */
[----:B--2---:R-:W-:-:S03]  /*8d460*/  IMAD.X R23, R4, 0x1, R17, P1 ;  /* 0x0000000104177824 */ /* 0x004fc600008e0611 */
[----:B------:R0:W-:Y:S04]  /*8d470*/  STL.64 [R1+0x4040], R2 ;  /* 0x0040400201007387 */ /* 0x0001e80000100a00 */
[----:B0-----:R0:W2:Y:S04]  /*8d480*/  LDL.64 R2, [R1+0xaa0] ;  /* 0x000aa00001027983 */ /* 0x0010a80000100a00 */
[----:B------:R1:W-:Y:S04]  /*8d490*/  STL.64 [R1+0xad8], R22 ;  /* 0x000ad81601007387 */ /* 0x0003e80000100a00 */
[----:B-1----:R-:W4:Y:S01]  /*8d4a0*/  LDL.LU.64 R22, [R1+0x4068] ;  /* 0x0040680001167983 */ /* 0x002f220000300a00 */
[----:B------:R-:W-:-:S03]  /*8d4b0*/  IADD3 R6, P2, R13, R0, RZ ;  /* 0x000000000d067210 */ /* 0x000fc60007f5e0ff */
[----:B------:R1:W-:Y:S04]  /*8d4c0*/  STL.64 [R1+0x4048], R16 ;  /* 0x0040481001007387 */ /* 0x0003e80000100a00 */
[----:B------:R-:W-:Y:S01]  /*8d4d0*/  STL [R1+0x4054], R17 ;  /* 0x0040541101007387 */ /* 0x000fe20000100800 */
[C---:B-1----:R-:W-:Y:S01]  /*8d4e0*/  IADD3 R16, P1, R13.reuse, R5, RZ ;  /* 0x000000050d107210 */ /* 0x042fe20007f3e0ff */
[----:B----4-:R-:W-:Y:S02]  /*8d4f0*/  IMAD.X R7, R4, 0x1, R22, P2 ;  /* 0x0000000104077824 */ /* 0x010fe400010e0616 */
[----:B------:R-:W4:Y:S04]  /*8d500*/  LDL.LU R4, [R1+0x4060] ;  /* 0x0040600001047983 */ /* 0x000f280000300800 */
[----:B------:R-:W-:Y:S04]  /*8d510*/  STL [R1+0xa98], R16 ;  /* 0x000a981001007387 */ /* 0x000fe80000100800 */
[----:B------:R1:W-:Y:S04]  /*8d520*/  STL.64 [R1+0xad0], R6 ;  /* 0x000ad00601007387 */ /* 0x0003e80000100a00 */
[----:B-1----:R-:W3:Y:S04]  /*8d530*/  LDL.LU.64 R6, [R1+0x4058] ;  /* 0x0040580001067983 */ /* 0x002ee80000300a00 */
[----:B------:R1:W-:Y:S04]  /*8d540*/  STL.64 [R1+0x4038], R14 ;  /* 0x0040380e01007387 */ /* 0x0003e80000100a00 */
[----:B-1----:R0:W2:Y:S04]  /*8d550*/  LDL.64 R14, [R1+0xa98] ;  /* 0x000a9800010e7983 */ /* 0x0020a80000100a00 */
[----:B------:R1:W-:Y:S04]  /*8d560*/  STL [R1+0x4034], R22 ;  /* 0x0040341601007387 */ /* 0x0003e80000100800 */
[----:B-1----:R-:W2:Y:S04]  /*8d570*/  LDL.LU R22, [R1+0xb8] ;  /* 0x0000b80001167983 */ /* 0x002ea80000300800 */
[----:B----4-:R-:W-:Y:S01]  /*8d580*/  STL [R1+0x4030], R4 ;  /* 0x0040300401007387 */ /* 0x010fe20000100800 */
[----:B---3--:R-:W-:Y:S01]  /*8d590*/  IADD3 R16, P2, R13, R7, RZ ;  /* 0x000000070d107210 */ /* 0x008fe20007f5e0ff */
[----:B--2---:R-:W-:-:S02]  /*8d5a0*/  IMAD.X R3, R22, 0x1, R4, P3 ;  /* 0x0000000116037824 */ /* 0x004fc400018e0604 */
[C---:B------:R-:W-:Y:S02]  /*8d5b0*/  IMAD.X R15, R22.reuse, 0x1, R6, P1 ;  /* 0x00000001160f7824 */ /* 0x040fe400008e0606 */
[----:B------:R-:W-:Y:S01]  /*8d5c0*/  IMAD.X R17, R22, 0x1, R8, P2 ;  /* 0x0000000116117824 */ /* 0x000fe200010e0608 */
[----:B------:R-:W-:Y:S04]  /*8d5d0*/  STL [R1+0xaa4], R3 ;  /* 0x000aa40301007387 */ /* 0x000fe80000100800 */
[----:B------:R1:W-:Y:S01]  /*8d5e0*/  STL.64 [R1+0x4028], R6 ;  /* 0x0040280601007387 */ /* 0x0003e20000100a00 */
[C---:B------:R-:W-:Y:S02]  /*8d5f0*/  IADD3 R2, P3, R13.reuse, R9, RZ ;  /* 0x000000090d027210 */ /* 0x040fe40007f7e0ff */
[C---:B------:R-:W-:Y:S01]  /*8d600*/  IADD3 R14, P1, R13.reuse, R11, RZ ;  /* 0x0000000b0d0e7210 */ /* 0x040fe20007f3e0ff */
[----:B-1----:R-:W2:Y:S04]  /*8d610*/  LDL R7, [R1+0xb0] ;  /* 0x0000b00001077983 */ /* 0x002ea80000100800 */
[----:B------:R-:W-:Y:S04]  /*8d620*/  STL [R1+0xa9c], R15 ;  /* 0x000a9c0f01007387 */ /* 0x000fe80000100800 */
[----:B------:R1:W-:Y:S04]  /*8d630*/  STL.64 [R1+0xa90], R16 ;  /* 0x000a901001007387 */ /* 0x0003e80000100a00 */
[----:B-1----:R0:W3:Y:S01]  /*8d640*/  LDL.LU R17, [R1+0x4054] ;  /* 0x0040540001117983 */ /* 0x0020e20000300800 */
[----:B------:R-:W-:-:S03]  /*8d650*/  IADD3 R16, P2, R13, R12, RZ ;  /* 0x0000000c0d107210 */ /* 0x000fc60007f5e0ff */
[----:B------:R-:W4:Y:S01]  /*8d660*/  LDL.LU R13, [R1+0x4050] ;  /* 0x00405000010d7983 */ /* 0x000f220000300800 */
[----:B------:R-:W-:-:S03]  /*8d670*/  IMAD.X R3, R22, 0x1, R10, P3 ;  /* 0x0000000116037824 */ /* 0x000fc600018e060a */
[----:B------:R3:W-:Y:S01]  /*8d680*/  STL [R1+0xa60], R16 ;  /* 0x000a601001007387 */ /* 0x0007e20000100800 */
[----:B--2---:R-:W-:-:S03]  /*8d690*/  SHF.R.S32.HI R4, RZ, 0x1f, R7 ;  /* 0x0000001fff047819 */ /* 0x004fc60000011407 */
[----:B---3--:R-:W2:Y:S01]  /*8d6a0*/  LDL.LU.64 R16, [R1+0x4048] ;  /* 0x0040480001107983 */ /* 0x008ea20000300a00 */
[----:B----4-:R-:W-:-:S03]  /*8d6b0*/  IMAD.X R15, R22, 0x1, R13, P1 ;  /* 0x00000001160f7824 */ /* 0x010fc600008e060d */
[----:B------:R1:W-:Y:S04]  /*8d6c0*/  STL.64 [R1+0xa88], R2 ;  /* 0x000a880201007387 */ /* 0x0003e80000100a00 */
[----:B-1----:R-:W3:Y:S04]  /*8d6d0*/  LDL.LU.64 R2, [R1+0x4040] ;  /* 0x0040400001027983 */ /* 0x002ee80000300a00 */
[----:B------:R-:W-:Y:S04]  /*8d6e0*/  STL.64 [R1+0x4018], R10 ;  /* 0x0040180a01007387 */ /* 0x000fe80000100a00 */
[----:B------:R-:W-:Y:S04]  /*8d6f0*/  STL [R1+0xb4], R4 ;  /* 0x0000b40401007387 */ /* 0x000fe80000100800 */
[----:B------:R1:W-:Y:S01]  /*8d700*/  STL.64 [R1+0xa80], R14 ;  /* 0x000a800e01007387 */ /* 0x0003e20000100a00 */
[----:B------:R-:W-:-:S03]  /*8d710*/  IADD3 R6, P1, R7, R0, RZ ;  /* 0x0000000007067210 */ /* 0x000fc60007f3e0ff */
[----:B-1----:R-:W4:Y:S04]  /*8d720*/  LDL.LU.64 R14, [R1+0x4038] ;  /* 0x00403800010e7983 */ /* 0x002f280000300a00 */
[----:B------:R1:W-:Y:S04]  /*8d730*/  STL.64 [R1+0x4020], R12 ;  /* 0x0040200c01007387 */ /* 0x0003e80000100a00 */
[----:B-1----:R0:W4:Y:S04]  /*8d740*/  LDL.64 R12, [R1+0xa60] ;  /* 0x000a6000010c7983 */ /* 0x0021280000100a00 */
[----:B------:R1:W-:Y:S04]  /*8d750*/  STL [R1+0x4010], R0 ;  /* 0x0040100001007387 */ /* 0x0003e80000100800 */
[----:B-1----:R-:W4:Y:S01]  /*8d760*/  LDL.LU R0, [R1+0xb0] ;  /* 0x0000b00001007983 */ /* 0x002f220000300800 */
[----:B---3--:R-:W-:-:S05]  /*8d770*/  IADD3 R10, P3, R7, R2, RZ ;  /* 0x00000002070a7210 */ /* 0x008fca0007f7e0ff */
[----:B--2---:R-:W-:Y:S02]  /*8d780*/  IMAD.X R11, R4, 0x1, R17, P3 ;  /* 0x00000001040b7824 */ /* 0x004fe400018e0611 */
[----:B----4-:R-:W-:Y:S02]  /*8d790*/  IMAD.X R13, R22, 0x1, R14, P2 ;  /* 0x00000001160d7824 */ /* 0x010fe400010e060e */
[----:B------:R-:W2:Y:S04]  /*8d7a0*/  LDL.LU R22, [R1+0x4034] ;  /* 0x0040340001167983 */ /* 0x000ea80000300800 */
[----:B------:R-:W-:Y:S04]  /*8d7b0*/  STL [R1+0xa64], R13 ;  /* 0x000a640d01007387 */ /* 0x000fe80000100800 */
[----:B------:R-:W-:Y:S04]  /*8d7c0*/  STL.64 [R1+0x4008], R2 ;  /* 0x0040080201007387 */ /* 0x000fe80000100a00 */
[----:B------:R-:W3:Y:S04]  /*8d7d0*/  LDL.LU R4, [R1+0x4030] ;  /* 0x0040300001047983 */ /* 0x000ee80000300800 */
[----:B------:R1:W-:Y:S04]  /*8d7e0*/  STL.64 [R1+0xa58], R10 ;  /* 0x000a580a01007387 */ /* 0x0003e80000100a00 */
[----:B------:R4:W-:Y:S01]  /*8d7f0*/  STL [R1+0x4000], R5 ;  /* 0x0040000501007387 */ /* 0x0009e20000100800 */
[----:B-1----:R-:W-:-:S03]  /*8d800*/  IADD3 R10, P3, R0, R5, RZ ;  /* 0x00000005000a7210 */ /* 0x002fc60007f7e0ff */
[----:B----4-:R-:W2:Y:S02]  /*8d810*/  LDL.LU R5, [R1+0xb4] ;  /* 0x0000b40001057983 */ /* 0x010ea40000300800 */
[----:B--2---:R-:W-:-:S05]  /*8d820*/  IMAD.X R7, R5, 0x1, R22, P1 ;  /* 0x0000000105077824 */ /* 0x004fca00008e0616 */
[----:B------:R1:W-:Y:S04]  /*8d830*/  STL.64 [R1+0xa50], R6 ;  /* 0x000a500601007387 */ /* 0x0003e80000100a00 */
[----:B-1----:R-:W2:Y:S01]  /*8d840*/  LDL.LU.64 R6, [R1+0x4028] ;  /* 0x0040280001067983 */ /* 0x002ea20000300a00 */
[----:B------:R-:W-:-:S05]  /*8d850*/  IADD3 R12, P2, R0, R3, RZ ;  /* 0x00000003000c7210 */ /* 0x000fca0007f5e0ff */
[----:B---3--:R-:W-:-:S05]  /*8d860*/  IMAD.X R13, R5, 0x1, R4, P2 ;  /* 0x00000001050d7824 */ /* 0x008fca00010e0604 */
[----:B------:R1:W-:Y:S01]  /*8d870*/  STL.64 [R1+0xa48], R12 ;  /* 0x000a480c01007387 */ /* 0x0003e20000100a00 */
[----:B--2---:R-:W-:Y:S01]  /*8d880*/  IADD3 R2, P1, R0, R7, RZ ;  /* 0x0000000700027210 */ /* 0x004fe20007f3e0ff */
[----:B------:R-:W-:-:S04]  /*8d890*/  IMAD.X R11, R5, 0x1, R6, P3 ;  /* 0x00000001050b7824 */ /* 0x000fc800018e0606 */
[----:B------:R-:W-:Y:S04]  /*8d8a0*/  STL [R1+0xa38], R2 ;  /* 0x000a380201007387 */ /* 0x000fe80000100800 */
[----:B-1----:R-:W2:Y:S04]  /*8d8b0*/  LDL.LU.64 R12, [R1+0x4020] ;  /* 0x00402000010c7983 */ /* 0x002ea80000300a00 */
[----:B------:R-:W-:Y:S04]  /*8d8c0*/  STL [R1+0x3fe8], R4 ;  /* 0x003fe80401007387 */ /* 0x000fe80000100800 */
[----:B------:R1:W-:Y:S04]  /*8d8d0*/  STL.64 [R1+0xa40], R10 ;  /* 0x000a400a01007387 */ /* 0x0003e80000100a00 */
[----:B-1----:R-:W3:Y:S04]  /*8d8e0*/  LDL.LU.64 R10, [R1+0x4018] ;  /* 0x00401800010a7983 */ /* 0x002ee80000300a00 */
[----:B------:R-:W-:Y:S04]  /*8d8f0*/  STL.64 [R1+0x3fe0], R6 ;  /* 0x003fe00601007387 */ /* 0x000fe80000100a00 */
[----:B------:R1:W-:Y:S04]  /*8d900*/  STL.64 [R1+0x3ff8], R26 ;  /* 0x003ff81a01007387 */ /* 0x0003e80000100a00 */
[----:B-1----:R0:W4:Y:S04]  /*8d910*/  LDL.64 R26, [R1+0xa38] ;  /* 0x000a3800011a7983 */ /* 0x0021280000100a00 */
[----:B------:R1:W-:Y:S04]  /*8d920*/  STL.64 [R1+0x3ff0], R16 ;  /* 0x003ff01001007387 */ /* 0x0003e80000100a00 */
[----:B-1----:R-:W4:Y:S01]  /*8d930*/  LDL R16, [R1+0xac] ;  /* 0x0000ac0001107983 */ /* 0x002f220000100800 */
[----:B------:R-:W-:-:S05]  /*8d940*/  IADD3 R2, P2, R0, R9, RZ ;  /* 0x0000000900027210 */ /* 0x000fca0007f5e0ff */
[----:B---3--:R-:W-:Y:S01]  /*8d950*/  IMAD.X R3, R5, 0x1, R10, P2 ;  /* 0x0000000105037824 */ /* 0x008fe200010e060a */
[----:B------:R-:W-:-:S05]  /*8d960*/  IADD3 R6, P3, R0, R11, RZ ;  /* 0x0000000b00067210 */ /* 0x000fca0007f7e0ff */
[C---:B--2---:R-:W-:Y:S02]  /*8d970*/  IMAD.X R7, R5.reuse, 0x1, R13, P3 ;  /* 0x0000000105077824 */ /* 0x044fe400018e060d */
[----:B----4-:R-:W-:Y:S01]  /*8d980*/  IMAD.X R27, R5, 0x1, R8, P1 ;  /* 0x00000001051b7824 */ /* 0x010fe200008e0608 */
[----:B------:R-:W-:-:S04]  /*8d990*/  IADD3 R26, P1, R0, R12, RZ ;  /* 0x0000000c001a7210 */ /* 0x000fc80007f3e0ff */
[----:B------:R-:W-:Y:S04]  /*8d9a0*/  STL [R1+0xa3c], R27 ;  /* 0x000a3c1b01007387 */ /* 0x000fe80000100800 */
[----:B------:R-:W2:Y:S04]  /*8d9b0*/  LDL.LU R0, [R1+0x4010] ;  /* 0x0040100001007983 */ /* 0x000ea80000300800 */
[----:B------:R1:W-:Y:S01]  /*8d9c0*/  STL.64 [R1+0xa30], R2 ;  /* 0x000a300201007387 */ /* 0x0003e20000100a00 */
[----:B------:R-:W-:-:S03]  /*8d9d0*/  SHF.R.S32.HI R4, RZ, 0x1f, R16 ;  /* 0x0000001fff047819 */ /* 0x000fc60000011410 */
[----:B-1----:R-:W3:Y:S04]  /*8d9e0*/  LDL.LU.64 R2, [R1+0x4008] ;  /* 0x0040080001027983 */ /* 0x002ee80000300a00 */
[----:B------:R-:W-:Y:S04]  /*8d9f0*/  STL.64 [R1+0x3fd8], R10 ;  /* 0x003fd80a01007387 */ /* 0x000fe80000100a00 */
[----:B------:R-:W-:Y:S04]  /*8da00*/  STL [R1+0xb0], R4 ;  /* 0x0000b00401007387 */ /* 0x000fe80000100800 */
[----:B------:R1:W-:Y:S04]  /*8da10*/  STL [R1+0x3fd0], R13 ;  /* 0x003fd00d01007387 */ /* 0x0003e80000100800 */
[----:B-1----:R-:W4:Y:S01]  /*8da20*/  LDL.LU R13, [R1+0xac] ;  /* 0x0000ac00010d7983 */ /* 0x002f220000300800 */
[----:B------:R-:W-:-:S03]  /*8da30*/  IMAD.X R27, R5, 0x1, R14, P1 ;  /* 0x00000001051b7824 */ /* 0x000fc600008e060e */
[----:B------:R-:W-:Y:S04]  /*8da40*/  STL.64 [R1+0xa28], R6 ;  /* 0x000a280601007387 */ /* 0x000fe80000100a00 */
[----:B------:R-:W2:Y:S04]  /*8da50*/  LDL.LU R5, [R1+0x4000] ;  /* 0x0040000001057983 */ /* 0x000ea80000300800 */
[----:B------:R1:W-:Y:S04]  /*8da60*/  STL.64 [R1+0xa00], R26 ;  /* 0x000a001a01007387 */ /* 0x0003e80000100a00 */
[----:B-1----:R-:W2:Y:S01]  /*8da70*/  LDL.LU.64 R26, [R1+0x3ff8] ;  /* 0x003ff800011a7983 */ /* 0x002ea20000300a00 */
[----:B---3--:R-:W-:-:S02]  /*8da80*/  IADD3 R10, P2, R16, R2, RZ ;  /* 0x00000002100a7210 */ /* 0x008fc40007f5e0ff */
[----:B----4-:R-:W-:-:S05]  /*8da90*/  IADD3 R16, P1, R13, R3, RZ ;  /* 0x000000030d107210 */ /* 0x010fca0007f3e0ff */
[----:B------:R1:W-:Y:S04]  /*8daa0*/  STL [R1+0x9d0], R16 ;  /* 0x0009d01001007387 */ /* 0x0003e80000100800 */
[----:B-1----:R-:W3:Y:S04]  /*8dab0*/  LDL.LU.64 R16, [R1+0x3ff0] ;  /* 0x003ff00001107983 */ /* 0x002ee80000300a00 */
[----:B------:R1:W-:Y:S04]  /*8dac0*/  STL.64 [R1+0x3fc8], R2 ;  /* 0x003fc80201007387 */ /* 0x0003e80000100a00 */
[----:B-1----:R0:W4:Y:S01]  /*8dad0*/  LDL.64 R2, [R1+0x9d0] ;  /* 0x0009d00001027983 */ /* 0x0021220000100a00 */
[----:B---3--:R-:W-:-:S03]  /*8dae0*/  IMAD.X R11, R4, 0x1, R17, P2 ;  /* 0x00000001040b7824 */ /* 0x008fc600010e0611 */
[----:B------:R-:W4:Y:S04]  /*8daf0*/  LDL.LU R4, [R1+0x3fe8] ;  /* 0x003fe80001047983 */ /* 0x000f280000300800 */
[----:B------:R1:W-:Y:S04]  /*8db00*/  STL.64 [R1+0x9f8], R10 ;  /* 0x0009f80a01007387 */ /* 0x0003e80000100a00 */
[----:B--2---:R2:W-:Y:S01]  /*8db10*/  STL [R1+0x3fc0], R5 ;  /* 0x003fc00501007387 */ /* 0x0045e20000100800 */
[----:B-1----:R-:W-:-:S03]  /*8db20*/  IADD3 R10, P2, R13, R5, RZ ;  /* 0x000000050d0a7210 */ /* 0x002fc60007f5e0ff */
[----:B--2---:R-:W2:Y:S01]  /*8db30*/  LDL.LU R5, [R1+0xb0] ;  /* 0x0000b00001057983 */ /* 0x004ea20000300800 */
[----:B------:R-:W-:-:S05]  /*8db40*/  IADD3 R6, P3, R13, R0, RZ ;  /* 0x000000000d067210 */ /* 0x000fca0007f7e0ff */
[----:B--2---:R-:W-:-:S05]  /*8db50*/  IMAD.X R7, R5, 0x1, R22, P3 ;  /* 0x0000000105077824 */ /* 0x004fca00018e0616 */
[----:B------:R1:W-:Y:S04]  /*8db60*/  STL.64 [R1+0x9f0], R6 ;  /* 0x0009f00601007387 */ /* 0x0003e80000100a00 */
[----:B-1----:R-:W2:Y:S01]  /*8db70*/  LDL.LU.64 R6, [R1+0x3fe0] ;  /* 0x003fe00001067983 */ /* 0x002ea20000300a00 */
[----:B----4-:R-:W-:-:S03]  /*8db80*/  IMAD.X R3, R5, 0x1, R4, P1 ;  /* 0x0000000105037824 */ /* 0x010fc600008e0604 */
[----:B------:R-:W-:Y:S04]  /*8db90*/  STL.64 [R1+0x3fb8], R16 ;  /* 0x003fb81001007387 */ /* 0x000fe80000100a00 */
[----:B------:R1:W-:Y:S04]  /*8dba0*/  STL.64 [R1+0x3fa8], R22 ;  /* 0x003fa81601007387 */ /* 0x0003e80000100a00 */
[----:B-1----:R-:W3:Y:S04]  /*8dbb0*/  LDL R23, [R1+0xa8] ;  /* 0x0000a80001177983 */ /* 0x002ee80000100800 */
[----:B------:R-:W-:Y:S04]  /*8dbc0*/  STL [R1+0x3fb0], R4 ;  /* 0x003fb00401007387 */ /* 0x000fe80000100800 */
[----:B------:R-:W-:Y:S01]  /*8dbd0*/  STL [R1+0x9d4], R3 ;  /* 0x0009d40301007387 */ /* 0x000fe20000100800 */
[----:B--2---:R-:W-:-:S05]  /*8dbe0*/  IMAD.X R11, R5, 0x1, R6, P2 ;  /* 0x00000001050b7824 */ /* 0x004fca00010e0606 */
[----:B------:R1:W-:Y:S04]  /*8dbf0*/  STL.64 [R1+0x9c8], R10 ;  /* 0x0009c80a01007387 */ /* 0x0003e80000100a00 */
[----:B-1----:R-:W2:Y:S01]  /*8dc00*/  LDL.LU.64 R10, [R1+0x3fd8] ;  /* 0x003fd800010a7983 */ /* 0x002ea20000300a00 */
[C---:B------:R-:W-:Y:S02]  /*8dc10*/  IADD3 R16, P3, R13.reuse, R7, RZ ;  /* 0x000000070d107210 */ /* 0x040fe40007f7e0ff */
[----:B------:R-:W-:-:S03]  /*8dc20*/  IADD3 R2, P1, R13, R9, RZ ;  /* 0x000000090d027210 */ /* 0x000fc60007f3e0ff */
[----:B------:R-:W-:Y:S01]  /*8dc30*/  IMAD.X R17, R5, 0x1, R8, P3 ;  /* 0x0000000105117824 */ /* 0x000fe200018e0608 */
[----:B------:R-:W-:Y:S04]  /*8dc40*/  STL.64 [R1+0x3fa0], R6 ;  /* 0x003fa00601007387 */ /* 0x000fe80000100a00 */
[----:B------:R1:W-:Y:S02]  /*8dc50*/  STL.64 [R1+0x9c0], R16 ;  /* 0x0009c01001007387 */ /* 0x0003e40000100a00 */
[----:B-1----:R-:W-:Y:S01]  /*8dc60*/  IADD3 R16, P3, R13, R12, RZ ;  /* 0x0000000c0d107210 */ /* 0x002fe20007f7e0ff */
[----:B--2---:R-:W-:Y:S01]  /*8dc70*/  IMAD.X R3, R5, 0x1, R10, P1 ;  /* 0x0000000105037824 */ /* 0x004fe200008e060a */
[----:B------:R-:W-:Y:S02]  /*8dc80*/  IADD3 R6, P2, R13, R11, RZ ;  /* 0x0000000b0d067210 */ /* 0x000fe40007f5e0ff */
[----:B------:R-:W2:Y:S04]  /*8dc90*/  LDL.LU R13, [R1+0x3fd0] ;  /* 0x003fd000010d7983 */ /* 0x000ea80000300800 */
[----:B------:R1:W-:Y:S04]  /*8dca0*/  STL.64 [R1+0x9b8], R2 ;  /* 0x0009b80201007387 */ /* 0x0003e80000100a00 */
[----:B-1----:R-:W4:Y:S01]  /*8dcb0*/  LDL.LU.64 R2, [R1+0x3fc8] ;  /* 0x003fc80001027983 */ /* 0x002f220000300a00 */
[----:B---3--:R-:W-:Y:S01]  /*8dcc0*/  SHF.R.S32.HI R4, RZ, 0x1f, R23 ;  /* 0x0000001fff047819 */ /* 0x008fe20000011417 */
[----:B------:R-:W-:-:S04]  /*8dcd0*/  IMAD.X R17, R5, 0x1, R14, P3 ;  /* 0x0000000105117824 */ /* 0x000fc800018e060e */
[----:B------:R-:W-:Y:S01]  /*8dce0*/  STL [R1+0xac], R4 ;  /* 0x0000ac0401007387 */ /* 0x000fe20000100800 */
[----:B--2---:R-:W-:Y:S01]  /*8dcf0*/  IMAD.X R7, R5, 0x1, R13, P2 ;  /* 0x0000000105077824 */ /* 0x004fe200010e060d */
[----:B----4-:R-:W-:Y:S02]  /*8dd00*/  IADD3 R22, P1, R23, R2, RZ ;  /* 0x0000000217167210 */ /* 0x010fe40007f3e0ff */
[----:B------:R1:W-:Y:S04]  /*8dd10*/  STL [R1+0x3f90], R2 ;  /* 0x003f900201007387 */ /* 0x0003e80000100800 */
[----:B-1----:R-:W2:Y:S04]  /*8dd20*/  LDL.LU R2, [R1+0xa8] ;  /* 0x0000a80001027983 */ /* 0x002ea80000300800 */
[----:B------:R-:W-:Y:S04]  /*8dd30*/  STL.64 [R1+0x3f98], R12 ;  /* 0x003f980c01007387 */ /* 0x000fe80000100a00 */
[----:B------:R-:W-:Y:S04]  /*8dd40*/  STL.64 [R1+0x9b0], R6 ;  /* 0x0009b00601007387 */ /* 0x000fe80000100a00 */
[----:B------:R-:W2:Y:S04]  /*8dd50*/  LDL.LU R5, [R1+0x3fc0] ;  /* 0x003fc00001057983 */ /* 0x000ea80000300800 */
[----:B------:R1:W-:Y:S04]  /*8dd60*/  STL.64 [R1+0x978], R16 ;  /* 0x0009781001007387 */ /* 0x0003e80000100a00 */
[----:B-1----:R-:W3:Y:S04]  /*8dd70*/  LDL.LU.64 R16, [R1+0x3fb8] ;  /* 0x003fb80001107983 */ /* 0x002ee80000300a00 */
[----:B------:R-:W-:Y:S01]  /*8dd80*/  STL.64 [R1+0x3f88], R14 ;  /* 0x003f880e01007387 */ /* 0x000fe20000100a00 */
[----:B---3--:R-:W-:-:S03]  /*8dd90*/  IMAD.X R23, R4, 0x1, R17, P1 ;  /* 0x0000000104177824 */ /* 0x008fc600008e0611 */
[----:B------:R-:W3:Y:S01]  /*8dda0*/  LDL.LU R4, [R1+0x3fb0] ;  /* 0x003fb00001047983 */ /* 0x000ee20000300800 */
[----:B--2---:R-:W-:-:S03]  /*8ddb0*/  IADD3 R12, P1, R2, R5, RZ ;  /* 0x00000005020c7210 */ /* 0x004fc60007f3e0ff */
[----:B------:R1:W-:Y:S04]  /*8ddc0*/  STL.64 [R1+0x970], R22 ;  /* 0x0009701601007387 */ /* 0x0003e80000100a00 */
[----:B-1----:R-:W2:Y:S04]  /*8ddd0*/  LDL.LU.64 R22, [R1+0x3fa8] ;  /* 0x003fa80001167983 */ /* 0x002ea80000300a00 */
[----:B------:R1:W-:Y:S04]  /*8dde0*/  STL [R1+0x3f7c], R5 ;  /* 0x003f7c0501007387 */ /* 0x0003e80000100800 */
[----:B-1----:R-:W2:Y:S01]  /*8ddf0*/  LDL.LU R5, [R1+0xac] ;  /* 0x0000ac0001057983 */ /* 0x002ea20000300800 */
[----:B------:R-:W-:-:S05]  /*8de00*/  IADD3 R6, P2, R2, R0, RZ ;  /* 0x0000000002067210 */ /* 0x000fca0007f5e0ff */
[----:B--2---:R-:W-:-:S05]  /*8de10*/  IMAD.X R7, R5, 0x1, R22, P2 ;  /* 0x0000000105077824 */ /* 0x004fca00010e0616 */
[----:B------:R1:W-:Y:S04]  /*8de20*/  STL.64 [R1+0x968], R6 ;  /* 0x0009680601007387 */ /* 0x0003e80000100a00 */
[----:B-1----:R-:W2:Y:S01]  /*8de30*/  LDL.LU.64 R6, [R1+0x3fa0] ;  /* 0x003fa00001067983 */ /* 0x002ea20000300a00 */
[----:B------:R-:W-:-:S03]  /*8de40*/  IADD3 R14, P3, R2, R3, RZ ;  /* 0x00000003020e7210 */ /* 0x000fc60007f7e0ff */
[----:B------:R-:W-:Y:S04]  /*8de50*/  STL [R1+0x938], R12 ;  /* 0x0009380c01007387 */ /* 0x000fe80000100800 */
[----:B------:R1:W-:Y:S01]  /*8de60*/  STL.64 [R1+0x3f80], R22 ;  /* 0x003f801601007387 */ /* 0x0003e20000100a00 */
[C---:B---3--:R-:W-:Y:S02]  /*8de70*/  IMAD.X R15, R5.reuse, 0x1, R4, P3 ;  /* 0x00000001050f7824 */ /* 0x048fe400018e0604 */
[----:B-1----:R-:W-:Y:S02]  /*8de80*/  IMAD.MOV.U32 R22, RZ, RZ, R12 ;  /* 0x000000ffff167224 */ /* 0x002fe400078e000c */
[----:B------:R-:W-:Y:S01]  /*8de90*/  IMAD.MOV.U32 R23, RZ, RZ, R13 ;  /* 0x000000ffff177224 */ /* 0x000fe200078e000d */
[----:B------:R1:W-:Y:S04]  /*8dea0*/  STL.64 [R1+0x940], R14 ;  /* 0x0009400e01007387 */ /* 0x0003e80000100a00 */
[----:B-1----:R-:W3:Y:S01]  /*8deb0*/  LDL R15, [R1+0xa4] ;  /* 0x0000a400010f7983 */ /* 0x002ee20000100800 */
[----:B--2---:R-:W-:Y:S01]  /*8dec0*/  IADD3 R12, P2, R2, R7, RZ ;  /* 0x00000007020c7210 */ /* 0x004fe20007f5e0ff */
[----:B------:R-:W-:-:S02]  /*8ded0*/  IMAD.X R23, R5, 0x1, R6, P1 ;  /* 0x0000000105177824 */ /* 0x000fc400008e0606 */
[----:B------:R-:W-:Y:S02]  /*8dee0*/  STL [R1+0x3f78], R6 ;  /* 0x003f780601007387 */ /* 0x000fe40000100800 */
[----:B------:R-:W-:Y:S02]  /*8def0*/  IMAD.X R13, R5, 0x1, R8, P2 ;  /* 0x00000001050d7824 */ /* 0x000fe400010e0608 */
[----:B------:R-:W-:Y:S04]  /*8df00*/  STL [R1+0x93c], R23 ;  /* 0x00093c1701007387 */ /* 0x000fe80000100800 */
[----:B------:R1:W-:Y:S04]  /*8df10*/  STL.64 [R1+0x930], R12 ;  /* 0x0009300c01007387 */ /* 0x0003e80000100a00 */
[----:B-1----:R-:W2:Y:S01]  /*8df20*/  LDL.LU.64 R12, [R1+0x3f98] ;  /* 0x003f9800010c7983 */ /* 0x002ea20000300a00 */
[----:B------:R-:W-:-:S02]  /*8df30*/  IADD3 R14, P3, R2, R9, RZ ;  /* 0x00000009020e7210 */ /* 0x000fc40007f7e0ff */
[C---:B------:R-:W-:Y:S01]  /*8df40*/  IADD3 R22, P1, R2.reuse, R11, RZ ;  /* 0x0000000b02167210 */ /* 0x040fe20007f3e0ff */
[----:B------:R2:W-:Y:S01]  /*8df50*/  STL.64 [R1+0x3f70], R8 ;  /* 0x003f700801007387 */ /* 0x0005e20000100a00 */
[----:B---3--:R-:W-:Y:S01]  /*8df60*/  SHF.R.S32.HI R6, RZ, 0x1f, R15 ;  /* 0x0000001fff067819 */ /* 0x008fe2000001140f */
[C---:B------:R-:W-:Y:S01]  /*8df70*/  IMAD.X R15, R5.reuse, 0x1, R10, P3 ;  /* 0x00000001050f7824 */ /* 0x040fe200018e060a */
[----:B--2---:R-:W-:Y:S02]  /*8df80*/  IADD3 R8, P2, R2, R12, RZ ;  /* 0x0000000c02087210 */ /* 0x004fe40007f5e0ff */
[----:B------:R-:W2:Y:S04]  /*8df90*/  LDL.LU R2, [R1+0x3f90] ;  /* 0x003f900001027983 */ /* 0x000ea80000300800 */
[----:B------:R1:W-:Y:S01]  /*8dfa0*/  STL.64 [R1+0x960], R14 ;  /* 0x0009600e01007387 */ /* 0x0003e20000100a00 */
[----:B------:R-:W-:-:S03]  /*8dfb0*/  IMAD.X R23, R5, 0x1, R13, P1 ;  /* 0x0000000105177824 */ /* 0x000fc600008e060d */
[----:B-1----:R-:W3:Y:S04]  /*8dfc0*/  LDL.LU.64 R14, [R1+0x3f88] ;  /* 0x003f8800010e7983 */ /* 0x002ee80000300a00 */
[----:B------:R-:W-:Y:S04]  /*8dfd0*/  STL.64 [R1+0x3f68], R10 ;  /* 0x003f680a01007387 */ /* 0x000fe80000100a00 */
[----:B------:R-:W-:Y:S04]  /*8dfe0*/  STL [R1+0xa8], R6 ;  /* 0x0000a80601007387 */ /* 0x000fe80000100800 */
[----:B------:R1:W-:Y:S04]  /*8dff0*/  STL.64 [R1+0x3f50], R24 ;  /* 0x003f501801007387 */ /* 0x0003e80000100a00 */
[----:B-1----:R-:W2:Y:S04]  /*8e000*/  LDL.LU R24, [R1+0xa4] ;  /* 0x0000a40001187983 */ /* 0x002ea80000300800 */
[----:B------:R1:W-:Y:S04]  /*8e010*/  STL.64 [R1+0x958], R22 ;  /* 0x0009581601007387 */ /* 0x0003e80000100a00 */
[----:B-1----:R-:W4:Y:S04]  /*8e020*/  LDL.LU.64 R22, [R1+0x3f80] ;  /* 0x003f800001167983 */ /* 0x002f280000300a00 */
[----:B------:R-:W-:Y:S01]  /*8e030*/  STL.64 [R1+0x3f58], R12 ;  /* 0x003f580c01007387 */ /* 0x000fe20000100a00 */
[----:B---3--:R-:W-:-:S03]  /*8e040*/  IMAD.X R9, R5, 0x1, R14, P2 ;  /* 0x0000000105097824 */ /* 0x008fc600010e060e */
[----:B------:R-:W3:Y:S04]  /*8e050*/  LDL.LU R5, [R1+0x3f7c] ;  /* 0x003f7c0001057983 */ /* 0x000ee80000300800 */
[----:B------:R-:W-:Y:S04]  /*8e060*/  STL.64 [R1+0x3f60], R14 ;  /* 0x003f600e01007387 */ /* 0x000fe80000100a00 */
[----:B------:R-:W-:Y:S04]  /*8e070*/  STL.64 [R1+0x928], R8 ;  /* 0x0009280801007387 */ /* 0x000fe80000100a00 */
[----:B------:R1:W-:Y:S01]  /*8e080*/  STL [R1+0x3f48], R19 ;  /* 0x003f481301007387 */ /* 0x0003e20000100800 */
[----:B--2---:R-:W-:-:S03]  /*8e090*/  IADD3 R10, P3, R24, R2, RZ ;  /* 0x00000002180a7210 */ /* 0x004fc60007f7e0ff */
[----:B-1----:R-:W2:Y:S01]  /*8e0a0*/  LDL R19, [R1+0xa0] ;  /* 0x0000a00001137983 */ /* 0x002ea20000100800 */
[----:B------:R-:W-:Y:S01]  /*8e0b0*/  IADD3 R12, P1, R24, R0, RZ ;  /* 0x00000000180c7210 */ /* 0x000fe20007f3e0ff */
[----:B------:R-:W-:-:S05]  /*8e0c0*/  IMAD.X R11, R6, 0x1, R17, P3 ;  /* 0x00000001060b7824 */ /* 0x000fca00018e0611 */
[----:B------:R-:W-:Y:S01]  /*8e0d0*/  STL.64 [R1+0x920], R10 ;  /* 0x0009200a01007387 */ /* 0x000fe20000100a00 */
[----:B----4-:R-:W-:-:S03]  /*8e0e0*/  IMAD.X R13, R6, 0x1, R22, P1 ;  /* 0x00000001060d7824 */ /* 0x010fc600008e0616 */
[----:B------:R-:W4:Y:S04]  /*8e0f0*/  LDL.LU R6, [R1+0x3f78] ;  /* 0x003f780001067983 */ /* 0x000f280000300800 */
[----:B------:R1:W-:Y:S04]  /*8e100*/  STL [R1+0x3f44], R22 ;  /* 0x003f441601007387 */ /* 0x0003e80000100800 */
[----:B-1----:R-:W2:Y:S01]  /*8e110*/  LDL.LU R22, [R1+0xa8] ;  /* 0x0000a80001167983 */ /* 0x002ea20000300800 */
[----:B------:R-:W-:-:S03]  /*8e120*/  IADD3 R8, P2, R24, R3, RZ ;  /* 0x0000000318087210 */ /* 0x000fc60007f5e0ff */
[----:B------:R-:W-:Y:S04]  /*8e130*/  STL.64 [R1+0x918], R12 ;  /* 0x0009180c01007387 */ /* 0x000fe80000100a00 */
[----:B------:R-:W-:Y:S01]  /*8e140*/  STL [R1+0x3f40], R7 ;  /* 0x003f400701007387 */ /* 0x000fe20000100800 */
[----:B---3--:R-:W-:Y:S01]  /*8e150*/  IADD3 R10, P3, R24, R5, RZ ;  /* 0x00000005180a7210 */ /* 0x008fe20007f7e0ff */
[----:B--2---:R-:W-:-:S04]  /*8e160*/  IMAD.X R9, R22, 0x1, R4, P2 ;  /* 0x0000000116097824 */ /* 0x004fc800010e0604 */
[----:B----4-:R-:W-:Y:S01]  /*8e170*/  IMAD.X R11, R22, 0x1, R6, P3 ;  /* 0x00000001160b7824 */ /* 0x010fe200018e0606 */
[----:B------:R1:W-:Y:S04]  /*8e180*/  STL.64 [R1+0x8f0], R8 ;  /* 0x0008f00801007387 */ /* 0x0003e80000100a00 */
[----:B-1----:R-:W2:Y:S04]  /*8e190*/  LDL.LU.64 R8, [R1+0x3f70] ;  /* 0x003f700001087983 */ /* 0x002ea80000300a00 */
[----:B------:R-:W-:Y:S04]  /*8e1a0*/  STL.64 [R1+0x3f38], R4 ;  /* 0x003f380401007387 */ /* 0x000fe80000100a00 */
[----:B------:R1:W-:Y:S04]  /*8e1b0*/  STL.64 [R1+0x8e8], R10 ;  /* 0x0008e80a01007387 */ /* 0x0003e80000100a00 */
[----:B-1----:R-:W3:Y:S01]  /*8e1c0*/  LDL.LU.64 R10, [R1+0x3f68] ;  /* 0x003f6800010a7983 */ /* 0x002ee20000300a00 */
[----:B------:R-:W-:-:S05]  /*8e1d0*/  IADD3 R12, P1, R24, R7, RZ ;  /* 0x00000007180c7210 */ /* 0x000fca0007f3e0ff */
[----:B--2---:R-:W-:Y:S01]  /*8e1e0*/  IMAD.X R13, R22, 0x1, R8, P1 ;  /* 0x00000001160d7824 */ /* 0x004fe200008e0608 */
[----:B---3--:R-:W-:-:S05]  /*8e1f0*/  IADD3 R14, P3, R24, R11, RZ ;  /* 0x0000000b180e7210 */ /* 0x008fca0007f7e0ff */
[----:B------:R1:W-:Y:S04]  /*8e200*/  STL [R1+0x8d0], R14 ;  /* 0x0008d00e01007387 */ /* 0x0003e80000100800 */
[----:B-1----:R-:W2:Y:S04]  /*8e210*/  LDL.LU.64 R14, [R1+0x3f60] ;  /* 0x003f6000010e7983 */ /* 0x002ea80000300a00 */
[----:B------:R1:W-:Y:S04]  /*8e220*/  STL.64 [R1+0x8e0], R12 ;  /* 0x0008e00c01007387 */ /* 0x0003e80000100a00 */
[----:B-1----:R-:W3:Y:S01]  /*8e230*/  LDL.LU.64 R12, [R1+0x3f58] ;  /* 0x003f5800010c7983 */ /* 0x002ee20000300a00 */
[----:B------:R-:W-:-:S02]  /*8e240*/  IADD3 R4, P2, R24, R9, RZ ;  /* 0x0000000918047210 */ /* 0x000fc40007f5e0ff */
[----:B------:R-:W-:-:S03]  /*8e250*/  SHF.R.S32.HI R7, RZ, 0x1f, R19 ;  /* 0x0000001fff077819 */ /* 0x000fc60000011413 */
[----:B------:R-:W-:Y:S01]  /*8e260*/  IMAD.X R5, R22, 0x1, R10, P2 ;  /* 0x0000000116057824 */ /* 0x000fe200010e060a */
[----:B---3--:R-:W-:-:S05]  /*8e270*/  IADD3 R24, P1, R24, R12, RZ ;  /* 0x0000000c18187210 */ /* 0x008fca0007f3e0ff */
[----:B------:R1:W-:Y:S04]  /*8e280*/  STL [R1+0x8b0], R24 ;  /* 0x0008b01801007387 */ /* 0x0003e80000100800 */
[----:B-1----:R-:W3:Y:S04]  /*8e290*/  LDL.LU.64 R24, [R1+0x3f50] ;  /* 0x003f500001187983 */ /* 0x002ee80000300a00 */
[----:B------:R-:W-:Y:S04]  /*8e2a0*/  STL [R1+0xa4], R7 ;  /* 0x0000a40701007387 */ /* 0x000fe80000100800 */
[----:B------:R-:W-:Y:S04]  /*8e2b0*/  STL.64 [R1+0x8d8], R4 ;  /* 0x0008d80401007387 */ /* 0x000fe80000100a00 */
[----:B------:R1:W-:Y:S04]  /*8e2c0*/  STL.64 [R1+0x3f30], R20 ;  /* 0x003f301401007387 */ /* 0x0003e80000100a00 */
[----:B-1----:R0:W2:Y:S04]  /*8e2d0*/  LDL.64 R20, [R1+0x8b0] ;  /* 0x0008b00001147983 */ /* 0x0020a80000100a00 */
[----:B------:R1:W-:Y:S04]  /*8e2e0*/  STL.64 [R1+0x3f28], R28 ;  /* 0x003f281c01007387 */ /* 0x0003e80000100a00 */
[----:B-1----:R0:W4:Y:S01]  /*8e2f0*/  LDL.64 R28, [R1+0x8d0] ;  /* 0x0008d000011c7983 */ /* 0x0021220000100a00 */
[----:B------:R-:W-:-:S05]  /*8e300*/  IADD3 R4, P2, R19, R2, RZ ;  /* 0x0000000213047210 */ /* 0x000fca0007f5e0ff */
[----:B------:R-:W-:Y:S02]  /*8e310*/  IMAD.X R5, R7, 0x1, R17, P2 ;  /* 0x0000000107057824 */ /* 0x000fe400010e0611 */
[C---:B--2---:R-:W-:Y:S02]  /*8e320*/  IMAD.X R21, R22.reuse, 0x1, R14, P1 ;  /* 0x0000000116157824 */ /* 0x044fe400008e060e */
[----:B----4-:R-:W-:Y:S01]  /*8e330*/  IMAD.X R29, R22, 0x1, R13, P3 ;  /* 0x00000001161d7824 */ /* 0x010fe200018e060d */
[----:B------:R-:W-:-:S04]  /*8e340*/  IADD3 R28, P3, R19, R0, RZ ;  /* 0x00000000131c7210 */ /* 0x000fc80007f7e0ff */
[----:B------:R-:W-:Y:S04]  /*8e350*/  STL [R1+0x8d4], R29 ;  /* 0x0008d41d01007387 */ /* 0x000fe80000100800 */
[----:B------:R-:W2:Y:S04]  /*8e360*/  LDL.LU R19, [R1+0x3f48] ;  /* 0x003f480001137983 */ /* 0x000ea80000300800 */
[----:B------:R1:W-:Y:S04]  /*8e370*/  STL [R1+0x3f20], R0 ;  /* 0x003f200001007387 */ /* 0x0003e80000100800 */
[----:B-1----:R-:W4:Y:S04]  /*8e380*/  LDL.LU R0, [R1+0xa0] ;  /* 0x0000a00001007983 */ /* 0x002f280000300800 */
[----:B------:R-:W3:Y:S04]  /*8e390*/  LDL.LU R22, [R1+0x3f44] ;  /* 0x003f440001167983 */ /* 0x000ee80000300800 */
[----:B------:R-:W-:Y:S04]  /*8e3a0*/  STL [R1+0x8b4], R21 ;  /* 0x0008b41501007387 */ /* 0x000fe80000100800 */
[----:B------:R-:W3:Y:S04]  /*8e3b0*/  LDL.LU R7, [R1+0x3f40] ;  /* 0x003f400001077983 */ /* 0x000ee80000300800 */
[----:B------:R1:W-:Y:S04]  /*8e3c0*/  STL.64 [R1+0x8a8], R4 ;  /* 0x0008a80401007387 */ /* 0x0003e80000100a00 */
[----:B-1----:R-:W4:Y:S04]  /*8e3d0*/  LDL.LU.64 R4, [R1+0x3f38] ;  /* 0x003f380001047983 */ /* 0x002f280000300a00 */
[----:B--2---:R4:W-:Y:S02]  /*8e3e0*/  STL.64 [R1+0x3f10], R18 ;  /* 0x003f101201007387 */ /* 0x0049e40000100a00 */
[----:B----4-:R-:W-:-:S02]  /*8e3f0*/  IADD3 R18, P2, R0, R5, RZ ;  /* 0x0000000500127210 */ /* 0x010fc40007f5e0ff */
[----:B------:R1:W-:Y:S04]  /*8e400*/  STL [R1+0x3f08], R5 ;  /* 0x003f080501007387 */ /* 0x0003e80000100800 */
[----:B-1----:R-:W3:Y:S01]  /*8e410*/  LDL.LU R5, [R1+0xa4] ;  /* 0x0000a40001057983 */ /* 0x002ee20000300800 */
[----:B------:R-:W-:-:S03]  /*8e420*/  IADD3 R20, P1, R0, R3, RZ ;  /* 0x0000000300147210 */ /* 0x000fc60007f3e0ff */
[----:B------:R-:W-:Y:S01]  /*8e430*/  STL.64 [R1+0x3f18], R16 ;  /* 0x003f181001007387 */ /* 0x000fe20000100a00 */
[C---:B---3--:R-:W-:Y:S02]  /*8e440*/  IMAD.X R29, R5.reuse, 0x1, R22, P3 ;  /* 0x00000001051d7824 */ /* 0x048fe400018e0616 */
[----:B------:R-:W-:-:S03]  /*8e450*/  IMAD.X R21, R5, 0x1, R4, P1 ;  /* 0x0000000105157824 */ /* 0x000fc600008e0604 */
[----:B------:R1:W-:Y:S01]  /*8e460*/  STL.64 [R1+0x8a0], R28 ;  /* 0x0008a01c01007387 */ /* 0x0003e20000100a00 */
[----:B------:R-:W-:-:S03]  /*8e470*/  IMAD.X R19, R5, 0x1, R6, P2 ;  /* 0x0000000105137824 */ /* 0x000fc600010e0606 */
[----:B------:R2:W-:Y:S01]  /*8e480*/  STL.64 [R1+0x888], R20 ;  /* 0x0008881401007387 */ /* 0x0005e20000100a00 */
[----:B-1----:R-:W-:-:S03]  /*8e490*/  IADD3 R28, P3, R0, R7, RZ ;  /* 0x00000007001c7210 */ /* 0x002fc60007f7e0ff */
[----:B--2---:R-:W2:Y:S02]  /*8e4a0*/  LDL.LU.64 R20, [R1+0x3f30] ;  /* 0x003f300001147983 */ /* 0x004ea40000300a00 */
[----:B------:R-:W-:Y:S02]  /*8e4b0*/  IMAD.X R29, R5, 0x1, R8, P3 ;  /* 0x00000001051d7824 */ /* 0x000fe400018e0608 */
[----:B------:R-:W-:Y:S04]  /*8e4c0*/  STL.64 [R1+0x880], R18 ;  /* 0x0008801201007387 */ /* 0x000fe80000100a00 */
[----:B------:R1:W-:Y:S04]  /*8e4d0*/  STL.64 [R1+0x878], R28 ;  /* 0x0008781c01007387 */ /* 0x0003e80000100a00 */
[----:B-1----:R-:W3:Y:S01]  /*8e4e0*/  LDL.LU.64 R28, [R1+0x3f28] ;  /* 0x003f2800011c7983 */ /* 0x002ee20000300a00 */
[----:B------:R-:W-:-:S02]  /*8e4f0*/  IADD3 R16, P1, R0, R9, RZ ;  /* 0x0000000900107210 */ /* 0x000fc40007f3e0ff */
[C---:B------:R-:W-:Y:S01]  /*8e500*/  IADD3 R18, P2, R0.reuse, R11, RZ ;  /* 0x0000000b00127210 */ /* 0x040fe20007f5e0ff */
[----:B------:R1:W-:Y:S02]  /*8e510*/  STL.64 [R1+0x3ef8], R8 ;  /* 0x003ef80801007387 */ /* 0x0003e40000100a00 */
[C---:B------:R-:W-:Y:S02]  /*8e520*/  IMAD.X R17, R5.reuse, 0x1, R10, P1 ;  /* 0x0000000105117824 */ /* 0x040fe400008e060a */
[----:B------:R-:W-:Y:S01]  /*8e530*/  IMAD.X R19, R5, 0x1, R13, P2 ;  /* 0x0000000105137824 */ /* 0x000fe200010e060d */
[--C-:B-1----:R-:W-:Y:S02]  /*8e540*/  SHF.R.S32.HI R9, RZ, 0x1f, R27.reuse ;  /* 0x0000001fff097819 */ /* 0x102fe4000001141b */
[----:B------:R-:W-:Y:S02]  /*8e550*/  IADD3 R8, P3, R0, R12, RZ ;  /* 0x0000000c00087210 */ /* 0x000fe40007f7e0ff */
[----:B------:R-:W4:Y:S04]  /*8e560*/  LDL.LU R0, [R1+0x3f20] ;  /* 0x003f200001007983 */ /* 0x000f280000300800 */
[----:B---3--:R1:W-:Y:S04]  /*8e570*/  STL.64 [R1+0x3f00], R28 ;  /* 0x003f001c01007387 */ /* 0x0083e80000100a00 */
[----:B------:R-:W-:Y:S04]  /*8e580*/  STL [R1+0xa0], R9 ;  /* 0x0000a00901007387 */ /* 0x000fe80000100800 */
[----:B------:R3:W-:Y:S01]  /*8e590*/  STL.64 [R1+0x870], R16 ;  /* 0x0008701001007387 */ /* 0x0007e20000100a00 */
[----:B-1----:R-:W-:Y:S01]  /*8e5a0*/  IADD3 R28, P1, R27, R2, RZ ;  /* 0x000000021b1c7210 */ /* 0x002fe20007f3e0ff */
[----:B------:R-:W-:-:S02]  /*8e5b0*/  IMAD.MOV.U32 R29, RZ, RZ, R27 ;  /* 0x000000ffff1d7224 */ /* 0x000fc400078e001b */
[----:B---3--:R-:W3:Y:S04]  /*8e5c0*/  LDL.LU.64 R16, [R1+0x3f18] ;  /* 0x003f180001107983 */ /* 0x008ee80000300a00 */
[----:B------:R1:W-:Y:S04]  /*8e5d0*/  STL.64 [R1+0x868], R18 ;  /* 0x0008681201007387 */ /* 0x0003e80000100a00 */
[----:B-1----:R-:W2:Y:S04]  /*8e5e0*/  LDL.LU.64 R18, [R1+0x3f10] ;  /* 0x003f100001127983 */ /* 0x002ea80000300a00 */
[----:B------:R-:W-:Y:S04]  /*8e5f0*/  STL.64 [R1+0x3ef0], R12 ;  /* 0x003ef00c01007387 */ /* 0x000fe80000100a00 */
[----:B------:R-:W4:Y:S01]  /*8e600*/  LDL.LU R27, [R1+0x94] ;  /* 0x00009400011b7983 */ /* 0x000f220000300800 */
[----:B------:R-:W-:-:S03]  /*8e610*/  IMAD.X R9, R5, 0x1, R14, P3 ;  /* 0x0000000105097824 */ /* 0x000fc600018e060e */
[----:B----4-:R1:W-:Y:S04]  /*8e620*/  STL [R1+0x3ed8], R27 ;  /* 0x003ed81b01007387 */ /* 0x0103e80000100800 */
[----:B-1----:R-:W3:Y:S01]  /*8e630*/  LDL.LU R27, [R1+0xa0] ;  /* 0x0000a000011b7983 */ /* 0x002ee20000300800 */
[----:B------:R-:W-:-:S03]  /*8e640*/  IADD3 R12, P2, R29, R0, RZ ;  /* 0x000000001d0c7210 */ /* 0x000fc60007f5e0ff */
[----:B------:R-:W4:Y:S04]  /*8e650*/  LDL.LU R5, [R1+0x3f08] ;  /* 0x003f080001057983 */ /* 0x000f280000300800 */
[----:B--2---:R-:W-:Y:S04]  /*8e660*/  STL.64 [R1+0x3ee0], R18 ;  /* 0x003ee01201007387 */ /* 0x004fe80000100a00 */
[----:B------:R1:W-:Y:S04]  /*8e670*/  STL.64 [R1+0x848], R8 ;  /* 0x0008480801007387 */ /* 0x0003e80000100a00 */
[----:B------:R2:W-:Y:S01]  /*8e680*/  STL.64 [R1+0x3ee8], R2 ;  /* 0x003ee80201007387 */ /* 0x0005e20000100a00 */
[----:B-1----:R-:W-:Y:S01]  /*8e690*/  IADD3 R8, P3, R29, R3, RZ ;  /* 0x000000031d087210 */ /* 0x002fe20007f7e0ff */
[----:B--2---:R-:W-:-:S02]  /*8e6a0*/  IMAD.MOV.U32 R3, RZ, RZ, R29 ;  /* 0x000000ffff037224 */ /* 0x004fc400078e001d */
[C---:B---3--:R-:W-:Y:S02]  /*8e6b0*/  IMAD.X R29, R27.reuse, 0x1, R17, P1 ;  /* 0x000000011b1d7824 */ /* 0x048fe400008e0611 */
[C---:B------:R-:W-:Y:S02]  /*8e6c0*/  IMAD.X R13, R27.reuse, 0x1, R22, P2 ;  /* 0x000000011b0d7824 */ /* 0x040fe400010e0616 */
[----:B------:R-:W-:Y:S01]  /*8e6d0*/  IMAD.X R9, R27, 0x1, R4, P3 ;  /* 0x000000011b097824 */ /* 0x000fe200018e0604 */
[----:B------:R1:W-:Y:S04]  /*8e6e0*/  STL.64 [R1+0x840], R28 ;  /* 0x0008401c01007387 */ /* 0x0003e80000100a00 */
[----:B-1----:R-:W2:Y:S04]  /*8e6f0*/  LDL.LU.64 R28, [R1+0x3f00] ;  /* 0x003f0000011c7983 */ /* 0x002ea80000300a00 */
[----:B------:R-:W-:Y:S04]  /*8e700*/  STL.64 [R1+0x838], R12 ;  /* 0x0008380c01007387 */ /* 0x000fe80000100a00 */
[----:B------:R1:W-:Y:S04]  /*8e710*/  STL.64 [R1+0x800], R8 ;  /* 0x0008000801007387 */ /* 0x0003e80000100a00 */
[----:B-1----:R-:W3:Y:S01]  /*8e720*/  LDL.LU.64 R8, [R1+0x3ef8] ;  /* 0x003ef80001087983 */ /* 0x002ee20000300a00 */
[----:B----4-:R-:W-:-:S02]  /*8e730*/  IADD3 R18, P1, R3, R5, RZ ;  /* 0x0000000503127210 */ /* 0x010fc40007f3e0ff */
[----:B------:R-:W-:-:S03]  /*8e740*/  IADD3 R12, P2, R3, R7, RZ ;  /* 0x00000007030c7210 */ /* 0x000fc60007f5e0ff */
[C---:B------:R-:W-:Y:S01]  /*8e750*/  IMAD.X R19, R27.reuse, 0x1, R6, P1 ;  /* 0x000000011b137824 */ /* 0x040fe200008e0606 */
[----:B------:R-:W-:Y:S04]  /*8e760*/  STL.64 [R1+0x3ed0], R4 ;  /* 0x003ed00401007387 */ /* 0x000fe80000100a00 */
[----:B------:R-:W-:Y:S01]  /*8e770*/  STL.64 [R1+0x7f8], R18 ;  /* 0x0007f81201007387 */ /* 0x000fe20000100a00 */
[----:B---3--:R-:W-:-:S05]  /*8e780*/  IMAD.X R13, R27, 0x1, R8, P2 ;  /* 0x000000011b0d7824 */ /* 0x008fca00010e0608 */
[----:B------:R1:W-:Y:S04]  /*8e790*/  STL.64 [R1+0x7f0], R12 ;  /* 0x0007f00c01007387 */ /* 0x0003e80000100a00 */
[----:B-1----:R-:W3:Y:S01]  /*8e7a0*/  LDL.LU.64 R12, [R1+0x3ef0] ;  /* 0x003ef000010c7983 */ /* 0x002ee20000300a00 */
[----:B------:R-:W-:-:S05]  /*8e7b0*/  IMAD.MOV.U32 R5, RZ, RZ, R3 ;  /* 0x000000ffff057224 */ /* 0x000fca00078e0003 */
[C---:B------:R-:W-:Y:S02]  /*8e7c0*/  IADD3 R2, P3, R5.reuse, R9, RZ ;  /* 0x0000000905027210 */ /* 0x040fe40007f7e0ff */
[C---:B------:R-:W-:Y:S02]  /*8e7d0*/  IADD3 R18, P1, R5.reuse, R11, RZ ;  /* 0x0000000b05127210 */ /* 0x040fe40007f3e0ff */
[----:B---3--:R-:W-:Y:S02]  /*8e7e0*/  IADD3 R4, P2, R5, R12, RZ ;  /* 0x0000000c05047210 */ /* 0x008fe40007f5e0ff */
[----:B------:R-:W3:Y:S01]  /*8e7f0*/  LDL R5, [R1+0x98] ;  /* 0x0000980001057983 */ /* 0x000ee20000100800 */
[----:B------:R-:W-:-:S05]  /*8e800*/  IMAD.X R3, R27, 0x1, R10, P3 ;  /* 0x000000011b037824 */ /* 0x000fca00018e060a */
[----:B------:R1:W-:Y:S04]  /*8e810*/  STL.64 [R1+0x7e8], R2 ;  /* 0x0007e80201007387 */ /* 0x0003e80000100a00 */
[----:B-1----:R-:W4:Y:S04]  /*8e820*/  LDL.LU.64 R2, [R1+0x3ee8] ;  /* 0x003ee80001027983 */ /* 0x002f280000300a00 */
[----:B------:R1:W-:Y:S01]  /*8e830*/  STL.64 [R1+0x3ec0], R10 ;  /* 0x003ec00a01007387 */ /* 0x0003e20000100a00 */
[----:B---3--:R-:W-:-:S05]  /*8e840*/  SHF.R.S32.HI R19, RZ, 0x1f, R5 ;  /* 0x0000001fff137819 */ /* 0x008fca0000011405 */
[----:B-1----:R-:W-:Y:S02]  /*8e850*/  IMAD.MOV.U32 R11, RZ, RZ, R19 ;  /* 0x000000ffff0b7224 */ /* 0x002fe400078e0013 */
[----:B------:R-:W-:-:S05]  /*8e860*/  IMAD.X R19, R27, 0x1, R13, P1 ;  /* 0x000000011b137824 */ /* 0x000fca00008e060d */
[----:B------:R1:W-:Y:S04]  /*8e870*/  STL.64 [R1+0x7e0], R18 ;  /* 0x0007e01201007387 */ /* 0x0003e80000100a00 */
[----:B-1----:R-:W3:Y:S04]  /*8e880*/  LDL.LU.64 R18, [R1+0x3ee0] ;  /* 0x003ee00001127983 */ /* 0x002ee80000300a00 */
[----:B------:R-:W-:Y:S04]  /*8e890*/  STL.64 [R1+0x3ec8], R12 ;  /* 0x003ec80c01007387 */ /* 0x000fe80000100a00 */
[----:B---3--:R1:W-:Y:S04]  /*8e8a0*/  STL [R1+0x3eb8], R18 ;  /* 0x003eb81201007387 */ /* 0x0083e80000100800 */
[----:B-1----:R-:W3:Y:S01]  /*8e8b0*/  LDL.LU R18, [R1+0x98] ;  /* 0x0000980001127983 */ /* 0x002ee20000300800 */
[----:B----4-:R-:W-:Y:S01]  /*8e8c0*/  IADD3 R10, P3, R5, R2, RZ ;  /* 0x00000002050a7210 */ /* 0x010fe20007f7e0ff */
[----:B------:R-:W-:-:S02]  /*8e8d0*/  IMAD.X R5, R27, 0x1, R14, P2 ;  /* 0x000000011b057824 */ /* 0x000fc400010e060e */
[----:B------:R-:W4:Y:S01]  /*8e8e0*/  LDL.LU R27, [R1+0x3ed8] ;  /* 0x003ed800011b7983 */ /* 0x000f220000300800 */
[----:B------:R-:W-:Y:S01]  /*8e8f0*/  IMAD.MOV.U32 R13, RZ, RZ, R11 ;  /* 0x000000ffff0d7224 */ /* 0x000fe200078e000b */
[----:B---3--:R-:W-:-:S05]  /*8e900*/  IADD3 R12, P1, R18, R0, RZ ;  /* 0x00000000120c7210 */ /* 0x008fca0007f3e0ff */
[----:B------:R-:W-:Y:S04]  /*8e910*/  STL [R1+0x7a8], R12 ;  /* 0x0007a80c01007387 */ /* 0x000fe80000100800 */
[----:B------:R1:W-:Y:S04]  /*8e920*/  STL.64 [R1+0x7b8], R4 ;  /* 0x0007b80401007387 */ /* 0x0003e80000100a00 */
[----:B-1----:R-:W3:Y:S04]  /*8e930*/  LDL.LU.64 R4, [R1+0x3ed0] ;  /* 0x003ed00001047983 */ /* 0x002ee80000300a00 */
[----:B------:R1:W-:Y:S04]  /*8e940*/  STL.64 [R1+0x3eb0], R14 ;  /* 0x003eb00e01007387 */ /* 0x0003e80000100a00 */
[----:B-1----:R0:W2:Y:S01]  /*8e950*/  LDL.64 R14, [R1+0x7a8] ;  /* 0x0007a800010e7983 */ /* 0x0020a20000100a00 */
[----:B------:R-:W-:-:S05]  /*8e960*/  IMAD.X R11, R13, 0x1, R17, P3 ;  /* 0x000000010d0b7824 */ /* 0x000fca00018e0611 */
[----:B------:R1:W-:Y:S01]  /*8e970*/  STL.64 [R1+0x7b0], R10 ;  /* 0x0007b00a01007387 */ /* 0x0003e20000100a00 */
[----:B------:R-:W-:-:S03]  /*8e980*/  IADD3 R12, P2, R18, R3, RZ ;  /* 0x00000003120c7210 */ /* 0x000fc60007f5e0ff */
[----:B------:R-:W-:Y:S01]  /*8e990*/  STL.64 [R1+0x3ea8], R24 ;  /* 0x003ea81801007387 */ /* 0x000fe20000100a00 */
[----:B-1----:R-:W-:Y:S01]  /*8e9a0*/  IMAD.MOV.U32 R11, RZ, RZ, R13 ;  /* 0x000000ffff0b7224 */ /* 0x002fe200078e000d */
[----:B---3--:R-:W-:-:S03]  /*8e9b0*/  IADD3 R10, P3, R18, R5, RZ ;  /* 0x00000005120a7210 */ /* 0x008fc60007f7e0ff */
[C---:B------:R-:W-:Y:S02]  /*8e9c0*/  IMAD.X R13, R11.reuse, 0x1, R4, P2 ;  /* 0x000000010b0d7824 */ /* 0x040fe400010e0604 */
[----:B--2---:R-:W-:-:S05]  /*8e9d0*/  IMAD.X R15, R11, 0x1, R22, P1 ;  /* 0x000000010b0f7824 */ /* 0x004fca00008e0616 */
[----:B------:R1:W-:Y:S02]  /*8e9e0*/  STL [R1+0x7ac], R15 ;  /* 0x0007ac0f01007387 */ /* 0x0003e40000100800 */
[----:B-1----:R-:W-:Y:S02]  /*8e9f0*/  IMAD.MOV.U32 R15, RZ, RZ, R11 ;  /* 0x000000ffff0f7224 */ /* 0x002fe400078e000b */
[----:B------:R1:W-:Y:S02]  /*8ea00*/  STL.64 [R1+0x790], R12 ;  /* 0x0007900c01007387 */ /* 0x0003e40000100a00 */
[----:B------:R-:W-:Y:S02]  /*8ea10*/  IMAD.X R11, R15, 0x1, R6, P3 ;  /* 0x000000010f0b7824 */ /* 0x000fe400018e0606 */
[----:B-1----:R-:W2:Y:S04]  /*8ea20*/  LDL.LU.64 R12, [R1+0x3ec8] ;  /* 0x003ec800010c7983 */ /* 0x002ea80000300a00 */
[----:B------:R1:W-:Y:S04]  /*8ea30*/  STL.64 [R1+0x788], R10 ;  /* 0x0007880a01007387 */ /* 0x0003e80000100a00 */
[----:B-1----:R-:W3:Y:S01]  /*8ea40*/  LDL.LU.64 R10, [R1+0x3ec0] ;  /* 0x003ec000010a7983 */ /* 0x002ee20000300a00 */
[----:B------:R-:W-:-:S05]  /*8ea50*/  IADD3 R24, P1, R18, R7, RZ ;  /* 0x0000000712187210 */ /* 0x000fca0007f3e0ff */
[----:B------:R-:W-:Y:S01]  /*8ea60*/  IMAD.X R25, R15, 0x1, R8, P1 ;  /* 0x000000010f197824 */ /* 0x000fe200008e0608 */
[----:B------:R4:W-:Y:S01]  /*8ea70*/  STL.64 [R1+0x3e98], R6 ;  /* 0x003e980601007387 */ /* 0x0009e20000100a00 */
[----:B------:R-:W-:-:S03]  /*8ea80*/  IADD3 R14, P2, R18, R9, RZ ;  /* 0x00000009120e7210 */ /* 0x000fc60007f5e0ff */
[----:B------:R-:W-:Y:S04]  /*8ea90*/  STL.64 [R1+0x3ea0], R8 ;  /* 0x003ea00801007387 */ /* 0x000fe80000100a00 */
[----:B------:R1:W-:Y:S01]  /*8eaa0*/  STL.64 [R1+0x780], R24 ;  /* 0x0007801801007387 */ /* 0x0003e20000100a00 */
[----:B----4-:R-:W-:Y:S01]  /*8eab0*/  SHF.R.S32.HI R7, RZ, 0x1f, R27 ;  /* 0x0000001fff077819 */ /* 0x010fe2000001141b */
[----:B-1----:R-:W-:Y:S01]  /*8eac0*/  IMAD.MOV.U32 R25, RZ, RZ, R15 ;  /* 0x000000ffff197224 */ /* 0x002fe200078e000f */
[----:B--2---:R-:W-:-:S03]  /*8ead0*/  IADD3 R24, P1, R18, R12, RZ ;  /* 0x0000000c12187210 */ /* 0x004fc60007f3e0ff */
[C---:B---3--:R-:W-:Y:S01]  /*8eae0*/  IMAD.X R15, R25.reuse, 0x1, R10, P2 ;  /* 0x00000001190f7824 */ /* 0x048fe200010e060a */
[----:B------:R-:W-:Y:S02]  /*8eaf0*/  IADD3 R6, P3, R18, R11, RZ ;  /* 0x0000000b12067210 */ /* 0x000fe40007f7e0ff */
[----:B------:R-:W2:Y:S04]  /*8eb00*/  LDL.LU R18, [R1+0x3eb8] ;  /* 0x003eb80001127983 */ /* 0x000ea80000300800 */
[----:B------:R1:W-:Y:S04]  /*8eb10*/  STL.64 [R1+0x778], R14 ;  /* 0x0007780e01007387 */ /* 0x0003e80000100a00 */
[----:B------:R3:W-:Y:S04]  /*8eb20*/  STL [R1+0x98], R7 ;  /* 0x0000980701007387 */ /* 0x0007e80000100800 */
[----:B-1----:R-:W4:Y:S01]  /*8eb30*/  LDL.LU.64 R14, [R1+0x3eb0] ;  /* 0x003eb000010e7983 */ /* 0x002f220000300a00 */
[----:B---3--:R-:W-:-:S03]  /*8eb40*/  IMAD.X R7, R25, 0x1, R13, P3 ;  /* 0x0000000119077824 */ /* 0x008fc600018e060d */
[----:B------:R1:W-:Y:S04]  /*8eb50*/  STL.64 [R1+0x3e90], R12 ;  /* 0x003e900c01007387 */ /* 0x0003e80000100a00 */
[----:B------:R-:W-:Y:S01]  /*8eb60*/  STL.64 [R1+0x770], R6 ;  /* 0x0007700601007387 */ /* 0x000fe20000100a00 */
[----:B-1----:R-:W-:-:S03]  /*8eb70*/  IMAD.MOV.U32 R13, RZ, RZ, R26 ;  /* 0x000000ffff0d7224 */ /* 0x002fc600078e001a */
[----:B------:R-:W3:Y:S01]  /*8eb80*/  LDL.LU R26, [R1+0x8c] ;  /* 0x00008c00011a7983 */ /* 0x000ee20000300800 */
[----:B----4-:R-:W-:-:S03]  /*8eb90*/  IMAD.X R25, R25, 0x1, R14, P1 ;  /* 0x0000000119197824 */ /* 0x010fc600008e060e */
[----:B---3--:R1:W-:Y:S04]  /*8eba0*/  STL [R1+0x3e80], R26 ;  /* 0x003e801a01007387 */ /* 0x0083e80000100800 */
[----:B-1----:R-:W3:Y:S04]  /*8ebb0*/  LDL.LU R26, [R1+0x98] ;  /* 0x00009800011a7983 */ /* 0x002ee80000300800 */
[----:B------:R1:W-:Y:S04]  /*8ebc0*/  STL.64 [R1+0x750], R24 ;  /* 0x0007501801007387 */ /* 0x0003e80000100a00 */
[----:B-1----:R-:W4:Y:S01]  /*8ebd0*/  LDL.LU.64 R24, [R1+0x3ea8] ;  /* 0x003ea80001187983 */ /* 0x002f220000300a00 */
[----:B------:R-:W-:-:S02]  /*8ebe0*/  IADD3 R8, P2, R27, R2, RZ ;  /* 0x000000021b087210 */ /* 0x000fc40007f5e0ff */
[C---:B------:R-:W-:Y:S01]  /*8ebf0*/  IADD3 R6, P3, R27.reuse, R0, RZ ;  /* 0x000000001b067210 */ /* 0x040fe20007f7e0ff */
[----:B------:R-:W-:Y:S02]  /*8ec00*/  STL.64 [R1+0x3e88], R14 ;  /* 0x003e880e01007387 */ /* 0x000fe40000100a00 */
[C---:B---3--:R-:W-:Y:S02]  /*8ec10*/  IMAD.X R9, R26.reuse, 0x1, R17, P2 ;  /* 0x000000011a097824 */ /* 0x048fe400010e0611 */
[----:B------:R-:W-:Y:S01]  /*8ec20*/  IMAD.X R7, R26, 0x1, R22, P3 ;  /* 0x000000011a077824 */ /* 0x000fe200018e0616 */
[----:B----4-:R-:W-:Y:S04]  /*8ec30*/  STL.64 [R1+0x3e78], R24 ;  /* 0x003e781801007387 */ /* 0x010fe80000100a00 */
[----:B------:R1:W-:Y:S04]  /*8ec40*/  STL.64 [R1+0x748], R8 ;  /* 0x0007480801007387 */ /* 0x0003e80000100a00 */
[----:B-1----:R-:W3:Y:S04]  /*8ec50*/  LDL.LU.64 R8, [R1+0x3ea0] ;  /* 0x003ea00001087983 */ /* 0x002ee80000300a00 */
[----:B------:R1:W-:Y:S04]  /*8ec60*/  STL.64 [R1+0x740], R6 ;  /* 0x0007400601007387 */ /* 0x0003e80000100a00 */
[----:B-1----:R-:W4:Y:S01]  /*8ec70*/  LDL.LU.64 R6, [R1+0x3e98] ;  /* 0x003e980001067983 */ /* 0x002f220000300a00 */
[----:B------:R-:W-:-:S02]  /*8ec80*/  IADD3 R24, P1, R27, R3, RZ ;  /* 0x000000031b187210 */ /* 0x000fc40007f3e0ff */
[----:B------:R-:W-:Y:S01]  /*8ec90*/  IADD3 R14, P2, R27, R5, RZ ;  /* 0x000000051b0e7210 */ /* 0x000fe20007f5e0ff */
[----:B------:R1:W-:Y:S02]  /*8eca0*/  STL.64 [R1+0x3e70], R20 ;  /* 0x003e701401007387 */ /* 0x0003e40000100a00 */
[----:B------:R-:W-:-:S05]  /*8ecb0*/  IMAD.X R25, R26, 0x1, R4, P1 ;  /* 0x000000011a197824 */ /* 0x000fca00008e0604 */
[----:B------:R-:W-:Y:S01]  /*8ecc0*/  STL.64 [R1+0x720], R24 ;  /* 0x0007201801007387 */ /* 0x000fe20000100a00 */
[----:B-1----:R-:W-:Y:S01]  /*8ecd0*/  IMAD.MOV.U32 R21, RZ, RZ, R13 ;  /* 0x000000ffff157224 */ /* 0x002fe200078e000d */
[----:B----4-:R-:W-:Y:S01]  /*8ece0*/  IADD3 R12, P3, R27, R7, RZ ;  /* 0x000000071b0c7210 */ /* 0x010fe20007f7e0ff */
[----:B------:R-:W-:-:S04]  /*8ecf0*/  IMAD.X R15, R26, 0x1, R6, P2 ;  /* 0x000000011a0f7824 */ /* 0x000fc800010e0606 */
[----:B---3--:R-:W-:Y:S01]  /*8ed00*/  IMAD.X R13, R26, 0x1, R8, P3 ;  /* 0x000000011a0d7824 */ /* 0x008fe200018e0608 */
[----:B------:R-:W-:Y:S04]  /*8ed10*/  STL.64 [R1+0x718], R14 ;  /* 0x0007180e01007387 */ /* 0x000fe80000100a00 */
[----:B------:R1:W-:Y:S04]  /*8ed20*/  STL.64 [R1+0x710], R12 ;  /* 0x0007100c01007387 */ /* 0x0003e80000100a00 */
[----:B-1----:R-:W3:Y:S01]  /*8ed30*/  LDL.LU.64 R12, [R1+0x3e90] ;  /* 0x003e9000010c7983 */ /* 0x002ee20000300a00 */
[----:B------:R-:W-:-:S02]  /*8ed40*/  IADD3 R24, P1, R27, R9, RZ ;  /* 0x000000091b187210 */ /* 0x000fc40007f3e0ff */
[----:B------:R-:W-:-:S03]  /*8ed50*/  IADD3 R14, P2, R27, R11, RZ ;  /* 0x0000000b1b0e7210 */ /* 0x000fc60007f5e0ff */
[C---:B------:R-:W-:Y:S01]  /*8ed60*/  IMAD.X R25, R26.reuse, 0x1, R10, P1 ;  /* 0x000000011a197824 */ /* 0x040fe200008e060a */
[----:B------:R-:W-:Y:S04]  /*8ed70*/  STL.64 [R1+0x3e68], R8 ;  /* 0x003e680801007387 */ /* 0x000fe80000100a00 */
[----:B------:R-:W-:Y:S01]  /*8ed80*/  STL.64 [R1+0x708], R24 ;  /* 0x0007081801007387 */ /* 0x000fe20000100a00 */
[----:B---3--:R-:W-:-:S05]  /*8ed90*/  IMAD.X R15, R26, 0x1, R13, P2 ;  /* 0x000000011a0f7824 */ /* 0x008fca00010e060d */
[----:B------:R1:W-:Y:S04]  /*8eda0*/  STL.64 [R1+0x700], R14 ;  /* 0x0007000e01007387 */ /* 0x0003e80000100a00 */
[----:B-1----:R-:W3:Y:S01]  /*8edb0*/  LDL.LU.64 R14, [R1+0x3e88] ;  /* 0x003e8800010e7983 */ /* 0x002ee20000300a00 */
[----:B------:R-:W-:Y:S02]  /*8edc0*/  IADD3 R8, P3, R27, R12, RZ ;  /* 0x0000000c1b087210 */ /* 0x000fe40007f7e0ff */
[----:B------:R-:W-:Y:S02]  /*8edd0*/  SHF.R.S32.HI R27, RZ, 0x1f, R21 ;  /* 0x0000001fff1b7819 */ /* 0x000fe40000011415 */
[----:B------:R-:W-:Y:S01]  /*8ede0*/  IADD3 R24, P1, R21, R2, RZ ;  /* 0x0000000215187210 */ /* 0x000fe20007f3e0ff */
[----:B------:R-:W-:Y:S04]  /*8edf0*/  STL.64 [R1+0x3e60], R12 ;  /* 0x003e600c01007387 */ /* 0x000fe80000100a00 */
[----:B------:R-:W-:-:S02]  /*8ee00*/  IMAD.X R25, R27, 0x1, R17, P1 ;  /* 0x000000011b197824 */ /* 0x000fc400008e0611 */
[----:B---3--:R-:W-:Y:S02]  /*8ee10*/  IMAD.X R9, R26, 0x1, R14, P3 ;  /* 0x000000011a097824 */ /* 0x008fe400018e060e */
[----:B------:R-:W3:Y:S04]  /*8ee20*/  LDL.LU R26, [R1+0x3e80] ;  /* 0x003e8000011a7983 */ /* 0x000ee80000300800 */
[----:B------:R-:W-:Y:S04]  /*8ee30*/  STL.64 [R1+0x6d0], R8 ;  /* 0x0006d00801007387 */ /* 0x000fe80000100a00 */
[----:B------:R1:W-:Y:S04]  /*8ee40*/  STL.64 [R1+0x6c8], R24 ;  /* 0x0006c81801007387 */ /* 0x0003e80000100a00 */
[----:B-1----:R-:W4:Y:S01]  /*8ee50*/  LDL.LU.64 R24, [R1+0x3e78] ;  /* 0x003e780001187983 */ /* 0x002f220000300a00 */
[----:B------:R-:W-:-:S05]  /*8ee60*/  IMAD.MOV.U32 R13, RZ, RZ, R21 ;  /* 0x000000ffff0d7224 */ /* 0x000fca00078e0015 */
[C---:B------:R-:W-:Y:S02]  /*8ee70*/  IADD3 R20, P2, R13.reuse, R0, RZ ;  /* 0x000000000d147210 */ /* 0x040fe40007f5e0ff */
[----:B------:R-:W-:-:S03]  /*8ee80*/  IADD3 R8, P3, R13, R3, RZ ;  /* 0x000000030d087210 */ /* 0x000fc60007f7e0ff */
[C---:B------:R-:W-:Y:S02]  /*8ee90*/  IMAD.X R21, R27.reuse, 0x1, R22, P2 ;  /* 0x000000011b157824 */ /* 0x040fe400010e0616 */
[----:B------:R-:W-:Y:S01]  /*8eea0*/  IMAD.X R9, R27, 0x1, R4, P3 ;  /* 0x000000011b097824 */ /* 0x000fe200018e0604 */
[----:B----4-:R-:W-:Y:S04]  /*8eeb0*/  STL.64 [R1+0x3e48], R24 ;  /* 0x003e481801007387 */ /* 0x010fe80000100a00 */
[----:B------:R1:W-:Y:S04]  /*8eec0*/  STL.64 [R1+0x6c0], R20 ;  /* 0x0006c01401007387 */ /* 0x0003e80000100a00 */
[----:B-1----:R-:W4:Y:S04]  /*8eed0*/  LDL.LU.64 R20, [R1+0x3e70] ;  /* 0x003e700001147983 */ /* 0x002f280000300a00 */
[----:B------:R-:W-:Y:S04]  /*8eee0*/  STL.64 [R1+0x3e58], R22 ;  /* 0x003e581601007387 */ /* 0x000fe80000100a00 */
[----:B------:R1:W-:Y:S04]  /*8eef0*/  STL.64 [R1+0x6b0], R8 ;  /* 0x0006b00801007387 */ /* 0x0003e80000100a00 */
[----:B-1----:R-:W2:Y:S01]  /*8ef00*/  LDL.LU.64 R8, [R1+0x3e68] ;  /* 0x003e680001087983 */ /* 0x002ea20000300a00 */
[----:B------:R-:W-:Y:S01]  /*8ef10*/  IMAD.MOV.U32 R23, RZ, RZ, R13 ;  /* 0x000000ffff177224 */ /* 0x000fe200078e000d */
[----:B------:R-:W-:-:S04]  /*8ef20*/  IADD3 R24, P1, R13, R5, RZ ;  /* 0x000000050d187210 */ /* 0x000fc80007f3e0ff */
[----:B------:R-:W-:Y:S01]  /*8ef30*/  IADD3 R12, P2, R23, R7, RZ ;  /* 0x00000007170c7210 */ /* 0x000fe20007f5e0ff */
[C---:B------:R-:W-:Y:S01]  /*8ef40*/  IMAD.X R25, R27.reuse, 0x1, R6, P1 ;  /* 0x000000011b197824 */ /* 0x040fe200008e0606 */
[----:B----4-:R-:W-:Y:S04]  /*8ef50*/  STL.64 [R1+0x3e50], R20 ;  /* 0x003e501401007387 */ /* 0x010fe80000100a00 */
[----:B------:R-:W-:Y:S01]  /*8ef60*/  STL.64 [R1+0x6a8], R24 ;  /* 0x0006a81801007387 */ /* 0x000fe20000100a00 */
[----:B--2---:R-:W-:-:S05]  /*8ef70*/  IMAD.X R13, R27, 0x1, R8, P2 ;  /* 0x000000011b0d7824 */ /* 0x004fca00010e0608 */
[----:B------:R1:W-:Y:S04]  /*8ef80*/  STL.64 [R1+0x6a0], R12 ;  /* 0x0006a00c01007387 */ /* 0x0003e80000100a00 */
[----:B-1----:R-:W2:Y:S01]  /*8ef90*/  LDL.LU.64 R12, [R1+0x3e60] ;  /* 0x003e6000010c7983 */ /* 0x002ea20000300a00 */
[C---:B------:R-:W-:Y:S02]  /*8efa0*/  IADD3 R20, P3, R23.reuse, R9, RZ ;  /* 0x0000000917147210 */ /* 0x040fe40007f7e0ff */
[----:B------:R-:W-:-:S03]  /*8efb0*/  IADD3 R24, P1, R23, R11, RZ ;  /* 0x0000000b17187210 */ /* 0x000fc60007f3e0ff */
[----:B------:R-:W-:-:S05]  /*8efc0*/  IMAD.X R21, R27, 0x1, R10, P3 ;  /* 0x000000011b157824 */ /* 0x000fca00018e060a */
[----:B------:R-:W-:Y:S01]  /*8efd0*/  STL.64 [R1+0x698], R20 ;  /* 0x0006981401007387 */ /* 0x000fe20000100a00 */
[----:B--2---:R-:W-:Y:S02]  /*8efe0*/  IADD3 R22, P2, R23, R12, RZ ;  /* 0x0000000c17167210 */ /* 0x004fe40007f5e0ff */
[----:B---3--:R-:W-:Y:S01]  /*8eff0*/  SHF.R.S32.HI R23, RZ, 0x1f, R26 ;  /* 0x0000001fff177819 */ /* 0x008fe2000001141a */
[----:B------:R-:W-:-:S04]  /*8f000*/  IMAD.X R25, R27, 0x1, R13, P1 ;  /* 0x000000011b197824 */ /* 0x000fc800008e060d */
[----:B------:R1:W-:Y:S04]  /*8f010*/  STL [R1+0x90], R23 ;  /* 0x0000901701007387 */ /* 0x0003e80000100800 */
[----:B------:R2:W-:Y:S04]  /*8f020*/  STL [R1+0x3e30], R16 ;  /* 0x003e301001007387 */ /* 0x0005e80000100800 */
[----:B------:R-:W-:Y:S01]  /*8f030*/  STL.64 [R1+0x690], R24 ;  /* 0x0006901801007387 */ /* 0x000fe20000100a00 */
[----:B-1----:R-:W-:-:S03]  /*8f040*/  IMAD.X R23, R27, 0x1, R14, P2 ;  /* 0x000000011b177824 */ /* 0x002fc600010e060e */
[----:B--2---:R-:W2:Y:S04]  /*8f050*/  LDL.LU R16, [R1+0x90] ;  /* 0x0000900001107983 */ /* 0x004ea80000300800 */
[----:B------:R-:W-:Y:S04]  /*8f060*/  STL.64 [R1+0x3e40], R18 ;  /* 0x003e401201007387 */ /* 0x000fe80000100a00 */
[----:B------:R1:W-:Y:S04]  /*8f070*/  STL.64 [R1+0x660], R22 ;  /* 0x0006601601007387 */ /* 0x0003e80000100a00 */
[----:B-1----:R-:W3:Y:S01]  /*8f080*/  LDL.LU.64 R22, [R1+0x3e58] ;  /* 0x003e580001167983 */ /* 0x002ee20000300a00 */
[----:B------:R-:W-:-:S02]  /*8f090*/  IADD3 R20, P3, R26, R2, RZ ;  /* 0x000000021a147210 */ /* 0x000fc40007f7e0ff */
[C---:B------:R-:W-:Y:S02]  /*8f0a0*/  IADD3 R24, P1, R26.reuse, R0, RZ ;  /* 0x000000001a187210 */ /* 0x040fe40007f3e0ff */
[----:B------:R-:W-:Y:S01]  /*8f0b0*/  IADD3 R18, P2, R26, R3, RZ ;  /* 0x000000031a127210 */ /* 0x000fe20007f5e0ff */
[----:B--2---:R-:W-:-:S05]  /*8f0c0*/  IMAD.X R21, R16, 0x1, R17, P3 ;  /* 0x0000000110157824 */ /* 0x004fca00018e0611 */
[----:B------:R1:W-:Y:S04]  /*8f0d0*/  STL.64 [R1+0x658], R20 ;  /* 0x0006581401007387 */ /* 0x0003e80000100a00 */
[----:B------:R-:W-:Y:S04]  /*8f0e0*/  STL [R1+0x628], R18 ;  /* 0x0006281201007387 */ /* 0x000fe80000100800 */
[----:B-1----:R-:W2:Y:S01]  /*8f0f0*/  LDL.LU.64 R20, [R1+0x3e50] ;  /* 0x003e500001147983 */ /* 0x002ea20000300a00 */
[----:B---3--:R-:W-:-:S05]  /*8f100*/  IMAD.X R25, R16, 0x1, R22, P1 ;  /* 0x0000000110197824 */ /* 0x008fca00008e0616 */
[----:B------:R1:W-:Y:S04]  /*8f110*/  STL.64 [R1+0x650], R24 ;  /* 0x0006501801007387 */ /* 0x0003e80000100a00 */
[----:B-1----:R-:W3:Y:S01]  /*8f120*/  LDL.LU.64 R24, [R1+0x3e48] ;  /* 0x003e480001187983 */ /* 0x002ee20000300a00 */
[----:B------:R-:W-:-:S03]  /*8f130*/  IADD3 R18, P3, R26, R5, RZ ;  /* 0x000000051a127210 */ /* 0x000fc60007f7e0ff */
[----:B---3--:R1:W-:Y:S04]  /*8f140*/  STL.64 [R1+0x3e20], R24 ;  /* 0x003e201801007387 */ /* 0x0083e80000100a00 */
[----:B-1----:R0:W3:Y:S01]  /*8f150*/  LDL.64 R24, [R1+0x628] ;  /* 0x0006280001187983 */ /* 0x0020e20000100a00 */
[----:B------:R-:W-:-:S03]  /*8f160*/  IMAD.X R19, R16, 0x1, R6, P3 ;  /* 0x0000000110137824 */ /* 0x000fc600018e0606 */
[----:B------:R-:W-:Y:S04]  /*8f170*/  STL.64 [R1+0x3e28], R22 ;  /* 0x003e281601007387 */ /* 0x000fe80000100a00 */
[----:B------:R-:W-:Y:S01]  /*8f180*/  STL.64 [R1+0x3e38], R4 ;  /* 0x003e380401007387 */ /* 0x000fe20000100a00 */
[----:B---3--:R-:W-:-:S05]  /*8f190*/  IMAD.X R25, R16, 0x1, R4, P2 ;  /* 0x0000000110197824 */ /* 0x008fca00010e0604 */
[----:B------:R-:W-:Y:S04]  /*8f1a0*/  STL [R1+0x62c], R25 ;  /* 0x00062c1901007387 */ /* 0x000fe80000100800 */
[----:B------:R1:W-:Y:S04]  /*8f1b0*/  STL.64 [R1+0x620], R18 ;  /* 0x0006201201007387 */ /* 0x0003e80000100a00 */
[----:B-1----:R-:W3:Y:S01]  /*8f1c0*/  LDL.LU.64 R18, [R1+0x3e40] ;  /* 0x003e400001127983 */ /* 0x002ee20000300a00 */
[C---:B------:R-:W-:Y:S02]  /*8f1d0*/  IADD3 R22, P1, R26.reuse, R7, RZ ;  /* 0x000000071a167210 */ /* 0x040fe40007f3e0ff */
[----:B------:R-:W-:-:S02]  /*8f1e0*/  IADD3 R24, P2, R26, R9, RZ ;  /* 0x000000091a187210 */ /* 0x000fc40007f5e0ff */
[----:B------:R-:W-:Y:S01]  /*8f1f0*/  IADD3 R4, P3, R26, R11, RZ ;  /* 0x0000000b1a047210 */ /* 0x000fe20007f7e0ff */
[C---:B------:R-:W-:Y:S02]  /*8f200*/  IMAD.X R23, R16.reuse, 0x1, R8, P1 ;  /* 0x0000000110177824 */ /* 0x040fe400008e0608 */
[C---:B------:R-:W-:Y:S02]  /*8f210*/  IMAD.X R25, R16.reuse, 0x1, R10, P2 ;  /* 0x0000000110197824 */ /* 0x040fe400010e060a */
[----:B------:R-:W-:Y:S01]  /*8f220*/  IMAD.X R5, R16, 0x1, R13, P3 ;  /* 0x0000000110057824 */ /* 0x000fe200018e060d */
[----:B------:R1:W-:Y:S04]  /*8f230*/  STL.64 [R1+0x618], R22 ;  /* 0x0006181601007387 */ /* 0x0003e80000100a00 */
[----:B-1----:R-:W4:Y:S01]  /*8f240*/  LDL R23, [R1+0x88] ;  /* 0x0000880001177983 */ /* 0x002f220000100800 */
[----:B------:R-:W-:-:S03]  /*8f250*/  IADD3 R22, P1, R26, R12, RZ ;  /* 0x0000000c1a167210 */ /* 0x000fc60007f3e0ff */
[----:B------:R-:W-:Y:S04]  /*8f260*/  STL.64 [R1+0x3e18], R10 ;  /* 0x003e180a01007387 */ /* 0x000fe80000100a00 */
[----:B------:R-:W-:Y:S04]  /*8f270*/  STL.64 [R1+0x610], R24 ;  /* 0x0006101801007387 */ /* 0x000fe80000100a00 */
[----:B------:R1:W-:Y:S04]  /*8f280*/  STL.64 [R1+0x608], R4 ;  /* 0x0006080401007387 */ /* 0x0003e80000100a00 */
[----:B-1----:R-:W2:Y:S04]  /*8f290*/  LDL.LU.64 R4, [R1+0x3e38] ;  /* 0x003e380001047983 */ /* 0x002ea80000300a00 */
[----:B------:R1:W-:Y:S01]  /*8f2a0*/  STL.64 [R1+0x3e10], R12 ;  /* 0x003e100c01007387 */ /* 0x0003e20000100a00 */
[----:B---3--:R-:W-:-:S03]  /*8f2b0*/  IMAD.MOV.U32 R26, RZ, RZ, R18 ;  /* 0x000000ffff1a7224 */ /* 0x008fc600078e0012 */
[----:B------:R-:W3:Y:S01]  /*8f2c0*/  LDL.LU R18, [R1+0x80] ;  /* 0x0000800001127983 */ /* 0x000ee20000300800 */
[----:B----4-:R-:W-:Y:S02]  /*8f2d0*/  SHF.R.S32.HI R27, RZ, 0x1f, R23 ;  /* 0x0000001fff1b7819 */ /* 0x010fe40000011417 */
[C---:B------:R-:W-:Y:S02]  /*8f2e0*/  IADD3 R24, P2, R23.reuse, R2, RZ ;  /* 0x0000000217187210 */ /* 0x040fe40007f5e0ff */
[----:B-1----:R-:W-:Y:S01]  /*8f2f0*/  IADD3 R12, P3, R23, R0, RZ ;  /* 0x00000000170c7210 */ /* 0x002fe20007f7e0ff */
[----:B------:R-:W-:Y:S02]  /*8f300*/  IMAD.X R23, R16, 0x1, R14, P1 ;  /* 0x0000000110177824 */ /* 0x000fe400008e060e */
[----:B------:R-:W4:Y:S04]  /*8f310*/  LDL.LU R16, [R1+0x3e30] ;  /* 0x003e300001107983 */ /* 0x000f280000300800 */
[----:B------:R1:W-:Y:S01]  /*8f320*/  STL.64 [R1+0x5f0], R22 ;  /* 0x0005f01601007387 */ /* 0x0003e20000100a00 */
[----:B------:R-:W-:-:S03]  /*8f330*/  IMAD.X R25, R27, 0x1, R17, P2 ;  /* 0x000000011b197824 */ /* 0x000fc600010e0611 */
[----:B-1----:R-:W2:Y:S04]  /*8f340*/  LDL.LU.64 R22, [R1+0x3e28] ;  /* 0x003e280001167983 */ /* 0x002ea80000300a00 */
[----:B---3--:R1:W-:Y:S04]  /*8f350*/  STL.64 [R1+0x3e00], R18 ;  /* 0x003e001201007387 */ /* 0x0083e80000100a00 */
[----:B-1----:R-:W3:Y:S04]  /*8f360*/  LDL.LU R19, [R1+0x88] ;  /* 0x0000880001137983 */ /* 0x002ee80000300800 */
[----:B------:R-:W-:Y:S04]  /*8f370*/  STL.64 [R1+0x3e08], R2 ;  /* 0x003e080201007387 */ /* 0x000fe80000100a00 */
[----:B------:R1:W-:Y:S04]  /*8f380*/  STL.64 [R1+0x5e8], R24 ;  /* 0x0005e81801007387 */ /* 0x0003e80000100a00 */
[----:B-1----:R-:W4:Y:S01]  /*8f390*/  LDL.LU.64 R24, [R1+0x3e20] ;  /* 0x003e200001187983 */ /* 0x002f220000300a00 */
[----:B--2---:R-:W-:Y:S01]  /*8f3a0*/  IMAD.X R13, R27, 0x1, R22, P3 ;  /* 0x000000011b0d7824 */ /* 0x004fe200018e0616 */
[----:B---3--:R-:W-:-:S02]  /*8f3b0*/  IADD3 R10, P1, R19, R3, RZ ;  /* 0x00000003130a7210 */ /* 0x008fc40007f3e0ff */
[----:B------:R-:W-:-:S03]  /*8f3c0*/  IADD3 R2, P2, R19, R5, RZ ;  /* 0x0000000513027210 */ /* 0x000fc60007f5e0ff */
[----:B------:R-:W-:Y:S02]  /*8f3d0*/  IMAD.X R11, R27, 0x1, R4, P1 ;  /* 0x000000011b0b7824 */ /* 0x000fe400008e0604 */
[----:B------:R-:W-:Y:S04]  /*8f3e0*/  STL [R1+0x5b0], R2 ;  /* 0x0005b00201007387 */ /* 0x000fe80000100800 */
[----:B------:R-:W-:Y:S04]  /*8f3f0*/  STL.64 [R1+0x5e0], R12 ;  /* 0x0005e00c01007387 */ /* 0x000fe80000100a00 */
[----:B------:R1:W-:Y:S04]  /*8f400*/  STL.64 [R1+0x5b8], R10 ;  /* 0x0005b80a01007387 */ /* 0x0003e80000100a00 */
[----:B-1----:R-:W2:Y:S04]  /*8f410*/  LDL.LU.64 R10, [R1+0x3e18] ;  /* 0x003e1800010a7983 */ /* 0x002ea80000300a00 */
[----:B----4-:R1:W-:Y:S04]  /*8f420*/  STL.64 [R1+0x3df8], R24 ;  /* 0x003df81801007387 */ /* 0x0103e80000100a00 */
[----:B-1----:R0:W3:Y:S01]  /*8f430*/  LDL.64 R24, [R1+0x5b0] ;  /* 0x0005b00001187983 */ /* 0x0020e20000100a00 */
[----:B------:R-:W-:-:S02]  /*8f440*/  IADD3 R12, P3, R19, R7, RZ ;  /* 0x00000007130c7210 */ /* 0x000fc40007f7e0ff */
[----:B------:R-:W-:Y:S01]  /*8f450*/  IADD3 R2, P1, R19, R9, RZ ;  /* 0x0000000913027210 */ /* 0x000fe20007f3e0ff */
[----:B------:R-:W-:Y:S02]  /*8f460*/  STL.64 [R1+0x3de8], R28 ;  /* 0x003de81c01007387 */ /* 0x000fe40000100a00 */
[C---:B------:R-:W-:Y:S02]  /*8f470*/  IMAD.X R13, R27.reuse, 0x1, R8, P3 ;  /* 0x000000011b0d7824 */ /* 0x040fe400018e0608 */
[----:B------:R-:W-:Y:S04]  /*8f480*/  STL.64 [R1+0x3de0], R20 ;  /* 0x003de01401007387 */ /* 0x000fe80000100a00 */
[----:B------:R-:W-:Y:S01]  /*8f490*/  STL [R1+0x3df0], R21 ;  /* 0x003df01501007387 */ /* 0x000fe20000100800 */
[----:B--2---:R-:W-:-:S02]  /*8f4a0*/  IMAD.X R3, R27, 0x1, R10, P1 ;  /* 0x000000011b037824 */ /* 0x004fc400008e060a */
[----:B---3--:R-:W-:-:S05]  /*8f4b0*/  IMAD.X R25, R27, 0x1, R6, P2 ;  /* 0x000000011b197824 */ /* 0x008fca00010e0606 */
[----:B------:R-:W-:Y:S04]  /*8f4c0*/  STL [R1+0x5b4], R25 ;  /* 0x0005b41901007387 */ /* 0x000fe80000100800 */
[----:B------:R1:W-:Y:S04]  /*8f4d0*/  STL.64 [R1+0x5a8], R12 ;  /* 0x0005a80c01007387 */ /* 0x0003e80000100a00 */
[----:B-1----:R-:W2:Y:S04]  /*8f4e0*/  LDL.LU.64 R12, [R1+0x3e10] ;  /* 0x003e1000010c7983 */ /* 0x002ea80000300a00 */
[----:B------:R1:W-:Y:S04]  /*8f4f0*/  STL.64 [R1+0x5a0], R2 ;  /* 0x0005a00201007387 */ /* 0x0003e80000100a00 */
[----:B-1----:R-:W3:Y:S01]  /*8f500*/  LDL.LU.64 R2, [R1+0x3e08] ;  /* 0x003e080001027983 */ /* 0x002ee20000300a00 */
[----:B------:R-:W-:-:S02]  /*8f510*/  IADD3 R24, P2, R19, R11, RZ ;  /* 0x0000000b13187210 */ /* 0x000fc40007f5e0ff */
[----:B------:R-:W-:-:S05]  /*8f520*/  SHF.R.S32.HI R20, RZ, 0x1f, R16 ;  /* 0x0000001fff147819 */ /* 0x000fca0000011410 */
[----:B------:R-:W-:Y:S01]  /*8f530*/  STL [R1+0x88], R20 ;  /* 0x0000881401007387 */ /* 0x000fe20000100800 */
[----:B--2---:R-:W-:Y:S01]  /*8f540*/  IADD3 R18, P3, R19, R12, RZ ;  /* 0x0000000c13127210 */ /* 0x004fe20007f7e0ff */
[----:B------:R-:W-:-:S04]  /*8f550*/  IMAD.X R25, R27, 0x1, R13, P2 ;  /* 0x000000011b197824 */ /* 0x000fc800010e060d */
[----:B------:R-:W-:Y:S01]  /*8f560*/  IMAD.X R19, R27, 0x1, R14, P3 ;  /* 0x000000011b137824 */ /* 0x000fe200018e060e */
[----:B---3--:R-:W-:-:S05]  /*8f570*/  IADD3 R28, P1, R16, R2, RZ ;  /* 0x00000002101c7210 */ /* 0x008fca0007f3e0ff */
[----:B------:R-:W-:Y:S04]  /*8f580*/  STL [R1+0x578], R28 ;  /* 0x0005781c01007387 */ /* 0x000fe80000100800 */
[----:B------:R-:W-:Y:S04]  /*8f590*/  STL.64 [R1+0x598], R24 ;  /* 0x0005981801007387 */ /* 0x000fe80000100a00 */
[----:B------:R1:W-:Y:S04]  /*8f5a0*/  STL.64 [R1+0x580], R18 ;  /* 0x0005801201007387 */ /* 0x0003e80000100a00 */
[----:B-1----:R-:W2:Y:S04]  /*8f5b0*/  LDL.LU.64 R18, [R1+0x3e00] ;  /* 0x003e000001127983 */ /* 0x002ea80000300a00 */
[----:B------:R-:W3:Y:S01]  /*8f5c0*/  LDL.LU R27, [R1+0x7c] ;  /* 0x00007c00011b7983 */ /* 0x000ee20000300800 */
[----:B------:R-:W-:-:S05]  /*8f5d0*/  IADD3 R24, P2, R16, R0, RZ ;  /* 0x0000000010187210 */ /* 0x000fca0007f5e0ff */
[C---:B------:R-:W-:Y:S01]  /*8f5e0*/  IMAD.X R25, R20.reuse, 0x1, R22, P2 ;  /* 0x0000000114197824 */ /* 0x040fe200010e0616 */
[----:B---3--:R1:W-:Y:S02]  /*8f5f0*/  STL.64 [R1+0x3dd8], R26 ;  /* 0x003dd81a01007387 */ /* 0x0083e40000100a00 */
[----:B-1----:R-:W-:Y:S02]  /*8f600*/  IMAD.MOV.U32 R27, RZ, RZ, R29 ;  /* 0x000000ffff1b7224 */ /* 0x002fe400078e001d */
[----:B------:R-:W-:-:S05]  /*8f610*/  IMAD.X R27, R20, 0x1, R17, P1 ;  /* 0x00000001141b7824 */ /* 0x000fca00008e0611 */
[----:B------:R-:W-:Y:S04]  /*8f620*/  STL [R1+0x57c], R27 ;  /* 0x00057c1b01007387 */ /* 0x000fe80000100800 */
[----:B------:R1:W-:Y:S01]  /*8f630*/  STL.64 [R1+0x570], R24 ;  /* 0x0005701801007387 */ /* 0x0003e20000100a00 */
[----:B------:R-:W-:-:S03]  /*8f640*/  IADD3 R20, P2, R16, R7, RZ ;  /* 0x0000000710147210 */ /* 0x000fc60007f5e0ff */
[----:B-1----:R-:W3:Y:S04]  /*8f650*/  LDL.LU.64 R24, [R1+0x3df8] ;  /* 0x003df80001187983 */ /* 0x002ee80000300a00 */
[----:B------:R1:W-:Y:S04]  /*8f660*/  STL [R1+0x3dd0], R15 ;  /* 0x003dd00f01007387 */ /* 0x0003e80000100800 */
[----:B-1----:R-:W4:Y:S04]  /*8f670*/  LDL.LU R15, [R1+0x88] ;  /* 0x00008800010f7983 */ /* 0x002f280000300800 */
[----:B------:R1:W-:Y:S04]  /*8f680*/  STL [R1+0x550], R20 ;  /* 0x0005501401007387 */ /* 0x0003e80000100800 */
[----:B------:R0:W2:Y:S01]  /*8f690*/  LDL.LU R21, [R1+0x3df0] ;  /* 0x003df00001157983 */ /* 0x0000a20000300800 */
[----:B------:R-:W-:Y:S01]  /*8f6a0*/  IMAD.MOV.U32 R26, RZ, RZ, R28 ;  /* 0x000000ffff1a7224 */ /* 0x000fe200078e001c */
[----:B------:R-:W-:-:S05]  /*8f6b0*/  IADD3 R28, P3, R16, R3, RZ ;  /* 0x00000003101c7210 */ /* 0x000fca0007f7e0ff */
[----:B----4-:R-:W-:Y:S01]  /*8f6c0*/  IMAD.X R29, R15, 0x1, R4, P3 ;  /* 0x000000010f1d7824 */ /* 0x010fe200018e0604 */
[----:B-1----:R-:W-:-:S04]  /*8f6d0*/  IADD3 R20, P3, R16, R9, RZ ;  /* 0x0000000910147210 */ /* 0x002fc80007f7e0ff */
[----:B------:R1:W-:Y:S04]  /*8f6e0*/  STL.64 [R1+0x560], R28 ;  /* 0x0005601c01007387 */ /* 0x0003e80000100a00 */
[----:B-1----:R-:W4:Y:S04]  /*8f6f0*/  LDL.LU.64 R28, [R1+0x3de8] ;  /* 0x003de800011c7983 */ /* 0x002f280000300a00 */
[----:B------:R2:W-:Y:S04]  /*8f700*/  STL [R1+0x548], R20 ;  /* 0x0005481401007387 */ /* 0x0005e80000100800 */
[----:B--2---:R-:W2:Y:S01]  /*8f710*/  LDL.LU.64 R20, [R1+0x3de0] ;  /* 0x003de00001147983 */ /* 0x004ea20000300a00 */
[----:B------:R-:W-:-:S05]  /*8f720*/  IADD3 R26, P1, R16, R5, RZ ;  /* 0x00000005101a7210 */ /* 0x000fca0007f3e0ff */
[----:B------:R-:W-:-:S05]  /*8f730*/  IMAD.X R27, R15, 0x1, R6, P1 ;  /* 0x000000010f1b7824 */ /* 0x000fca00008e0606 */
[----:B------:R-:W-:Y:S04]  /*8f740*/  STL.64 [R1+0x558], R26 ;  /* 0x0005581a01007387 */ /* 0x000fe80000100a00 */
[----:B----4-:R1:W-:Y:S04]  /*8f750*/  STL.64 [R1+0x3dc8], R28 ;  /* 0x003dc81c01007387 */ /* 0x0103e80000100a00 */
[----:B-1----:R0:W4:Y:S04]  /*8f760*/  LDL.64 R28, [R1+0x550] ;  /* 0x00055000011c7983 */ /* 0x0021280000100a00 */
[----:B--2---:R1:W-:Y:S04]  /*8f770*/  STL.64 [R1+0x3dc0], R20 ;  /* 0x003dc01401007387 */ /* 0x0043e80000100a00 */
[----:B-1----:R0:W2:Y:S01]  /*8f780*/  LDL.64 R20, [R1+0x548] ;  /* 0x0005480001147983 */ /* 0x0020a20000100a00 */
[----:B------:R-:W-:-:S05]  /*8f790*/  IADD3 R26, P1, R16, R11, RZ ;  /* 0x0000000b101a7210 */ /* 0x000fca0007f3e0ff */
[C---:B------:R-:W-:Y:S02]  /*8f7a0*/  IMAD.X R27, R15.reuse, 0x1, R13, P1 ;  /* 0x000000010f1b7824 */ /* 0x040fe400008e060d */
[----:B----4-:R-:W-:-:S05]  /*8f7b0*/  IMAD.X R29, R15, 0x1, R8, P2 ;  /* 0x000000010f1d7824 */ /* 0x010fca00010e0608 */
[----:B------:R-:W-:Y:S01]  /*8f7c0*/  STL [R1+0x554], R29 ;  /* 0x0005541d01007387 */ /* 0x000fe20000100800 */
[----:B--2---:R-:W-:-:S05]  /*8f7d0*/  IMAD.X R21, R15, 0x1, R10, P3 ;  /* 0x000000010f157824 */ /* 0x004fca00018e060a */
[----:B------:R-:W-:Y:S04]  /*8f7e0*/  STL [R1+0x54c], R21 ;  /* 0x00054c1501007387 */ /* 0x000fe80000100800 */
[----:B------:R1:W-:Y:S04]  /*8f7f0*/  STL.64 [R1+0x540], R26 ;  /* 0x0005401a01007387 */ /* 0x0003e80000100a00 */
[----:B-1----:R-:W2:Y:S01]  /*8f800*/  LDL.LU.64 R26, [R1+0x3dd8] ;  /* 0x003dd800011a7983 */ /* 0x002ea20000300a00 */
[----:B------:R-:W-:Y:S02]  /*8f810*/  IADD3 R28, P2, R16, R12, RZ ;  /* 0x0000000c101c7210 */ /* 0x000fe40007f5e0ff */
[----:B------:R-:W-:-:S02]  /*8f820*/  SHF.R.S32.HI R16, RZ, 0x1f, R18 ;  /* 0x0000001fff107819 */ /* 0x000fc40000011412 */
[----:B------:R-:W-:Y:S01]  /*8f830*/  IADD3 R20, P3, R18, R2, RZ ;  /* 0x0000000212147210 */ /* 0x000fe20007f7e0ff */
[----:B------:R-:W-:Y:S02]  /*8f840*/  IMAD.X R29, R15, 0x1, R14, P2 ;  /* 0x000000010f1d7824 */ /* 0x000fe400010e060e */
[----:B------:R1:W-:Y:S04]  /*8f850*/  STL [R1+0x84], R16 ;  /* 0x0000841001007387 */ /* 0x0003e80000100800 */
[----:B------:R4:W-:Y:S01]  /*8f860*/  STL.64 [R1+0x3db0], R12 ;  /* 0x003db00c01007387 */ /* 0x0009e20000100a00 */
[----:B------:R-:W-:-:S03]  /*8f870*/  IMAD.X R21, R16, 0x1, R17, P3 ;  /* 0x0000000110157824 */ /* 0x000fc600018e0611 */
[----:B--2---:R-:W-:Y:S04]  /*8f880*/  STL.64 [R1+0x3db8], R26 ;  /* 0x003db81a01007387 */ /* 0x004fe80000100a00 */
[----:B------:R-:W2:Y:S04]  /*8f890*/  LDL.LU R15, [R1+0x3dd0] ;  /* 0x003dd000010f7983 */ /* 0x000ea80000300800 */
[----:B------:R-:W-:Y:S04]  /*8f8a0*/  STL.64 [R1+0x518], R28 ;  /* 0x0005181c01007387 */ /* 0x000fe80000100a00 */
[----:B-1----:R-:W3:Y:S01]  /*8f8b0*/  LDL.LU R16, [R1+0x78] ;  /* 0x0000780001107983 */ /* 0x002ee20000300800 */
[----:B----4-:R-:W-:-:S03]  /*8f8c0*/  IADD3 R12, P1, R18, R0, RZ ;  /* 0x00000000120c7210 */ /* 0x010fc60007f3e0ff */
[----:B---3--:R1:W-:Y:S04]  /*8f8d0*/  STL [R1+0x3da8], R16 ;  /* 0x003da81001007387 */ /* 0x0083e80000100800 */
[----:B-1----:R-:W3:Y:S01]  /*8f8e0*/  LDL.LU R16, [R1+0x84] ;  /* 0x0000840001107983 */ /* 0x002ee20000300800 */
[----:B------:R-:W-:-:S03]  /*8f8f0*/  IADD3 R28, P2, R18, R3, RZ ;  /* 0x00000003121c7210 */ /* 0x000fc60007f5e0ff */
[----:B------:R1:W-:Y:S02]  /*8f900*/  STL.64 [R1+0x510], R20 ;  /* 0x0005101401007387 */ /* 0x0003e40000100a00 */
[----:B-1----:R-:W-:Y:S01]  /*8f910*/  IADD3 R20, P3, R18, R5, RZ ;  /* 0x0000000512147210 */ /* 0x002fe20007f7e0ff */
[C---:B---3--:R-:W-:Y:S02]  /*8f920*/  IMAD.X R13, R16.reuse, 0x1, R22, P1 ;  /* 0x00000001100d7824 */ /* 0x048fe400008e0616 */
[C---:B------:R-:W-:Y:S02]  /*8f930*/  IMAD.X R29, R16.reuse, 0x1, R4, P2 ;  /* 0x00000001101d7824 */ /* 0x040fe400010e0604 */
[----:B------:R-:W-:Y:S01]  /*8f940*/  IMAD.X R21, R16, 0x1, R6, P3 ;  /* 0x0000000110157824 */ /* 0x000fe200018e0606 */
[----:B------:R-:W-:Y:S04]  /*8f950*/  STL.64 [R1+0x538], R12 ;  /* 0x0005380c01007387 */ /* 0x000fe80000100a00 */
[----:B------:R1:W-:Y:S04]  /*8f960*/  STL.64 [R1+0x508], R28 ;  /* 0x0005081c01007387 */ /* 0x0003e80000100a00 */
[----:B-1----:R-:W3:Y:S04]  /*8f970*/  LDL.LU.64 R28, [R1+0x3dc8] ;  /* 0x003dc800011c7983 */ /* 0x002ee80000300a00 */
[----:B------:R-:W-:Y:S04]  /*8f980*/  STL.64 [R1+0x3da0], R4 ;  /* 0x003da00401007387 */ /* 0x000fe80000100a00 */
[----:B------:R1:W-:Y:S04]  /*8f990*/  STL.64 [R1+0x500], R20 ;  /* 0x0005001401007387 */ /* 0x0003e80000100a00 */
[----:B-1----:R-:W4:Y:S01]  /*8f9a0*/  LDL.LU.64 R20, [R1+0x3dc0] ;  /* 0x003dc00001147983 */ /* 0x002f220000300a00 */
[----:B------:R-:W-:-:S02]  /*8f9b0*/  IADD3 R12, P1, R18, R7, RZ ;  /* 0x00000007120c7210 */ /* 0x000fc40007f3e0ff */
[----:B------:R-:W-:-:S03]  /*8f9c0*/  IADD3 R26, P3, R18, R11, RZ ;  /* 0x0000000b121a7210 */ /* 0x000fc60007f7e0ff */
[----:B------:R-:W-:Y:S01]  /*8f9d0*/  IMAD.X R13, R16, 0x1, R8, P1 ;  /* 0x00000001100d7824 */ /* 0x000fe200008e0608 */
[----:B------:R-:W-:Y:S01]  /*8f9e0*/  IADD3 R4, P2, R18, R9, RZ ;  /* 0x0000000912047210 */ /* 0x000fe20007f5e0ff */
[----:B------:R1:W-:Y:S04]  /*8f9f0*/  STL [R1+0x4e8], R26 ;  /* 0x0004e81a01007387 */ /* 0x0003e80000100800 */
[----:B------:R-:W-:Y:S01]  /*8fa00*/  IMAD.X R5, R16, 0x1, R10, P2 ;  /* 0x0000000110057824 */ /* 0x000fe200010e060a */
[----:B-1----:R-:W2:Y:S04]  /*8fa10*/  LDL.LU.64 R26, [R1+0x3db8] ;  /* 0x003db800011a7983 */ /* 0x002ea80000300a00 */
[----:B------:R1:W-:Y:S04]  /*8fa20*/  STL.64 [R1+0x4f8], R12 ;  /* 0x0004f80c01007387 */ /* 0x0003e80000100a00 */
[----:B-1----:R-:W3:Y:S04]  /*8fa30*/  LDL.LU.64 R12, [R1+0x3db0] ;  /* 0x003db000010c7983 */ /* 0x002ee80000300a00 */
[----:B------:R-:W-:Y:S04]  /*8fa40*/  STL.64 [R1+0x3d90], R8 ;  /* 0x003d900801007387 */ /* 0x000fe80000100a00 */
[----:B----4-:R-:W-:Y:S04]  /*8fa50*/  STL.64 [R1+0x3d88], R20 ;  /* 0x003d881401007387 */ /* 0x010fe80000100a00 */
[----:B------:R1:W-:Y:S04]  /*8fa60*/  STL.64 [R1+0x3d98], R10 ;  /* 0x003d980a01007387 */ /* 0x0003e80000100a00 */
[----:B-1----:R0:W4:Y:S04]  /*8fa70*/  LDL.64 R10, [R1+0x4e8] ;  /* 0x0004e800010a7983 */ /* 0x0021280000100a00 */
[----:B------:R2:W-:Y:S02]  /*8fa80*/  STL.64 [R1+0x4f0], R4 ;  /* 0x0004f00401007387 */ /* 0x0005e40000100a00 */
[----:B--2---:R-:W-:-:S02]  /*8fa90*/  IADD3 R4, P2, R27, R2, RZ ;  /* 0x000000021b047210 */ /* 0x004fc40007f5e0ff */
[----:B---3--:R-:W-:Y:S02]  /*8faa0*/  IADD3 R8, P1, R18, R12, RZ ;  /* 0x0000000c12087210 */ /* 0x008fe40007f3e0ff */
[----:B------:R-:W-:-:S03]  /*8fab0*/  SHF.R.S32.HI R18, RZ, 0x1f, R27 ;  /* 0x0000001fff127819 */ /* 0x000fc6000001141b */
[----:B------:R-:W-:Y:S02]  /*8fac0*/  IMAD.X R9, R16, 0x1, R14, P1 ;  /* 0x0000000110097824 */ /* 0x000fe400008e060e */
[----:B------:R-:W-:Y:S01]  /*8fad0*/  STL [R1+0x80], R18 ;  /* 0x0000801201007387 */ /* 0x000fe20000100800 */
[----:B------:R-:W-:Y:S02]  /*8fae0*/  IMAD.X R5, R18, 0x1, R17, P2 ;  /* 0x0000000112057824 */ /* 0x000fe400010e0611 */
[----:B----4-:R-:W-:-:S05]  /*8faf0*/  IMAD.X R11, R16, 0x1, R13, P3 ;  /* 0x00000001100b7824 */ /* 0x010fca00018e060d */
[----:B------:R-:W-:Y:S04]  /*8fb00*/  STL [R1+0x4ec], R11 ;  /* 0x0004ec0b01007387 */ /* 0x000fe80000100800 */
[----:B------:R-:W2:Y:S04]  /*8fb10*/  LDL.LU R16, [R1+0x3da8] ;  /* 0x003da80001107983 */ /* 0x000ea80000300800 */
[----:B------:R-:W-:Y:S04]  /*8fb20*/  STL.64 [R1+0x4d8], R8 ;  /* 0x0004d80801007387 */ /* 0x000fe80000100a00 */
[----:B------:R-:W-:Y:S04]  /*8fb30*/  STL.64 [R1+0x3d80], R2 ;  /* 0x003d800201007387 */ /* 0x000fe80000100a00 */
[----:B------:R1:W-:Y:S04]  /*8fb40*/  STL.64 [R1+0x4d0], R4 ;  /* 0x0004d00401007387 */ /* 0x0003e80000100a00 */
[----:B-1----:R-:W3:Y:S04]  /*8fb50*/  LDL.LU.64 R4, [R1+0x3da0] ;  /* 0x003da00001047983 */ /* 0x002ee80000300a00 */
[----:B------:R-:W4:Y:S01]  /*8fb60*/  LDL.LU R18, [R1+0x74] ;  /* 0x0000740001127983 */ /* 0x000f220000300800 */
[----:B------:R-:W-:-:S03]  /*8fb70*/  IADD3 R10, P3, R27, R0, RZ ;  /* 0x000000001b0a7210 */ /* 0x000fc60007f7e0ff */
[----:B----4-:R1:W-:Y:S04]  /*8fb80*/  STL [R1+0x3d70], R18 ;  /* 0x003d701201007387 */ /* 0x0103e80000100800 */
[----:B-1----:R-:W4:Y:S01]  /*8fb90*/  LDL.LU R18, [R1+0x80] ;  /* 0x0000800001127983 */ /* 0x002f220000300800 */
[C---:B------:R-:W-:Y:S02]  /*8fba0*/  IADD3 R8, P1, R27.reuse, R3, RZ ;  /* 0x000000031b087210 */ /* 0x040fe40007f3e0ff */
[----:B---3--:R-:W-:Y:S01]  /*8fbb0*/  IADD3 R2, P2, R27, R5, RZ ;  /* 0x000000051b027210 */ /* 0x008fe20007f5e0ff */
[C---:B----4-:R-:W-:Y:S02]  /*8fbc0*/  IMAD.X R11, R18.reuse, 0x1, R22, P3 ;  /* 0x00000001120b7824 */ /* 0x050fe400018e0616 */
[----:B------:R-:W-:-:S03]  /*8fbd0*/  IMAD.X R9, R18, 0x1, R4, P1 ;  /* 0x0000000112097824 */ /* 0x000fc600008e0604 */
[----:B------:R1:W-:Y:S04]  /*8fbe0*/  STL.64 [R1+0x4c8], R10 ;  /* 0x0004c80a01007387 */ /* 0x0003e80000100a00 */
[----:B------:R-:W-:Y:S04]  /*8fbf0*/  STL [R1+0x4b0], R2 ;  /* 0x0004b00201007387 */ /* 0x000fe80000100800 */
[----:B-1----:R-:W3:Y:S04]  /*8fc00*/  LDL.LU.64 R10, [R1+0x3d98] ;  /* 0x003d9800010a7983 */ /* 0x002ee80000300a00 */
[----:B------:R1:W-:Y:S04]  /*8fc10*/  STL.64 [R1+0x4b8], R8 ;  /* 0x0004b80801007387 */ /* 0x0003e80000100a00 */
[----:B-1----:R-:W4:Y:S04]  /*8fc20*/  LDL.LU.64 R8, [R1+0x3d90] ;  /* 0x003d900001087983 */ /* 0x002f280000300a00 */
[----:B------:R1:W-:Y:S04]  /*8fc30*/  STL.64 [R1+0x3d78], R4 ;  /* 0x003d780401007387 */ /* 0x0003e80000100a00 */
[----:B-1----:R0:W2:Y:S01]  /*8fc40*/  LDL.64 R4, [R1+0x4b0] ;  /* 0x0004b00001047983 */ /* 0x0020a20000100a00 */
[----:B----4-:R-:W-:-:S05]  /*8fc50*/  IADD3 R20, P1, R27, R9, RZ ;  /* 0x000000091b147210 */ /* 0x010fca0007f3e0ff */
[----:B------:R1:W-:Y:S04]  /*8fc60*/  STL [R1+0x4a0], R20 ;  /* 0x0004a01401007387 */ /* 0x0003e80000100800 */
[----:B-1----:R-:W4:Y:S01]  /*8fc70*/  LDL.LU.64 R20, [R1+0x3d88] ;  /* 0x003d880001147983 */ /* 0x002f220000300a00 */
[----:B------:R-:W-:Y:S01]  /*8fc80*/  IADD3 R2, P3, R27, R7, RZ ;  /* 0x000000071b027210 */ /* 0x000fe20007f7e0ff */
[----:B--2---:R-:W-:-:S04]  /*8fc90*/  IMAD.X R5, R18, 0x1, R6, P2 ;  /* 0x0000000112057824 */ /* 0x004fc800010e0606 */
[----:B------:R-:W-:Y:S01]  /*8fca0*/  IMAD.X R3, R18, 0x1, R8, P3 ;  /* 0x0000000112037824 */ /* 0x000fe200018e0608 */
[----:B------:R-:W-:Y:S04]  /*8fcb0*/  STL.64 [R1+0x3d68], R6 ;  /* 0x003d680601007387 */ /* 0x000fe80000100a00 */
[----:B------:R-:W-:Y:S04]  /*8fcc0*/  STL [R1+0x4b4], R5 ;  /* 0x0004b40501007387 */ /* 0x000fe80000100800 */
[----:B------:R1:W-:Y:S04]  /*8fcd0*/  STL.64 [R1+0x4a8], R2 ;  /* 0x0004a80201007387 */ /* 0x0003e80000100a00 */
[----:B-1----:R-:W2:Y:S04]  /*8fce0*/  LDL.LU.64 R2, [R1+0x3d80] ;  /* 0x003d800001027983 */ /* 0x002ea80000300a00 */
[----:B----4-:R1:W-:Y:S04]  /*8fcf0*/  STL.64 [R1+0x3d58], R20 ;  /* 0x003d581401007387 */ /* 0x0103e80000100a00 */
[----:B-1----:R0:W4:Y:S01]  /*8fd00*/  LDL.64 R20, [R1+0x4a0] ;  /* 0x0004a00001147983 */ /* 0x0021220000100a00 */
[----:B------:R-:W-:-:S02]  /*8fd10*/  SHF.R.S32.HI R5, RZ, 0x1f, R16 ;  /* 0x0000001fff057819 */ /* 0x000fc40000011410 */
[C---:B---3--:R-:W-:Y:S02]  /*8fd20*/  IADD3 R4, P2, R27.reuse, R11, RZ ;  /* 0x0000000b1b047210 */ /* 0x048fe40007f5e0ff */
[----:B------:R-:W-:Y:S01]  /*8fd30*/  IADD3 R6, P3, R27, R12, RZ ;  /* 0x0000000c1b067210 */ /* 0x000fe20007f7e0ff */
[----:B------:R1:W-:Y:S04]  /*8fd40*/  STL [R1+0x7c], R5 ;  /* 0x00007c0501007387 */ /* 0x0003e80000100800 */
[----:B------:R-:W-:Y:S01]  /*8fd50*/  STL [R1+0x3d4c], R26 ;  /* 0x003d4c1a01007387 */ /* 0x000fe20000100800 */
[C---:B------:R-:W-:Y:S02]  /*8fd60*/  IMAD.X R7, R18.reuse, 0x1, R14, P3 ;  /* 0x0000000112077824 */ /* 0x040fe400018e060e */
[----:B-1----:R-:W-:-:S02]  /*8fd70*/  IMAD.X R5, R18, 0x1, R13, P2 ;  /* 0x0000000112057824 */ /* 0x002fc400010e060d */
[----:B----4-:R-:W-:-:S05]  /*8fd80*/  IMAD.X R21, R18, 0x1, R10, P1 ;  /* 0x0000000112157824 */ /* 0x010fca00008e060a */
[----:B------:R-:W-:Y:S04]  /*8fd90*/  STL [R1+0x4a4], R21 ;  /* 0x0004a41501007387 */ /* 0x000fe80000100800 */
[----:B------:R1:W-:Y:S04]  /*8fda0*/  STL.64 [R1+0x498], R4 ;  /* 0x0004980401007387 */ /* 0x0003e80000100a00 */
[----:B-1----:R-:W3:Y:S04]  /*8fdb0*/  LDL.LU.64 R4, [R1+0x3d78] ;  /* 0x003d780001047983 */ /* 0x002ee80000300a00 */
[----:B------:R-:W-:Y:S04]  /*8fdc0*/  STL.64 [R1+0x3d60], R12 ;  /* 0x003d600c01007387 */ /* 0x000fe80000100a00 */
[----:B------:R-:W4:Y:S04]  /*8fdd0*/  LDL.LU R18, [R1+0x3d70] ;  /* 0x003d700001127983 */ /* 0x000f280000300800 */
[----:B------:R1:W-:Y:S04]  /*8fde0*/  STL.64 [R1+0x488], R6 ;  /* 0x0004880601007387 */ /* 0x0003e80000100a00 */
[----:B-1----:R-:W4:Y:S04]  /*8fdf0*/  LDL.LU.64 R6, [R1+0x3d68] ;  /* 0x003d680001067983 */ /* 0x002f280000300a00 */
[----:B------:R1:W-:Y:S04]  /*8fe00*/  STL [R1+0x3d48], R19 ;  /* 0x003d481301007387 */ /* 0x0003e80000100800 */
[----:B-1----:R-:W3:Y:S01]  /*8fe10*/  LDL.LU R19, [R1+0x7c] ;  /* 0x00007c0001137983 */ /* 0x002ee20000300800 */
[----:B--2---:R-:W-:-:S02]  /*8fe20*/  IADD3 R26, P1, R16, R2, RZ ;  /* 0x00000002101a7210 */ /* 0x004fc40007f3e0ff */
[C---:B------:R-:W-:Y:S01]  /*8fe30*/  IADD3 R20, P2, R16.reuse, R0, RZ ;  /* 0x0000000010147210 */ /* 0x040fe20007f5e0ff */
[----:B------:R-:W-:Y:S01]  /*8fe40*/  STL.64 [R1+0x3d50], R2 ;  /* 0x003d500201007387 */ /* 0x000fe20000100a00 */
[----:B------:R-:W-:Y:S01]  /*8fe50*/  IADD3 R12, P3, R16, R3, RZ ;  /* 0x00000003100c7210 */ /* 0x000fe20007f7e0ff */
[C---:B---3--:R-:W-:Y:S02]  /*8fe60*/  IMAD.X R27, R19.reuse, 0x1, R17, P1 ;  /* 0x00000001131b7824 */ /* 0x048fe400008e0611 */
[----:B------:R-:W-:-:S03]  /*8fe70*/  IMAD.X R21, R19, 0x1, R22, P2 ;  /* 0x0000000113157824 */ /* 0x000fc600010e0616 */
[----:B------:R1:W-:Y:S01]  /*8fe80*/  STL.64 [R1+0x480], R26 ;  /* 0x0004801a01007387 */ /* 0x0003e20000100a00 */
[----:B------:R-:W-:-:S03]  /*8fe90*/  IMAD.X R13, R19, 0x1, R4, P3 ;  /* 0x00000001130d7824 */ /* 0x000fc600018e0604 */
[----:B------:R4:W-:Y:S01]  /*8fea0*/  STL.64 [R1+0x478], R20 ;  /* 0x0004781401007387 */ /* 0x0009e20000100a00 */
[C---:B-1----:R-:W-:Y:S02]  /*8feb0*/  IADD3 R26, P1, R16.reuse, R5, RZ ;  /* 0x00000005101a7210 */ /* 0x042fe40007f3e0ff */
[----:B----4-:R-:W-:-:S03]  /*8fec0*/  IADD3 R20, P2, R16, R7, RZ ;  /* 0x0000000710147210 */ /* 0x010fc60007f5e0ff */
[C---:B------:R-:W-:Y:S01]  /*8fed0*/  IMAD.X R27, R19.reuse, 0x1, R6, P1 ;  /* 0x00000001131b7824 */ /* 0x040fe200008e0606 */
[----:B------:R1:W-:Y:S01]  /*8fee0*/  STL.64 [R1+0x460], R12 ;  /* 0x0004600c01007387 */ /* 0x0003e20000100a00 */
[----:B------:R-:W-:-:S03]  /*8fef0*/  IMAD.X R21, R19, 0x1, R8, P2 ;  /* 0x0000000113157824 */ /* 0x000fc600010e0608 */
[----:B-1----:R-:W2:Y:S04]  /*8ff00*/  LDL.LU.64 R12, [R1+0x3d60] ;  /* 0x003d6000010c7983 */ /* 0x002ea80000300a00 */
[----:B------:R-:W-:Y:S04]  /*8ff10*/  STL.64 [R1+0x458], R26 ;  /* 0x0004581a01007387 */ /* 0x000fe80000100a00 */
[----:B------:R1:W-:Y:S04]  /*8ff20*/  STL.64 [R1+0x450], R20 ;  /* 0x0004501401007387 */ /* 0x0003e80000100a00 */
[----:B-1----:R-:W3:Y:S01]  /*8ff30*/  LDL.LU.64 R20, [R1+0x3d58] ;  /* 0x003d580001147983 */ /* 0x002ee20000300a00 */
[----:B------:R-:W-:-:S02]  /*8ff40*/  IADD3 R2, P3, R16, R9, RZ ;  /* 0x0000000910027210 */ /* 0x000fc40007f7e0ff */
[----:B------:R-:W-:-:S03]  /*8ff50*/  IADD3 R26, P1, R16, R11, RZ ;  /* 0x0000000b101a7210 */ /* 0x000fc60007f3e0ff */
[C---:B------:R-:W-:Y:S01]  /*8ff60*/  IMAD.X R3, R19.reuse, 0x1, R10, P3 ;  /* 0x0000000113037824 */ /* 0x040fe200018e060a */
[----:B------:R-:W-:Y:S04]  /*8ff70*/  STL.64 [R1+0x3d40], R8 ;  /* 0x003d400801007387 */ /* 0x000fe80000100a00 */
[----:B------:R1:W-:Y:S04]  /*8ff80*/  STL.64 [R1+0x448], R2 ;  /* 0x0004480201007387 */ /* 0x0003e80000100a00 */
[----:B-1----:R-:W4:Y:S01]  /*8ff90*/  LDL.LU.64 R2, [R1+0x3d50] ;  /* 0x003d500001027983 */ /* 0x002f220000300a00 */
[----:B--2---:R-:W-:-:S03]  /*8ffa0*/  IMAD.X R27, R19, 0x1, R13, P1 ;  /* 0x00000001131b7824 */ /* 0x004fc600008e060d */
[----:B---3--:R-:W-:Y:S04]  /*8ffb0*/  STL.64 [R1+0x3d38], R20 ;  /* 0x003d381401007387 */ /* 0x008fe80000100a00 */
[----:B------:R1:W-:Y:S04]  /*8ffc0*/  STL.64 [R1+0x440], R26 ;  /* 0x0004401a01007387 */ /* 0x0003e80000100a00 */
[----:B-1----:R-:W2:Y:S01]  /*8ffd0*/  LDL.LU R26, [R1+0x3d4c] ;  /* 0x003d4c00011a7983 */ /* 0x002ea20000300800 */
[----:B------:R-:W-:Y:S02]  /*8ffe0*/  IADD3 R8, P2, R16, R12, RZ ;  /* 0x0000000c10087210 */ /* 0x000fe40007f5e0ff */
[----:B----4-:R-:W-:-:S03]  /*8fff0*/  IADD3 R20, P3, R18, R2, RZ ;  /* 0x0000000212147210 */ /* 0x010fc60007f7e0ff */
[----:B------:R-:W-:Y:S01]  /*90000*/  IMAD.X R9, R19, 0x1, R14, P2 ;  /* 0x0000000113097824 */ /* 0x000fe200010e060e */
[----:B------:R-:W-:Y:S01]  /*90010*/  SHF.R.S32.HI R16, RZ, 0x1f, R18 ;  /* 0x0000001fff107819 */ /* 0x000fe20000011412 */
[----:B------:R-:W-:-:S04]  /*90020*/  IMAD.MOV.U32 R27, RZ, RZ, R21 ;  /* 0x000000ffff1b7224 */ /* 0x000fc800078e0015 */
[----:B------:R-:W-:Y:S01]  /*90030*/  IMAD.X R27, R16, 0x1, R17, P3 ;  /* 0x00000001101b7824 */ /* 0x000fe200018e0611 */
[----:B--2---:R1:W-:Y:S04]  /*90040*/  STL [R1+0x3d28], R26 ;  /* 0x003d281a01007387 */ /* 0x0043e80000100800 */
[----:B------:R2:W-:Y:S04]  /*90050*/  STL [R1+0x428], R20 ;  /* 0x0004281401007387 */ /* 0x0005e80000100800 */
[----:B------:R-:W3:Y:S01]  /*90060*/  LDL.LU R19, [R1+0x3d48] ;  /* 0x003d480001137983 */ /* 0x000ee20000300800 */
[----:B-1----:R-:W-:-:S03]  /*90070*/  IMAD.MOV.U32 R26, RZ, RZ, R20 ;  /* 0x000000ffff1a7224 */ /* 0x002fc600078e0014 */
[----:B------:R1:W-:Y:S01]  /*90080*/  STL.64 [R1+0x430], R8 ;  /* 0x0004300801007387 */ /* 0x0003e20000100a00 */
[----:B--2---:R-:W-:-:S05]  /*90090*/  IADD3 R20, P1, R18, R0, RZ ;  /* 0x0000000012147210 */ /* 0x004fca0007f3e0ff */
[----:B------:R-:W-:Y:S01]  /*900a0*/  IMAD.X R21, R16, 0x1, R22, P1 ;  /* 0x0000000110157824 */ /* 0x000fe200008e0616 */
[----:B-1----:R-:W-:Y:S01]  /*900b0*/  IADD3 R8, P2, R18, R3, RZ ;  /* 0x0000000312087210 */ /* 0x002fe20007f5e0ff */
[----:B------:R-:W-:Y:S04]  /*900c0*/  STL [R1+0x42c], R27 ;  /* 0x00042c1b01007387 */ /* 0x000fe80000100800 */
[----:B------:R-:W-:Y:S01]  /*900d0*/  IMAD.X R9, R16, 0x1, R4, P2 ;  /* 0x0000000110097824 */ /* 0x000fe200010e0604 */
[----:B------:R-:W-:Y:S04]  /*900e0*/  STL.64 [R1+0x420], R20 ;  /* 0x0004201401007387 */ /* 0x000fe80000100a00 */
[----:B------:R1:W-:Y:S04]  /*900f0*/  STL.64 [R1+0x408], R8 ;  /* 0x0004080801007387 */ /* 0x0003e80000100a00 */
[----:B-1----:R-:W2:Y:S01]  /*90100*/  LDL.LU.64 R8, [R1+0x3d40] ;  /* 0x003d400001087983 */ /* 0x002ea20000300a00 */
[----:B------:R-:W-:-:S02]  /*90110*/  IADD3 R26, P3, R18, R5, RZ ;  /* 0x00000005121a7210 */ /* 0x000fc40007f7e0ff */
[----:B------:R-:W-:-:S03]  /*90120*/  IADD3 R20, P1, R18, R7, RZ ;  /* 0x0000000712147210 */ /* 0x000fc60007f3e0ff */
[----:B------:R-:W-:Y:S01]  /*90130*/  IMAD.X R27, R16, 0x1, R6, P3 ;  /* 0x00000001101b7824 */ /* 0x000fe200018e0606 */
[----:B------:R-:W-:Y:S04]  /*90140*/  STL.64 [R1+0x3d30], R4 ;  /* 0x003d300401007387 */ /* 0x000fe80000100a00 */
[----:B------:R1:W-:Y:S02]  /*90150*/  STL.64 [R1+0x400], R26 ;  /* 0x0004001a01007387 */ /* 0x0003e40000100a00 */
[----:B-1----:R-:W-:-:S05]  /*90160*/  IADD3 R26, P3, R18, R11, RZ ;  /* 0x0000000b121a7210 */ /* 0x002fca0007f7e0ff */
[C---:B------:R-:W-:Y:S02]  /*90170*/  IMAD.X R27, R16.reuse, 0x1, R13, P3 ;  /* 0x00000001101b7824 */ /* 0x040fe400018e060d */
[----:B--2---:R-:W-:Y:S01]  /*90180*/  IMAD.X R21, R16, 0x1, R8, P1 ;  /* 0x0000000110157824 */ /* 0x004fe200008e0608 */
[----:B------:R-:W-:-:S04]  /*90190*/  IADD3 R4, P2, R18, R9, RZ ;  /* 0x0000000912047210 */ /* 0x000fc80007f5e0ff */
[----:B------:R1:W-:Y:S01]  /*901a0*/  STL.64 [R1+0x3f8], R20 ;  /* 0x0003f81401007387 */ /* 0x0003e20000100a00 */
[----:B------:R-:W-:Y:S01]  /*901b0*/  IMAD.X R5, R16, 0x1, R10, P2 ;  /* 0x0000000110057824 */ /* 0x000fe200010e060a */
[----:B-1----:R-:W-:-:S04]  /*901c0*/  IADD3 R20, P1, R18, R12, RZ ;  /* 0x0000000c12147210 */ /* 0x002fc80007f3e0ff */
[----:B------:R-:W-:Y:S01]  /*901d0*/  STL.64 [R1+0x3f0], R4 ;  /* 0x0003f00401007387 */ /* 0x000fe20000100a00 */
[----:B------:R-:W-:-:S03]  /*901e0*/  IMAD.X R21, R16, 0x1, R14, P1 ;  /* 0x0000000110157824 */ /* 0x000fc600008e060e */
[----:B------:R-:W-:Y:S04]  /*901f0*/  STL.64 [R1+0x418], R26 ;  /* 0x0004181a01007387 */ /* 0x000fe80000100a00 */
[----:B------:R1:W-:Y:S04]  /*90200*/  STL.64 [R1+0x410], R20 ;  /* 0x0004101401007387 */ /* 0x0003e80000100a00 */
[----:B-1----:R-:W2:Y:S01]  /*90210*/  LDL.LU.64 R20, [R1+0x3d38] ;  /* 0x003d380001147983 */ /* 0x002ea20000300a00 */
[----:B------:R-:W-:Y:S01]  /*90220*/  IMAD.MOV.U32 R18, RZ, RZ, R15 ;  /* 0x000000ffff127224 */ /* 0x000fe200078e000f */
[----:B---3--:R-:W-:-:S02]  /*90230*/  SHF.R.S32.HI R15, RZ, 0x1f, R19 ;  /* 0x0000001fff0f7819 */ /* 0x008fc40000011413 */
[----:B------:R-:W-:Y:S01]  /*90240*/  IADD3 R4, P2, R19, R2, RZ ;  /* 0x0000000213047210 */ /* 0x000fe20007f5e0ff */
[----:B------:R-:W-:Y:S04]  /*90250*/  STL.64 [R1+0x3d20], R24 ;  /* 0x003d201801007387 */ /* 0x000fe80000100a00 */
[----:B------:R-:W-:-:S05]  /*90260*/  IMAD.X R5, R15, 0x1, R17, P2 ;  /* 0x000000010f057824 */ /* 0x000fca00010e0611 */
[----:B------:R1:W-:Y:S04]  /*90270*/  STL.64 [R1+0x438], R4 ;  /* 0x0004380401007387 */ /* 0x0003e80000100a00 */
[----:B-1----:R-:W3:Y:S01]  /*90280*/  LDL.LU.64 R4, [R1+0x3d30] ;  /* 0x003d300001047983 */ /* 0x002ee20000300a00 */
[----:B------:R-:W-:-:S03]  /*90290*/  IADD3 R26, P3, R19, R0, RZ ;  /* 0x00000000131a7210 */ /* 0x000fc60007f7e0ff */
[----:B------:R-:W-:Y:S02]  /*902a0*/  STL.64 [R1+0x3d18], R28 ;  /* 0x003d181c01007387 */ /* 0x000fe40000100a00 */
[----:B------:R-:W-:Y:S02]  /*902b0*/  IMAD.X R27, R15, 0x1, R22, P3 ;  /* 0x000000010f1b7824 */ /* 0x000fe400018e0616 */
[----:B--2---:R-:W-:Y:S04]  /*902c0*/  STL.64 [R1+0x3d10], R20 ;  /* 0x003d101401007387 */ /* 0x004fe80000100a00 */
[----:B------:R-:W2:Y:S04]  /*902d0*/  LDL.LU R16, [R1+0x68] ;  /* 0x0000680001107983 */ /* 0x000ea80000300800 */
[----:B------:R1:W-:Y:S04]  /*902e0*/  STL.64 [R1+0x470], R26 ;  /* 0x0004701a01007387 */ /* 0x0003e80000100a00 */
[----:B-1----:R-:W4:Y:S01]  /*902f0*/  LDL.LU R26, [R1+0x3d28] ;  /* 0x003d2800011a7983 */ /* 0x002f220000300800 */
[----:B------:R-:W-:-:S02]  /*90300*/  IADD3 R24, P1, R19, R3, RZ ;  /* 0x0000000313187210 */ /* 0x000fc40007f3e0ff */
[----:B---3--:R-:W-:-:S03]  /*90310*/  IADD3 R28, P2, R19, R5, RZ ;  /* 0x00000005131c7210 */ /* 0x008fc60007f5e0ff */
[----:B------:R-:W-:Y:S01]  /*90320*/  IMAD.X R25, R15, 0x1, R4, P1 ;  /* 0x000000010f197824 */ /* 0x000fe200008e0604 */
[----:B------:R-:W-:Y:S01]  /*90330*/  IADD3 R20, P3, R19, R7, RZ ;  /* 0x0000000713147210 */ /* 0x000fe20007f7e0ff */
[----:B------:R-:W-:-:S03]  /*90340*/  IMAD.X R29, R15, 0x1, R6, P2 ;  /* 0x000000010f1d7824 */ /* 0x000fc600010e0606 */
[----:B------:R1:W-:Y:S01]  /*90350*/  STL.64 [R1+0x468], R24 ;  /* 0x0004681801007387 */ /* 0x0003e20000100a00 */
[----:B------:R-:W-:-:S03]  /*90360*/  IMAD.X R21, R15, 0x1, R8, P3 ;  /* 0x000000010f157824 */ /* 0x000fc600018e0608 */
[----:B------:R3:W-:Y:S01]  /*90370*/  STL.64 [R1+0x490], R28 ;  /* 0x0004901c01007387 */ /* 0x0007e20000100a00 */
[C---:B-1----:R-:W-:Y:S02]  /*90380*/  IADD3 R24, P1, R19.reuse, R9, RZ ;  /* 0x0000000913187210 */ /* 0x042fe40007f3e0ff */
[----:B---3--:R-:W-:-:S03]  /*90390*/  IADD3 R28, P2, R19, R11, RZ ;  /* 0x0000000b131c7210 */ /* 0x008fc60007f5e0ff */
[C---:B------:R-:W-:Y:S01]  /*903a0*/  IMAD.X R25, R15.reuse, 0x1, R10, P1 ;  /* 0x000000010f197824 */ /* 0x040fe200008e060a */
[----:B------:R1:W-:Y:S01]  /*903b0*/  STL.64 [R1+0x4c0], R20 ;  /* 0x0004c01401007387 */ /* 0x0003e20000100a00 */
[----:B------:R-:W-:-:S03]  /*903c0*/  IMAD.X R29, R15, 0x1, R13, P2 ;  /* 0x000000010f1d7824 */ /* 0x000fc600010e060d */
[----:B------:R3:W-:Y:S01]  /*903d0*/  STL.64 [R1+0x4e0], R24 ;  /* 0x0004e01801007387 */ /* 0x0007e20000100a00 */
[----:B-1----:R-:W-:-:S03]  /*903e0*/  IADD3 R20, P3, R19, R12, RZ ;  /* 0x0000000c13147210 */ /* 0x002fc60007f7e0ff */
[----:B---3--:R-:W3:Y:S02]  /*903f0*/  LDL.LU.64 R24, [R1+0x3d20] ;  /* 0x003d200001187983 */ /* 0x008ee40000300a00 */
[----:B------:R-:W-:Y:S02]  /*90400*/  IMAD.X R21, R15, 0x1, R14, P3 ;  /* 0x000000010f157824 */ /* 0x000fe400018e060e */
[----:B------:R-:W-:Y:S04]  /*90410*/  STL.64 [R1+0x3d00], R10 ;  /* 0x003d000a01007387 */ /* 0x000fe80000100a00 */
[----:B------:R1:W-:Y:S04]  /*90420*/  STL.64 [R1+0x530], R28 ;  /* 0x0005301c01007387 */ /* 0x0003e80000100a00 */
[----:B-1----:R-:W2:Y:S04]  /*90430*/  LDL.LU.64 R28, [R1+0x3d18] ;  /* 0x003d1800011c7983 */ /* 0x002ea80000300a00 */
[----:B------:R4:W-:Y:S04]  /*90440*/  STL.64 [R1+0x3d08], R12 ;  /* 0x003d080c01007387 */ /* 0x0009e80000100a00 */
[----:B------:R1:W-:Y:S01]  /*90450*/  STL.64 [R1+0x528], R20 ;  /* 0x0005281401007387 */ /* 0x0003e20000100a00 */
[----:B----4-:R-:W-:-:S05]  /*90460*/  IADD3 R12, P2, R26, R0, RZ ;  /* 0x000000001a0c7210 */ /* 0x010fca0007f5e0ff */
[----:B------:R-:W-:Y:S04]  /*90470*/  STL [R1+0x590], R12 ;  /* 0x0005900c01007387 */ /* 0x000fe80000100800 */
[----:B-1----:R-:W4:Y:S04]  /*90480*/  LDL.LU.64 R20, [R1+0x3d10] ;  /* 0x003d100001147983 */ /* 0x002f280000300a00 */
[----:B------:R-:W3:Y:S01]  /*90490*/  LDL.LU R15, [R1+0x60] ;  /* 0x00006000010f7983 */ /* 0x000ee20000300800 */
[----:B------:R-:W-:Y:S02]  /*904a0*/  SHF.R.S32.HI R19, RZ, 0x1f, R26 ;  /* 0x0000001fff137819 */ /* 0x000fe4000001141a */
[----:B------:R-:W-:-:S05]  /*904b0*/  IADD3 R10, P1, R26, R2, RZ ;  /* 0x000000021a0a7210 */ /* 0x000fca0007f3e0ff */
[----:B------:R-:W-:Y:S01]  /*904c0*/  IMAD.X R11, R19, 0x1, R17, P1 ;  /* 0x00000001130b7824 */ /* 0x000fe200008e0611 */
[----:B---3--:R1:W-:Y:S04]  /*904d0*/  STL.64 [R1+0x3cf8], R14 ;  /* 0x003cf80e01007387 */ /* 0x0083e80000100a00 */
[----:B------:R3:W-:Y:S04]  /*904e0*/  STL.64 [R1+0x568], R10 ;  /* 0x0005680a01007387 */ /* 0x0007e80000100a00 */
[----:B-1----:R0:W2:Y:S01]  /*904f0*/  LDL.64 R14, [R1+0x590] ;  /* 0x00059000010e7983 */ /* 0x0020a20000100a00 */
[----:B------:R-:W-:-:S02]  /*90500*/  IADD3 R12, P3, R26, R3, RZ ;  /* 0x000000031a0c7210 */ /* 0x000fc40007f7e0ff */
[----:B---3--:R-:W-:-:S03]  /*90510*/  IADD3 R10, P1, R26, R5, RZ ;  /* 0x000000051a0a7210 */ /* 0x008fc60007f3e0ff */
[C---:B------:R-:W-:Y:S01]  /*90520*/  IMAD.X R13, R19.reuse, 0x1, R4, P3 ;  /* 0x00000001130d7824 */ /* 0x040fe200018e0604 */
[----:B------:R-:W-:Y:S01]  /*90530*/  STL.64 [R1+0x3cf0], R22 ;  /* 0x003cf01601007387 */ /* 0x000fe20000100a00 */
[C---:B------:R-:W-:Y:S02]  /*90540*/  IMAD.X R11, R19.reuse, 0x1, R6, P1 ;  /* 0x00000001130b7824 */ /* 0x040fe400008e0606 */
[----:B--2---:R-:W-:-:S05]  /*90550*/  IMAD.X R15, R19, 0x1, R22, P2 ;  /* 0x00000001130f7824 */ /* 0x004fca00010e0616 */
[----:B------:R-:W-:Y:S04]  /*90560*/  STL [R1+0x594], R15 ;  /* 0x0005940f01007387 */ /* 0x000fe80000100800 */
[----:B------:R1:W-:Y:S04]  /*90570*/  STL.64 [R1+0x588], R12 ;  /* 0x0005880c01007387 */ /* 0x0003e80000100a00 */
[----:B-1----:R-:W2:Y:S04]  /*90580*/  LDL.LU.64 R12, [R1+0x3d08] ;  /* 0x003d0800010c7983 */ /* 0x002ea80000300a00 */
[----:B------:R1:W-:Y:S04]  /*90590*/  STL.64 [R1+0x5d8], R10 ;  /* 0x0005d80a01007387 */ /* 0x0003e80000100a00 */
[----:B-1----:R-:W3:Y:S01]  /*905a0*/  LDL.LU.64 R10, [R1+0x3d00] ;  /* 0x003d0000010a7983 */ /* 0x002ee20000300a00 */
[----:B------:R-:W-:-:S05]  /*905b0*/  IADD3 R14, P2, R26, R7, RZ ;  /* 0x000000071a0e7210 */ /* 0x000fca0007f5e0ff */
[----:B------:R-:W-:Y:S01]  /*905c0*/  IMAD.X R15, R19, 0x1, R8, P2 ;  /* 0x00000001130f7824 */ /* 0x000fe200010e0608 */
[----:B------:R-:W-:Y:S01]  /*905d0*/  STL.64 [R1+0x3ce8], R28 ;  /* 0x003ce81c01007387 */ /* 0x000fe20000100a00 */
[----:B------:R-:W-:Y:S01]  /*905e0*/  IADD3 R22, P3, R26, R9, RZ ;  /* 0x000000091a167210 */ /* 0x000fe20007f7e0ff */
[----:B------:R-:W-:Y:S02]  /*905f0*/  IMAD.MOV.U32 R27, RZ, RZ, R19 ;  /* 0x000000ffff1b7224 */ /* 0x000fe400078e0013 */
[----:B----4-:R-:W-:Y:S04]  /*90600*/  STL.64 [R1+0x3cd8], R20 ;  /* 0x003cd81401007387 */ /* 0x010fe80000100a00 */
[----:B------:R1:W-:Y:S04]  /*90610*/  STL.64 [R1+0x600], R14 ;  /* 0x0006000e01007387 */ /* 0x0003e80000100a00 */
[----:B-1----:R-:W4:Y:S01]  /*90620*/  LDL.LU.64 R14, [R1+0x3cf8] ;  /* 0x003cf800010e7983 */ /* 0x002f220000300a00 */
[----:B---3--:R-:W-:-:S05]  /*90630*/  IMAD.X R23, R27, 0x1, R10, P3 ;  /* 0x000000011b177824 */ /* 0x008fca00018e060a */
[----:B------:R1:W-:Y:S04]  /*90640*/  STL.64 [R1+0x648], R22 ;  /* 0x0006481601007387 */ /* 0x0003e80000100a00 */
[----:B-1----:R-:W3:Y:S01]  /*90650*/  LDL.LU.64 R22, [R1+0x3cf0] ;  /* 0x003cf00001167983 */ /* 0x002ee20000300a00 */
[C---:B------:R-:W-:Y:S02]  /*90660*/  IADD3 R20, P1, R26.reuse, R11, RZ ;  /* 0x0000000b1a147210 */ /* 0x040fe40007f3e0ff */
[----:B--2---:R-:W-:-:S03]  /*90670*/  IADD3 R26, P2, R26, R12, RZ ;  /* 0x0000000c1a1a7210 */ /* 0x004fc60007f5e0ff */
[C---:B------:R-:W-:Y:S01]  /*90680*/  IMAD.X R21, R27.reuse, 0x1, R13, P1 ;  /* 0x000000011b157824 */ /* 0x040fe200008e060d */
[----:B------:R-:W-:Y:S02]  /*90690*/  SHF.R.S32.HI R19, RZ, 0x1f, R16 ;  /* 0x0000001fff137819 */ /* 0x000fe40000011410 */
[----:B------:R-:W-:Y:S01]  /*906a0*/  IADD3 R28, P3, R16, R2, RZ ;  /* 0x00000002101c7210 */ /* 0x000fe20007f7e0ff */
[----:B----4-:R-:W-:Y:S01]  /*906b0*/  IMAD.X R27, R27, 0x1, R14, P2 ;  /* 0x000000011b1b7824 */ /* 0x010fe200010e060e */
[----:B------:R1:W-:Y:S04]  /*906c0*/  STL.64 [R1+0x688], R20 ;  /* 0x0006881401007387 */ /* 0x0003e80000100a00 */
[----:B------:R2:W-:Y:S01]  /*906d0*/  STL.64 [R1+0x3ce0], R14 ;  /* 0x003ce00e01007387 */ /* 0x0005e20000100a00 */
[----:B------:R-:W-:-:S03]  /*906e0*/  IMAD.X R29, R19, 0x1, R17, P3 ;  /* 0x00000001131d7824 */ /* 0x000fc600018e0611 */
[----:B------:R4:W-:Y:S01]  /*906f0*/  STL.64 [R1+0x680], R26 ;  /* 0x0006801a01007387 */ /* 0x0009e20000100a00 */
[C---:B-1----:R-:W-:Y:S02]  /*90700*/  IADD3 R20, P1, R16.reuse, R0, RZ ;  /* 0x0000000010147210 */ /* 0x042fe40007f3e0ff */
[C---:B--2---:R-:W-:Y:S02]  /*90710*/  IADD3 R14, P3, R16.reuse, R5, RZ ;  /* 0x00000005100e7210 */ /* 0x044fe40007f7e0ff */
[----:B----4-:R-:W-:Y:S01]  /*90720*/  IADD3 R26, P2, R16, R3, RZ ;  /* 0x00000003101a7210 */ /* 0x010fe20007f5e0ff */
[----:B------:R1:W-:Y:S02]  /*90730*/  STL.64 [R1+0x6b8], R28 ;  /* 0x0006b81c01007387 */ /* 0x0003e40000100a00 */
[C---:B------:R-:W-:Y:S02]  /*90740*/  IMAD.X R15, R19.reuse, 0x1, R6, P3 ;  /* 0x00000001130f7824 */ /* 0x040fe400018e0606 */
[C---:B------:R-:W-:Y:S01]  /*90750*/  IMAD.X R27, R19.reuse, 0x1, R4, P2 ;  /* 0x00000001131b7824 */ /* 0x040fe200010e0604 */
[----:B-1----:R-:W2:Y:S01]  /*90760*/  LDL.LU.64 R28, [R1+0x3ce8] ;  /* 0x003ce800011c7983 */ /* 0x002ea20000300a00 */
[----:B---3--:R-:W-:-:S05]  /*90770*/  IMAD.X R21, R19, 0x1, R22, P1 ;  /* 0x0000000113157824 */ /* 0x008fca00008e0616 */
[----:B------:R-:W-:Y:S04]  /*90780*/  STL.64 [R1+0x6f8], R20 ;  /* 0x0006f81401007387 */ /* 0x000fe80000100a00 */
[----:B------:R-:W-:Y:S04]  /*90790*/  STL.64 [R1+0x3cc8], R4 ;  /* 0x003cc80401007387 */ /* 0x000fe80000100a00 */
[----:B------:R-:W-:Y:S04]  /*907a0*/  STL.64 [R1+0x6f0], R26 ;  /* 0x0006f01a01007387 */ /* 0x000fe80000100a00 */
[----:B------:R1:W-:Y:S04]  /*907b0*/  STL.64 [R1+0x738], R14 ;  /* 0x0007380e01007387 */ /* 0x0003e80000100a00 */
[----:B-1----:R-:W3:Y:S01]  /*907c0*/  LDL.LU.64 R14, [R1+0x3ce0] ;  /* 0x003ce000010e7983 */ /* 0x002ee20000300a00 */
[----:B------:R-:W-:-:S02]  /*907d0*/  IADD3 R20, P1, R16, R7, RZ ;  /* 0x0000000710147210 */ /* 0x000fc40007f3e0ff */
[C---:B------:R-:W-:Y:S01]  /*907e0*/  IADD3 R26, P2, R16.reuse, R9, RZ ;  /* 0x00000009101a7210 */ /* 0x040fe20007f5e0ff */
[----:B------:R1:W-:Y:S01]  /*907f0*/  STL.64 [R1+0x3cd0], R6 ;  /* 0x003cd00601007387 */ /* 0x0003e20000100a00 */
[C---:B------:R-:W-:Y:S01]  /*90800*/  IADD3 R4, P3, R16.reuse, R11, RZ ;  /* 0x0000000b10047210 */ /* 0x040fe20007f7e0ff */
[C---:B------:R-:W-:Y:S02]  /*90810*/  IMAD.X R21, R19.reuse, 0x1, R8, P1 ;  /* 0x0000000113157824 */ /* 0x040fe400008e0608 */
[C---:B------:R-:W-:Y:S02]  /*90820*/  IMAD.X R27, R19.reuse, 0x1, R10, P2 ;  /* 0x00000001131b7824 */ /* 0x040fe400010e060a */
[----:B------:R-:W-:Y:S01]  /*90830*/  IMAD.X R5, R19, 0x1, R13, P3 ;  /* 0x0000000113057824 */ /* 0x000fe200018e060d */
[----:B------:R4:W-:Y:S01]  /*90840*/  STL.64 [R1+0x768], R20 ;  /* 0x0007681401007387 */ /* 0x0009e20000100a00 */
[----:B-1----:R-:W-:-:S03]  /*90850*/  IADD3 R6, P1, R16, R12, RZ ;  /* 0x0000000c10067210 */ /* 0x002fc60007f3e0ff */
[----:B----4-:R-:W4:Y:S04]  /*90860*/  LDL.LU.64 R20, [R1+0x3cd8] ;  /* 0x003cd80001147983 */ /* 0x010f280000300a00 */
[----:B------:R1:W-:Y:S04]  /*90870*/  STL.64 [R1+0x3cb8], R24 ;  /* 0x003cb81801007387 */ /* 0x0003e80000100a00 */
[----:B------:R0:W-:Y:S01]  /*90880*/  STL [R1+0x7d0], R6 ;  /* 0x0007d00601007387 */ /* 0x0001e20000100800 */
[----:B-1----:R-:W-:Y:S02]  /*90890*/  IMAD.MOV.U32 R24, RZ, RZ, R6 ;  /* 0x000000ffff187224 */ /* 0x002fe400078e0006 */
[----:B------:R-:W-:-:S02]  /*908a0*/  IMAD.MOV.U32 R25, RZ, RZ, R7 ;  /* 0x000000ffff197224 */ /* 0x000fc400078e0007 */
[----:B0-----:R-:W4:Y:S04]  /*908b0*/  LDL.LU.64 R6, [R1+0x3cd0] ;  /* 0x003cd00001067983 */ /* 0x001f280000300a00 */
[----:B------:R-:W-:Y:S04]  /*908c0*/  STL.64 [R1+0x7a0], R26 ;  /* 0x0007a01a01007387 */ /* 0x000fe80000100a00 */
[----:B------:R0:W-:Y:S04]  /*908d0*/  STL.64 [R1+0x7d8], R4 ;  /* 0x0007d80401007387 */ /* 0x0001e80000100a00 */
[----:B0-----:R-:W4:Y:S04]  /*908e0*/  LDL.LU.64 R4, [R1+0x3cc8] ;  /* 0x003cc80001047983 */ /* 0x001f280000300a00 */
[----:B--2---:R0:W-:Y:S02]  /*908f0*/  STL.64 [R1+0x3cc0], R28 ;  /* 0x003cc01c01007387 */ /* 0x0041e40000100a00 */
[----:B0-----:R-:W-:-:S02]  /*90900*/  IMAD.MOV.U32 R29, RZ, RZ, R25 ;  /* 0x000000ffff1d7224 */ /* 0x001fc400078e0019 */
[----:B---3--:R-:W-:Y:S02]  /*90910*/  IMAD.X R29, R19, 0x1, R14, P1 ;  /* 0x00000001131d7824 */ /* 0x008fe400008e060e */
[----:B------:R-:W2:Y:S01]  /*90920*/  LDL.LU R19, [R1+0x58] ;  /* 0x0000580001137983 */ /* 0x000ea20000300800 */
[----:B------:R-:W-:Y:S01]  /*90930*/  SHF.R.S32.HI R16, RZ, 0x1f, R15 ;  /* 0x0000001fff107819 */ /* 0x000fe2000001140f */
[----:B------:R-:W-:Y:S01]  /*90940*/  IMAD.MOV.U32 R28, RZ, RZ, R24 ;  /* 0x000000ffff1c7224 */ /* 0x000fe200078e0018 */
[C---:B------:R-:W-:Y:S02]  /*90950*/  IADD3 R26, P2, R15.reuse, R2, RZ ;  /* 0x000000020f1a7210 */ /* 0x040fe40007f5e0ff */
[----:B------:R-:W-:-:S03]  /*90960*/  IADD3 R24, P3, R15, R0, RZ ;  /* 0x000000000f187210 */ /* 0x000fc60007f7e0ff */
[C---:B------:R-:W-:Y:S02]  /*90970*/  IMAD.X R27, R16.reuse, 0x1, R17, P2 ;  /* 0x00000001101b7824 */ /* 0x040fe400010e0611 */
[----:B------:R-:W-:Y:S01]  /*90980*/  IMAD.X R25, R16, 0x1, R22, P3 ;  /* 0x0000000110197824 */ /* 0x000fe200018e0616 */
[----:B------:R-:W-:Y:S01]  /*90990*/  STL [R1+0x7d4], R29 ;  /* 0x0007d41d01007387 */ /* 0x000fe20000100800 */
[----:B------:R-:W-:-:S03]  /*909a0*/  IADD3 R28, P1, R15, R3, RZ ;  /* 0x000000030f1c7210 */ /* 0x000fc60007f3e0ff */
[----:B------:R-:W-:Y:S04]  /*909b0*/  STL.64 [R1+0x830], R26 ;  /* 0x0008301a01007387 */ /* 0x000fe80000100a00 */
[----:B------:R-:W-:Y:S04]  /*909c0*/  STL.64 [R1+0x3ca8], R22 ;  /* 0x003ca81601007387 */ /* 0x000fe80000100a00 */
[----:B------:R4:W-:Y:S02]  /*909d0*/  STL.64 [R1+0x860], R24 ;  /* 0x0008601801007387 */ /* 0x0009e40000100a00 */
[----:B----4-:R-:W-:-:S05]  /*909e0*/  IADD3 R24, P3, R15, R7, RZ ;  /* 0x000000070f187210 */ /* 0x010fca0007f7e0ff */
[C---:B------:R-:W-:Y:S01]  /*909f0*/  IMAD.X R25, R16.reuse, 0x1, R8, P3 ;  /* 0x0000000110197824 */ /* 0x040fe200018e0608 */
[----:B------:R-:W-:Y:S01]  /*90a00*/  IADD3 R26, P2, R15, R5, RZ ;  /* 0x000000050f1a7210 */ /* 0x000fe20007f5e0ff */
[----:B------:R-:W-:-:S04]  /*90a10*/  IMAD.X R29, R16, 0x1, R4, P1 ;  /* 0x00000001101d7824 */ /* 0x000fc800008e0604 */
[----:B------:R-:W-:Y:S01]  /*90a20*/  IMAD.X R27, R16, 0x1, R6, P2 ;  /* 0x00000001101b7824 */ /* 0x000fe200010e0606 */
[----:B------:R0:W-:Y:S01]  /*90a30*/  STL.64 [R1+0x858], R28 ;  /* 0x0008581c01007387 */ /* 0x0001e20000100a00 */
[----:B------:R-:W-:-:S03]  /*90a40*/  IADD3 R22, P1, R15, R9, RZ ;  /* 0x000000090f167210 */ /* 0x000fc60007f3e0ff */
[----:B0-----:R-:W3:Y:S04]  /*90a50*/  LDL.LU.64 R28, [R1+0x3cc0] ;  /* 0x003cc000011c7983 */ /* 0x001ee80000300a00 */
[----:B------:R-:W-:Y:S04]  /*90a60*/  STL.64 [R1+0x898], R26 ;  /* 0x0008981a01007387 */ /* 0x000fe80000100a00 */
[----:B------:R0:W-:Y:S04]  /*90a70*/  STL.64 [R1+0x8c8], R24 ;  /* 0x0008c81801007387 */ /* 0x0001e80000100a00 */
[----:B0-----:R-:W4:Y:S01]  /*90a80*/  LDL.LU.64 R24, [R1+0x3cb8] ;  /* 0x003cb80001187983 */ /* 0x001f220000300a00 */
[----:B------:R-:W-:-:S03]  /*90a90*/  IADD3 R26, P2, R15, R11, RZ ;  /* 0x0000000b0f1a7210 */ /* 0x000fc60007f5e0ff */
[----:B------:R0:W-:Y:S02]  /*90aa0*/  STL.64 [R1+0x3ca0], R8 ;  /* 0x003ca00801007387 */ /* 0x0001e40000100a00 */
[----:B0-----:R-:W-:Y:S02]  /*90ab0*/  IADD3 R8, P3, R15, R12, RZ ;  /* 0x0000000c0f087210 */ /* 0x001fe40007f7e0ff */
[----:B------:R-:W3:Y:S04]  /*90ac0*/  LDL.LU R15, [R1+0x3cb0] ;  /* 0x003cb000010f7983 */ /* 0x000ee80000300800 */
[----:B--2---:R0:W-:Y:S02]  /*90ad0*/  STL.64 [R1+0x3c98], R18 ;  /* 0x003c981201007387 */ /* 0x0041e40000100a00 */
[----:B0-----:R-:W-:-:S02]  /*90ae0*/  IMAD.MOV.U32 R19, RZ, RZ, R9 ;  /* 0x000000ffff137224 */ /* 0x001fc400078e0009 */
[----:B------:R-:W-:-:S04]  /*90af0*/  IMAD.MOV.U32 R19, RZ, RZ, R16 ;  /* 0x000000ffff137224 */ /* 0x000fc800078e0010 */
[----:B------:R-:W-:Y:S01]  /*90b00*/  IMAD.X R23, R19, 0x1, R10, P1 ;  /* 0x0000000113177824 */ /* 0x000fe200008e060a */
[----:B------:R-:W-:Y:S04]  /*90b10*/  STL [R1+0x948], R8 ;  /* 0x0009480801007387 */ /* 0x000fe80000100800 */
[----:B------:R0:W-:Y:S04]  /*90b20*/  STL.64 [R1+0x910], R22 ;  /* 0x0009101601007387 */ /* 0x0001e80000100a00 */
[----:B0-----:R-:W2:Y:S01]  /*90b30*/  LDL.LU.64 R22, [R1+0x3ca8] ;  /* 0x003ca80001167983 */ /* 0x001ea20000300a00 */
[----:B------:R-:W-:-:S02]  /*90b40*/  IMAD.MOV.U32 R18, RZ, RZ, R8 ;  /* 0x000000ffff127224 */ /* 0x000fc400078e0008 */
[C---:B------:R-:W-:Y:S02]  /*90b50*/  IMAD.X R27, R19.reuse, 0x1, R13, P2 ;  /* 0x00000001131b7824 */ /* 0x040fe400010e060d */
[----:B------:R-:W-:-:S03]  /*90b60*/  IMAD.X R19, R19, 0x1, R14, P3 ;  /* 0x0000000113137824 */ /* 0x000fc600018e060e */
[----:B------:R0:W-:Y:S01]  /*90b70*/  STL.64 [R1+0x950], R26 ;  /* 0x0009501a01007387 */ /* 0x0001e20000100a00 */
[----:B----4-:R-:W-:Y:S02]  /*90b80*/  SHF.R.S32.HI R16, RZ, 0x1f, R24 ;  /* 0x0000001fff107819 */ /* 0x010fe40000011418 */
[----:B------:R-:W-:-:S05]  /*90b90*/  IADD3 R8, P1, R24, R2, RZ ;  /* 0x0000000218087210 */ /* 0x000fca0007f3e0ff */
[----:B------:R-:W-:Y:S01]  /*90ba0*/  IMAD.X R9, R16, 0x1, R17, P1 ;  /* 0x0000000110097824 */ /* 0x000fe200008e0611 */
[C---:B0-----:R-:W-:Y:S02]  /*90bb0*/  IADD3 R26, P2, R24.reuse, R0, RZ ;  /* 0x00000000181a7210 */ /* 0x041fe40007f5e0ff */
[C---:B------:R-:W-:Y:S01]  /*90bc0*/  IADD3 R18, P3, R24.reuse, R3, RZ ;  /* 0x0000000318127210 */ /* 0x040fe20007f7e0ff */
[----:B---3--:R-:W-:Y:S04]  /*90bd0*/  STL.64 [R1+0x3c90], R14 ;  /* 0x003c900e01007387 */ /* 0x008fe80000100a00 */
[----:B------:R-:W-:Y:S04]  /*90be0*/  STL [R1+0x94c], R19 ;  /* 0x00094c1301007387 */ /* 0x000fe80000100800 */
[----:B------:R0:W-:Y:S04]  /*90bf0*/  STL.64 [R1+0x9a8], R8 ;  /* 0x0009a80801007387 */ /* 0x0001e80000100a00 */
[----:B0-----:R-:W3:Y:S01]  /*90c00*/  LDL.LU.64 R8, [R1+0x3ca0] ;  /* 0x003ca00001087983 */ /* 0x001ee20000300a00 */
[----:B------:R-:W-:Y:S01]  /*90c10*/  IADD3 R14, P1, R24, R5, RZ ;  /* 0x00000005180e7210 */ /* 0x000fe20007f3e0ff */
[----:B------:R-:W-:-:S02]  /*90c20*/  IMAD.X R19, R16, 0x1, R4, P3 ;  /* 0x0000000110137824 */ /* 0x000fc400018e0604 */
[----:B------:R-:W-:Y:S02]  /*90c30*/  STL.64 [R1+0x3c88], R28 ;  /* 0x003c881c01007387 */ /* 0x000fe40000100a00 */
[C---:B------:R-:W-:Y:S02]  /*90c40*/  IMAD.X R15, R16.reuse, 0x1, R6, P1 ;  /* 0x00000001100f7824 */ /* 0x040fe400008e0606 */
[----:B------:R-:W-:Y:S01]  /*90c50*/  STL.64 [R1+0x3c80], R20 ;  /* 0x003c801401007387 */ /* 0x000fe20000100a00 */
[----:B--2---:R-:W-:-:S05]  /*90c60*/  IMAD.X R27, R16, 0x1, R22, P2 ;  /* 0x00000001101b7824 */ /* 0x004fca00010e0616 */
[----:B------:R-:W-:Y:S04]  /*90c70*/  STL.64 [R1+0x9e8], R26 ;  /* 0x0009e81a01007387 */ /* 0x000fe80000100a00 */
[----:B------:R0:W-:Y:S04]  /*90c80*/  STL.64 [R1+0x9e0], R18 ;  /* 0x0009e01201007387 */ /* 0x0001e80000100a00 */
[----:B0-----:R-:W2:Y:S04]  /*90c90*/  LDL.LU.64 R18, [R1+0x3c98] ;  /* 0x003c980001127983 */ /* 0x001ea80000300a00 */
[----:B------:R0:W-:Y:S04]  /*90ca0*/  STL.64 [R1+0xa20], R14 ;  /* 0x000a200e01007387 */ /* 0x0001e80000100a00 */
[----:B0-----:R-:W4:Y:S01]  /*90cb0*/  LDL.LU.64 R14, [R1+0x3c90] ;  /* 0x003c9000010e7983 */ /* 0x001f220000300a00 */
[----:B------:R-:W-:-:S02]  /*90cc0*/  IADD3 R26, P2, R24, R7, RZ ;  /* 0x00000007181a7210 */ /* 0x000fc40007f5e0ff */
[----:B------:R-:W-:-:S05]  /*90cd0*/  IADD3 R20, P1, R24, R11, RZ ;  /* 0x0000000b18147210 */ /* 0x000fca0007f3e0ff */
[C---:B------:R-:W-:Y:S02]  /*90ce0*/  IMAD.X R21, R16.reuse, 0x1, R13, P1 ;  /* 0x0000000110157824 */ /* 0x040fe400008e060d */
[----:B---3--:R-:W-:Y:S01]  /*90cf0*/  IMAD.X R27, R16, 0x1, R8, P2 ;  /* 0x00000001101b7824 */ /* 0x008fe200010e0608 */
[----:B------:R-:W-:-:S04]  /*90d00*/  IADD3 R28, P3, R24, R9, RZ ;  /* 0x00000009181c7210 */ /* 0x000fc80007f7e0ff */
[----:B------:R0:W-:Y:S01]  /*90d10*/  STL.64 [R1+0xa78], R26 ;  /* 0x000a781a01007387 */ /* 0x0001e20000100a00 */
[----:B------:R-:W-:Y:S01]  /*90d20*/  IMAD.X R29, R16, 0x1, R10, P3 ;  /* 0x00000001101d7824 */ /* 0x000fe200018e060a */
[----:B0-----:R-:W-:Y:S01]  /*90d30*/  IADD3 R26, P2, R24, R12, RZ ;  /* 0x0000000c181a7210 */ /* 0x001fe20007f5e0ff */
[----:B------:R-:W-:-:S05]  /*90d40*/  IMAD.MOV.U32 R24, RZ, RZ, R23 ;  /* 0x000000ffff187224 */ /* 0x000fca00078e0017 */
[----:B------:R-:W-:Y:S04]  /*90d50*/  STL.64 [R1+0x3c68], R24 ;  /* 0x003c681801007387 */ /* 0x000fe80000100a00 */
[----:B------:R0:W-:Y:S04]  /*90d60*/  STL.64 [R1+0xac8], R28 ;  /* 0x000ac81c01007387 */ /* 0x0001e80000100a00 */
[----:B0-----:R-:W3:Y:S04]  /*90d70*/  LDL.LU.64 R28, [R1+0x3c88] ;  /* 0x003c8800011c7983 */ /* 0x001ee80000300a00 */
[----:B------:R-:W-:Y:S04]  /*90d80*/  STL.64 [R1+0x3c70], R10 ;  /* 0x003c700a01007387 */ /* 0x000fe80000100a00 */
[----:B------:R0:W-:Y:S04]  /*90d90*/  STL.64 [R1+0xb10], R20 ;  /* 0x000b101401007387 */ /* 0x0001e80000100a00 */
[----:B0-----:R-:W3:Y:S01]  /*90da0*/  LDL.LU.64 R20, [R1+0x3c80] ;  /* 0x003c800001147983 */ /* 0x001ee20000300a00 */
[----:B--2---:R-:W-:-:S02]  /*90db0*/  SHF.R.S32.HI R23, RZ, 0x1f, R19 ;  /* 0x0000001fff177819 */ /* 0x004fc40000011413 */
[----:B------:R-:W-:-:S05]  /*90dc0*/  IADD3 R10, P3, R19, R2, RZ ;  /* 0x00000002130a7210 */ /* 0x000fca0007f7e0ff */
[----:B------:R-:W-:Y:S01]  /*90dd0*/  IMAD.X R11, R23, 0x1, R17, P3 ;  /* 0x00000001170b7824 */ /* 0x000fe200018e0611 */
[C---:B------:R-:W-:Y:S01]  /*90de0*/  IADD3 R24, P1, R19.reuse, R0, RZ ;  /* 0x0000000013187210 */ /* 0x040fe20007f3e0ff */
[----:B----4-:R-:W-:Y:S02]  /*90df0*/  IMAD.X R27, R16, 0x1, R14, P2 ;  /* 0x00000001101b7824 */ /* 0x010fe400010e060e */
[----:B------:R-:W2:Y:S04]  /*90e00*/  LDL.LU R16, [R1+0x3c78] ;  /* 0x003c780001107983 */ /* 0x000ea80000300800 */
[----:B------:R0:W-:Y:S04]  /*90e10*/  STL.64 [R1+0x3c60], R14 ;  /* 0x003c600e01007387 */ /* 0x0001e80000100a00 */
[----:B------:R-:W-:Y:S04]  /*90e20*/  STL.64 [R1+0xb08], R26 ;  /* 0x000b081a01007387 */ /* 0x000fe80000100a00 */
[----:B------:R1:W-:Y:S01]  /*90e30*/  STL.64 [R1+0xb40], R10 ;  /* 0x000b400a01007387 */ /* 0x0003e20000100a00 */
[----:B0-----:R-:W-:Y:S01]  /*90e40*/  IADD3 R14, P2, R19, R3, RZ ;  /* 0x00000003130e7210 */ /* 0x001fe20007f5e0ff */
[----:B------:R-:W-:Y:S01]  /*90e50*/  IMAD.X R25, R23, 0x1, R22, P1 ;  /* 0x0000000117197824 */ /* 0x000fe200008e0616 */
[----:B-1----:R-:W-:-:S03]  /*90e60*/  IADD3 R10, P3, R19, R5, RZ ;  /* 0x00000005130a7210 */ /* 0x002fc60007f7e0ff */
[C---:B------:R-:W-:Y:S01]  /*90e70*/  IMAD.X R15, R23.reuse, 0x1, R4, P2 ;  /* 0x00000001170f7824 */ /* 0x040fe200010e0604 */
[----:B------:R-:W-:Y:S01]  /*90e80*/  STL.64 [R1+0xb80], R24 ;  /* 0x000b801801007387 */ /* 0x000fe20000100a00 */
[----:B------:R-:W-:-:S03]  /*90e90*/  IMAD.X R11, R23, 0x1, R6, P3 ;  /* 0x00000001170b7824 */ /* 0x000fc600018e0606 */
[----:B------:R-:W-:Y:S04]  /*90ea0*/  STL.64 [R1+0xb78], R14 ;  /* 0x000b780e01007387 */ /* 0x000fe80000100a00 */
[----:B------:R0:W-:Y:S04]  /*90eb0*/  STL.64 [R1+0xbb8], R10 ;  /* 0x000bb80a01007387 */ /* 0x0001e80000100a00 */
[----:B0-----:R-:W4:Y:S01]  /*90ec0*/  LDL.LU.64 R10, [R1+0x3c70] ;  /* 0x003c7000010a7983 */ /* 0x001f220000300a00 */
[C---:B------:R-:W-:Y:S02]  /*90ed0*/  IADD3 R24, P1, R19.reuse, R7, RZ ;  /* 0x0000000713187210 */ /* 0x040fe40007f3e0ff */
[----:B------:R-:W-:-:S03]  /*90ee0*/  IADD3 R14, P2, R19, R9, RZ ;  /* 0x00000009130e7210 */ /* 0x000fc60007f5e0ff */
[C---:B------:R-:W-:Y:S01]  /*90ef0*/  IMAD.X R25, R23.reuse, 0x1, R8, P1 ;  /* 0x0000000117197824 */ /* 0x040fe200008e0608 */
[----:B------:R-:W-:Y:S04]  /*90f00*/  STL.64 [R1+0x3c50], R6 ;  /* 0x003c500601007387 */ /* 0x000fe80000100a00 */
[----:B------:R0:W-:Y:S04]  /*90f10*/  STL.64 [R1+0xbe8], R24 ;  /* 0x000be81801007387 */ /* 0x0001e80000100a00 */
[----:B0-----:R-:W2:Y:S01]  /*90f20*/  LDL.LU.64 R24, [R1+0x3c68] ;  /* 0x003c680001187983 */ /* 0x001ea20000300a00 */
[----:B----4-:R-:W-:-:S05]  /*90f30*/  IMAD.X R15, R23, 0x1, R10, P2 ;  /* 0x00000001170f7824 */ /* 0x010fca00010e060a */
[----:B------:R0:W-:Y:S04]  /*90f40*/  STL.64 [R1+0xc48], R14 ;  /* 0x000c480e01007387 */ /* 0x0001e80000100a00 */
[----:B0-----:R-:W4:Y:S01]  /*90f50*/  LDL.LU.64 R14, [R1+0x3c60] ;  /* 0x003c6000010e7983 */ /* 0x001f220000300a00 */
[----:B------:R-:W-:Y:S01]  /*90f60*/  IADD3 R6, P3, R19, R11, RZ ;  /* 0x0000000b13067210 */ /* 0x000fe20007f7e0ff */
[----:B------:R-:W-:-:S04]  /*90f70*/  IMAD.MOV.U32 R26, RZ, RZ, R18 ;  /* 0x000000ffff1a7224 */ /* 0x000fc800078e0012 */
[----:B------:R-:W-:Y:S01]  /*90f80*/  IMAD.X R7, R23, 0x1, R13, P3 ;  /* 0x0000000117077824 */ /* 0x000fe200018e060d */
[----:B---3--:R-:W-:Y:S01]  /*90f90*/  STL.64 [R1+0x3c48], R28 ;  /* 0x003c481c01007387 */ /* 0x008fe20000100a00 */
[----:B------:R-:W-:Y:S02]  /*90fa0*/  IADD3 R18, P1, R19, R12, RZ ;  /* 0x0000000c13127210 */ /* 0x000fe40007f3e0ff */
[----:B--2---:R-:W-:Y:S01]  /*90fb0*/  SHF.R.S32.HI R27, RZ, 0x1f, R25 ;  /* 0x0000001fff1b7819 */ /* 0x004fe20000011419 */
[----:B------:R0:W-:Y:S04]  /*90fc0*/  STL.64 [R1+0x3c40], R20 ;  /* 0x003c401401007387 */ /* 0x0001e80000100a00 */
[----:B------:R1:W-:Y:S01]  /*90fd0*/  STL.64 [R1+0xc88], R6 ;  /* 0x000c880601007387 */ /* 0x0003e20000100a00 */
[----:B0-----:R-:W-:-:S02]  /*90fe0*/  IADD3 R20, P2, R25, R2, RZ ;  /* 0x0000000219147210 */ /* 0x001fc40007f5e0ff */
[----:B-1----:R-:W-:-:S03]  /*90ff0*/  IADD3 R6, P3, R25, R0, RZ ;  /* 0x0000000019067210 */ /* 0x002fc60007f7e0ff */
[C---:B------:R-:W-:Y:S02]  /*91000*/  IMAD.X R21, R27.reuse, 0x1, R17, P2 ;  /* 0x000000011b157824 */ /* 0x040fe400010e0611 */
[----:B------:R-:W-:Y:S02]  /*91010*/  IMAD.X R7, R27, 0x1, R22, P3 ;  /* 0x000000011b077824 */ /* 0x000fe400018e0616 */
[----:B----4-:R-:W-:Y:S02]  /*91020*/  IMAD.X R19, R23, 0x1, R14, P1 ;  /* 0x0000000117137824 */ /* 0x010fe400008e060e */
[----:B------:R-:W2:Y:S04]  /*91030*/  LDL.LU R23, [R1+0x3c58] ;  /* 0x003c580001177983 */ /* 0x000ea80000300800 */
[----:B------:R-:W-:Y:S04]  /*91040*/  STL.64 [R1+0xc80], R18 ;  /* 0x000c801201007387 */ /* 0x000fe80000100a00 */
[----:B------:R-:W-:Y:S04]  /*91050*/  STL.64 [R1+0xcd0], R20 ;  /* 0x000cd01401007387 */ /* 0x000fe80000100a00 */
[----:B------:R0:W-:Y:S04]  /*91060*/  STL.64 [R1+0xd10], R6 ;  /* 0x000d100601007387 */ /* 0x0001e80000100a00 */
[----:B0-----:R-:W3:Y:S01]  /*91070*/  LDL.LU.64 R6, [R1+0x3c50] ;  /* 0x003c500001067983 */ /* 0x001ee20000300a00 */
[----:B------:R-:W-:-:S02]  /*91080*/  IADD3 R28, P1, R25, R3, RZ ;  /* 0x00000003191c7210 */ /* 0x000fc40007f3e0ff */
[----:B------:R-:W-:-:S03]  /*91090*/  IADD3 R20, P2, R25, R5, RZ ;  /* 0x0000000519147210 */ /* 0x000fc60007f5e0ff */
[----:B------:R-:W-:Y:S01]  /*910a0*/  STL [R1+0xd08], R28 ;  /* 0x000d081c01007387 */ /* 0x000fe20000100800 */
[----:B------:R-:W-:Y:S01]  /*910b0*/  IMAD.MOV.U32 R18, RZ, RZ, R24 ;  /* 0x000000ffff127224 */ /* 0x000fe200078e0018 */
[----:B------:R-:W-:Y:S02]  /*910c0*/  SHF.R.S32.HI R19, RZ, 0x1f, R26 ;  /* 0x0000001fff137819 */ /* 0x000fe4000001141a */
[----:B--2---:R0:W-:Y:S02]  /*910d0*/  STL.64 [R1+0x3c38], R22 ;  /* 0x003c381601007387 */ /* 0x0041e40000100a00 */
[----:B0-----:R-:W-:Y:S02]  /*910e0*/  IMAD.MOV.U32 R22, RZ, RZ, R28 ;  /* 0x000000ffff167224 */ /* 0x001fe400078e001c */
[----:B------:R-:W-:Y:S02]  /*910f0*/  IMAD.MOV.U32 R23, RZ, RZ, R29 ;  /* 0x000000ffff177224 */ /* 0x000fe400078e001d */
[----:B------:R-:W-:Y:S01]  /*91100*/  IMAD.X R23, R27, 0x1, R4, P1 ;  /* 0x000000011b177824 */ /* 0x000fe200008e0604 */
[----:B------:R-:W-:-:S02]  /*91110*/  IADD3 R22, P1, R25, R9, RZ ;  /* 0x0000000919167210 */ /* 0x000fc40007f3e0ff */
[----:B---3--:R-:W-:Y:S01]  /*91120*/  IADD3 R28, P3, R25, R7, RZ ;  /* 0x00000007191c7210 */ /* 0x008fe20007f7e0ff */
[C---:B------:R-:W-:Y:S01]  /*91130*/  IMAD.X R21, R27.reuse, 0x1, R6, P2 ;  /* 0x000000011b157824 */ /* 0x040fe200010e0606 */
[----:B------:R0:W-:Y:S03]  /*91140*/  STL [R1+0xd0c], R23 ;  /* 0x000d0c1701007387 */ /* 0x0001e60000100800 */
[----:B------:R-:W-:Y:S01]  /*91150*/  IMAD.X R29, R27, 0x1, R8, P3 ;  /* 0x000000011b1d7824 */ /* 0x000fe200018e0608 */
[----:B------:R1:W-:Y:S01]  /*91160*/  STL.64 [R1+0xd40], R20 ;  /* 0x000d401401007387 */ /* 0x0003e20000100a00 */
[----:B------:R-:W-:Y:S01]  /*91170*/  IADD3 R24, P3, R25, R12, RZ ;  /* 0x0000000c19187210 */ /* 0x000fe20007f7e0ff */
[----:B0-----:R-:W-:Y:S02]  /*91180*/  IMAD.X R23, R27, 0x1, R10, P1 ;  /* 0x000000011b177824 */ /* 0x001fe400008e060a */
[----:B------:R0:W-:Y:S01]  /*91190*/  STL.64 [R1+0xd70], R28 ;  /* 0x000d701c01007387 */ /* 0x0001e20000100a00 */
[----:B-1----:R-:W-:Y:S01]  /*911a0*/  IADD3 R20, P2, R25, R11, RZ ;  /* 0x0000000b19147210 */ /* 0x002fe20007f5e0ff */
[----:B------:R-:W-:-:S02]  /*911b0*/  IMAD.X R25, R27, 0x1, R14, P3 ;  /* 0x000000011b197824 */ /* 0x000fc400018e060e */
[----:B0-----:R-:W2:Y:S02]  /*911c0*/  LDL.LU.64 R28, [R1+0x3c48] ;  /* 0x003c4800011c7983 */ /* 0x001ea40000300a00 */
[----:B------:R-:W-:Y:S02]  /*911d0*/  IMAD.X R21, R27, 0x1, R13, P2 ;  /* 0x000000011b157824 */ /* 0x000fe400010e060d */
[----:B------:R0:W-:Y:S04]  /*911e0*/  STL.64 [R1+0xda8], R22 ;  /* 0x000da81601007387 */ /* 0x0001e80000100a00 */
[----:B------:R1:W-:Y:S01]  /*911f0*/  STL.64 [R1+0xe08], R20 ;  /* 0x000e081401007387 */ /* 0x0003e20000100a00 */
[----:B0-----:R-:W-:-:S03]  /*91200*/  IADD3 R22, P1, R26, R2, RZ ;  /* 0x000000021a167210 */ /* 0x001fc60007f3e0ff */
[----:B-1----:R-:W3:Y:S02]  /*91210*/  LDL.LU.64 R20, [R1+0x3c40] ;  /* 0x003c400001147983 */ /* 0x002ee40000300a00 */
[----:B------:R-:W-:Y:S02]  /*91220*/  IMAD.X R23, R19, 0x1, R17, P1 ;  /* 0x0000000113177824 */ /* 0x000fe400008e0611 */
[----:B------:R-:W-:Y:S04]  /*91230*/  STL.64 [R1+0x3c30], R12 ;  /* 0x003c300c01007387 */ /* 0x000fe80000100a00 */
[----:B------:R-:W-:Y:S04]  /*91240*/  STL.64 [R1+0xe00], R24 ;  /* 0x000e001801007387 */ /* 0x000fe80000100a00 */
[----:B------:R0:W-:Y:S04]  /*91250*/  STL.64 [R1+0xe28], R22 ;  /* 0x000e281601007387 */ /* 0x0001e80000100a00 */
[----:B0-----:R-:W4:Y:S01]  /*91260*/  LDL.LU.64 R22, [R1+0x3c38] ;  /* 0x003c380001167983 */ /* 0x001f220000300a00 */
[----:B------:R-:W-:-:S03]  /*91270*/  IADD3 R12, P2, R26, R0, RZ ;  /* 0x000000001a0c7210 */ /* 0x000fc60007f5e0ff */
[----:B------:R0:W-:Y:S01]  /*91280*/  STL.64 [R1+0x3c28], R16 ;  /* 0x003c281001007387 */ /* 0x0001e20000100a00 */
[----:B------:R-:W-:Y:S01]  /*91290*/  IADD3 R24, P3, R26, R3, RZ ;  /* 0x000000031a187210 */ /* 0x000fe20007f7e0ff */
[----:B0-----:R-:W-:-:S05]  /*912a0*/  IMAD.MOV.U32 R17, RZ, RZ, R26 ;  /* 0x000000ffff117224 */ /* 0x001fca00078e001a */
[----:B------:R-:W-:Y:S01]  /*912b0*/  IADD3 R26, P1, R17, R5, RZ ;  /* 0x00000005111a7210 */ /* 0x000fe20007f3e0ff */
[----:B------:R-:W-:-:S04]  /*912c0*/  IMAD.X R25, R19, 0x1, R4, P3 ;  /* 0x0000000113197824 */ /* 0x000fc800018e0604 */
[C---:B------:R-:W-:Y:S02]  /*912d0*/  IMAD.X R27, R19.reuse, 0x1, R6, P1 ;  /* 0x00000001131b7824 */ /* 0x040fe400008e0606 */
[----:B----4-:R-:W-:-:S05]  /*912e0*/  IMAD.X R13, R19, 0x1, R22, P2 ;  /* 0x00000001130d7824 */ /* 0x010fca00010e0616 */
[----:B------:R0:W-:Y:S04]  /*912f0*/  STL.64 [R1+0xe80], R12 ;  /* 0x000e800c01007387 */ /* 0x0001e80000100a00 */
[----:B------:R-:W-:Y:S01]  /*91300*/  STL.64 [R1+0xe78], R24 ;  /* 0x000e781801007387 */ /* 0x000fe20000100a00 */
[----:B0-----:R-:W-:-:S03]  /*91310*/  IADD3 R12, P2, R17, R7, RZ ;  /* 0x00000007110c7210 */ /* 0x001fc60007f5e0ff */
[----:B------:R-:W-:Y:S02]  /*91320*/  STL.64 [R1+0xeb8], R26 ;  /* 0x000eb81a01007387 */ /* 0x000fe40000100a00 */
[----:B------:R-:W-:-:S05]  /*91330*/  IMAD.X R13, R19, 0x1, R8, P2 ;  /* 0x00000001130d7824 */ /* 0x000fca00010e0608 */
[----:B------:R0:W-:Y:S04]  /*91340*/  STL.64 [R1+0xef8], R12 ;  /* 0x000ef80c01007387 */ /* 0x0001e80000100a00 */
[----:B0-----:R-:W4:Y:S01]  /*91350*/  LDL.LU.64 R12, [R1+0x3c30] ;  /* 0x003c3000010c7983 */ /* 0x001f220000300a00 */
[C---:B------:R-:W-:Y:S02]  /*91360*/  IADD3 R24, P3, R17.reuse, R9, RZ ;  /* 0x0000000911187210 */ /* 0x040fe40007f7e0ff */
[C---:B------:R-:W-:Y:S02]  /*91370*/  IADD3 R26, P1, R17.reuse, R11, RZ ;  /* 0x0000000b111a7210 */ /* 0x040fe40007f3e0ff */
[----:B----4-:R-:W-:Y:S01]  /*91380*/  IADD3 R16, P2, R17, R12, RZ ;  /* 0x0000000c11107210 */ /* 0x010fe20007f5e0ff */
[----:B------:R-:W-:-:S04]  /*91390*/  IMAD.MOV.U32 R17, RZ, RZ, R19 ;  /* 0x000000ffff117224 */ /* 0x000fc800078e0013 */
[C---:B------:R-:W-:Y:S02]  /*913a0*/  IMAD.X R25, R17.reuse, 0x1, R10, P3 ;  /* 0x0000000111197824 */ /* 0x040fe400018e060a */
[C---:B------:R-:W-:Y:S02]  /*913b0*/  IMAD.X R27, R17.reuse, 0x1, R13, P1 ;  /* 0x00000001111b7824 */ /* 0x040fe400008e060d */
[----:B------:R-:W-:Y:S01]  /*913c0*/  IMAD.X R17, R17, 0x1, R14, P2 ;  /* 0x0000000111117824 */ /* 0x000fe200010e060e */
[----:B------:R-:W-:Y:S04]  /*913d0*/  STL.64 [R1+0xf20], R24 ;  /* 0x000f201801007387 */ /* 0x000fe80000100a00 */
[----:B------:R-:W-:Y:S04]  /*913e0*/  STL.64 [R1+0xf60], R26 ;  /* 0x000f601a01007387 */ /* 0x000fe80000100a00 */
[----:B------:R0:W-:Y:S04]  /*913f0*/  STL.64 [R1+0xf58], R16 ;  /* 0x000f581001007387 */ /* 0x0001e80000100a00 */
[----:B0-----:R-:W4:Y:S01]  /*91400*/  LDL.LU.64 R16, [R1+0x3c28] ;  /* 0x003c280001107983 */ /* 0x001f220000300a00 */
[----:B------:R-:W-:-:S02]  /*91410*/  SHF.R.S32.HI R19, RZ, 0x1f, R18 ;  /* 0x0000001fff137819 */ /* 0x000fc40000011412 */
[C---:B------:R-:W-:Y:S01]  /*91420*/  IADD3 R24, P3, R18.reuse, R2, RZ ;  /* 0x0000000212187210 */ /* 0x040fe20007f7e0ff */
[----:B------:R0:W-:Y:S01]  /*91430*/  STL.64 [R1+0x3c18], R14 ;  /* 0x003c180e01007387 */ /* 0x0001e20000100a00 */
[----:B------:R-:W-:-:S03]  /*91440*/  IADD3 R26, P1, R18, R0, RZ ;  /* 0x00000000121a7210 */ /* 0x000fc60007f3e0ff */
[----:B------:R1:W-:Y:S02]  /*91450*/  STL [R1+0x3c20], R15 ;  /* 0x003c200f01007387 */ /* 0x0003e40000100800 */
[----:B------:R-:W-:Y:S01]  /*91460*/  IMAD.X R27, R19, 0x1, R22, P1 ;  /* 0x00000001131b7824 */ /* 0x000fe200008e0616 */
[----:B0-----:R-:W-:-:S05]  /*91470*/  IADD3 R14, P2, R18, R3, RZ ;  /* 0x00000003120e7210 */ /* 0x001fca0007f5e0ff */
[C---:B-1----:R-:W-:Y:S02]  /*91480*/  IMAD.X R15, R19.reuse, 0x1, R4, P2 ;  /* 0x00000001130f7824 */ /* 0x042fe400010e0604 */
[----:B----4-:R-:W-:-:S05]  /*91490*/  IMAD.X R25, R19, 0x1, R17, P3 ;  /* 0x0000000113197824 */ /* 0x010fca00018e0611 */
[----:B------:R0:W-:Y:S04]  /*914a0*/  STL.64 [R1+0xf90], R24 ;  /* 0x000f901801007387 */ /* 0x0001e80000100a00 */
[----:B------:R1:W-:Y:S04]  /*914b0*/  STL.64 [R1+0xfd8], R26 ;  /* 0x000fd81a01007387 */ /* 0x0003e80000100a00 */
[----:B------:R4:W-:Y:S01]  /*914c0*/  STL.64 [R1+0xfd0], R14 ;  /* 0x000fd00e01007387 */ /* 0x0009e20000100a00 */
[C---:B0-----:R-:W-:Y:S02]  /*914d0*/  IADD3 R24, P3, R18.reuse, R5, RZ ;  /* 0x0000000512187210 */ /* 0x041fe40007f7e0ff */
[----:B-1----:R-:W-:-:S03]  /*914e0*/  IADD3 R26, P1, R18, R7, RZ ;  /* 0x00000007121a7210 */ /* 0x002fc60007f3e0ff */
[C---:B------:R-:W-:Y:S01]  /*914f0*/  IMAD.X R25, R19.reuse, 0x1, R6, P3 ;  /* 0x0000000113197824 */ /* 0x040fe200018e0606 */
[----:B----4-:R-:W-:Y:S01]  /*91500*/  IADD3 R14, P2, R18, R9, RZ ;  /* 0x00000009120e7210 */ /* 0x010fe20007f5e0ff */
[----:B------:R-:W-:-:S03]  /*91510*/  IMAD.X R27, R19, 0x1, R8, P1 ;  /* 0x00000001131b7824 */ /* 0x000fc600008e0608 */
[----:B------:R-:W-:Y:S01]  /*91520*/  STL.64 [R1+0x1010], R24 ;  /* 0x0010101801007387 */ /* 0x000fe20000100a00 */
[----:B------:R-:W-:-:S03]  /*91530*/  IMAD.X R15, R19, 0x1, R10, P2 ;  /* 0x00000001130f7824 */ /* 0x000fc600010e060a */
[----:B------:R-:W-:Y:S04]  /*91540*/  STL.64 [R1+0x1058], R26 ;  /* 0x0010581a01007387 */ /* 0x000fe80000100a00 */
[----:B------:R0:W-:Y:S04]  /*91550*/  STL.64 [R1+0x1088], R14 ;  /* 0x0010880e01007387 */ /* 0x0001e80000100a00 */
[----:B0-----:R0:W4:Y:S01]  /*91560*/  LDL.LU R15, [R1+0x3c20] ;  /* 0x003c2000010f7983 */ /* 0x0011220000300800 */
[----:B---3--:R-:W-:-:S05]  /*91570*/  IADD3 R14, P2, R21, R2, RZ ;  /* 0x00000002150e7210 */ /* 0x008fca0007f5e0ff */
[----:B------:R4:W-:Y:S01]  /*91580*/  STL [R1+0x10f0], R14 ;  /* 0x0010f00e01007387 */ /* 0x0009e20000100800 */
[----:B------:R-:W-:-:S03]  /*91590*/  IADD3 R24, P3, R18, R11, RZ ;  /* 0x0000000b12187210 */ /* 0x000fc60007f7e0ff */
[----:B----4-:R-:W3:Y:S02]  /*915a0*/  LDL.LU.64 R14, [R1+0x3c18] ;  /* 0x003c1800010e7983 */ /* 0x010ee40000300a00 */
[C---:B------:R-:W-:Y:S01]  /*915b0*/  IMAD.X R25, R19.reuse, 0x1, R13, P3 ;  /* 0x0000000113197824 */ /* 0x040fe200018e060d */
[----:B------:R-:W-:Y:S01]  /*915c0*/  IADD3 R26, P1, R18, R12, RZ ;  /* 0x0000000c121a7210 */ /* 0x000fe20007f3e0ff */
[----:B------:R-:W-:Y:S04]  /*915d0*/  STL.64 [R1+0x3c10], R12 ;  /* 0x003c100c01007387 */ /* 0x000fe80000100a00 */
[----:B------:R-:W-:Y:S01]  /*915e0*/  STL.64 [R1+0x10d0], R24 ;  /* 0x0010d01801007387 */ /* 0x000fe20000100a00 */
[----:B---3--:R-:W-:-:S03]  /*915f0*/  IMAD.X R27, R19, 0x1, R14, P1 ;  /* 0x00000001131b7824 */ /* 0x008fc600008e060e */
[----:B------:R1:W-:Y:S04]  /*91600*/  STL.64 [R1+0x3c08], R14 ;  /* 0x003c080e01007387 */ /* 0x0003e80000100a00 */
[----:B-1----:R0:W3:Y:S01]  /*91610*/  LDL.64 R14, [R1+0x10f0] ;  /* 0x0010f000010e7983 */ /* 0x0020e20000100a00 */
[----:B------:R-:W-:Y:S02]  /*91620*/  SHF.R.S32.HI R18, RZ, 0x1f, R21 ;  /* 0x0000001fff127819 */ /* 0x000fe40000011415 */
[C---:B------:R-:W-:Y:S01]  /*91630*/  IADD3 R12, P3, R21.reuse, R0, RZ ;  /* 0x00000000150c7210 */ /* 0x040fe20007f7e0ff */
[----:B------:R1:W-:Y:S04]  /*91640*/  STL.64 [R1+0x10c8], R26 ;  /* 0x0010c81a01007387 */ /* 0x0003e80000100a00 */
[----:B------:R-:W-:Y:S01]  /*91650*/  IMAD.X R13, R18, 0x1, R22, P3 ;  /* 0x00000001120d7824 */ /* 0x000fe200018e0616 */
[----:B-1----:R-:W-:-:S05]  /*91660*/  IADD3 R26, P1, R21, R3, RZ ;  /* 0x00000003151a7210 */ /* 0x002fca0007f3e0ff */
[C---:B------:R-:W-:Y:S02]  /*91670*/  IMAD.X R27, R18.reuse, 0x1, R4, P1 ;  /* 0x00000001121b7824 */ /* 0x040fe400008e0604 */
[----:B---3--:R-:W-:Y:S01]  /*91680*/  IMAD.X R15, R18, 0x1, R17, P2 ;  /* 0x00000001120f7824 */ /* 0x008fe200010e0611 */
[----:B------:R-:W-:-:S04]  /*91690*/  IADD3 R14, P2, R21, R5, RZ ;  /* 0x00000005150e7210 */ /* 0x000fc80007f5e0ff */
[----:B------:R1:W-:Y:S04]  /*916a0*/  STL [R1+0x10f4], R15 ;  /* 0x0010f40f01007387 */ /* 0x0003e80000100800 */
[----:B------:R3:W-:Y:S01]  /*916b0*/  STL.64 [R1+0x1148], R12 ;  /* 0x0011480c01007387 */ /* 0x0007e20000100a00 */
[C---:B-1----:R-:W-:Y:S01]  /*916c0*/  IMAD.X R15, R18.reuse, 0x1, R6, P2 ;  /* 0x00000001120f7824 */ /* 0x042fe200010e0606 */
[C---:B---3--:R-:W-:Y:S02]  /*916d0*/  IADD3 R12, P3, R21.reuse, R7, RZ ;  /* 0x00000007150c7210 */ /* 0x048fe40007f7e0ff */
[----:B------:R-:W-:Y:S03]  /*916e0*/  STL.64 [R1+0x1140], R26 ;  /* 0x0011401a01007387 */ /* 0x000fe60000100a00 */
[----:B------:R-:W-:Y:S01]  /*916f0*/  IMAD.X R13, R18, 0x1, R8, P3 ;  /* 0x00000001120d7824 */ /* 0x000fe200018e0608 */
[----:B------:R-:W-:Y:S04]  /*91700*/  STL.64 [R1+0x1168], R14 ;  /* 0x0011680e01007387 */ /* 0x000fe80000100a00 */
[----:B------:R1:W-:Y:S04]  /*91710*/  STL.64 [R1+0x11b0], R12 ;  /* 0x0011b00c01007387 */ /* 0x0003e80000100a00 */
[----:B-1----:R-:W3:Y:S01]  /*91720*/  LDL.LU.64 R12, [R1+0x3c10] ;  /* 0x003c1000010c7983 */ /* 0x002ee20000300a00 */
[----:B------:R-:W-:-:S02]  /*91730*/  IADD3 R26, P1, R21, R9, RZ ;  /* 0x00000009151a7210 */ /* 0x000fc40007f3e0ff */
[----:B------:R-:W-:-:S03]  /*91740*/  IADD3 R14, P2, R21, R11, RZ ;  /* 0x0000000b150e7210 */ /* 0x000fc60007f5e0ff */
[----:B------:R-:W-:-:S05]  /*91750*/  IMAD.X R27, R18, 0x1, R10, P1 ;  /* 0x00000001121b7824 */ /* 0x000fca00008e060a */
[----:B------:R-:W-:Y:S01]  /*91760*/  STL.64 [R1+0x11e0], R26 ;  /* 0x0011e01a01007387 */ /* 0x000fe20000100a00 */
[----:B---3--:R-:W-:-:S05]  /*91770*/  IMAD.X R15, R18, 0x1, R13, P2 ;  /* 0x00000001120f7824 */ /* 0x008fca00010e060d */
[----:B------:R1:W-:Y:S04]  /*91780*/  STL.64 [R1+0x2048], R14 ;  /* 0x0020480e01007387 */ /* 0x0003e80000100a00 */
[----:B-1----:R-:W3:Y:S01]  /*91790*/  LDL.LU.64 R14, [R1+0x3c08] ;  /* 0x003c0800010e7983 */ /* 0x002ee20000300a00 */
[----:B------:R-:W-:Y:S01]  /*917a0*/  IMAD.MOV.U32 R25, RZ, RZ, R20 ;  /* 0x000000ffff197224 */ /* 0x000fe200078e0014 */
[----:B------:R-:W-:Y:S02]  /*917b0*/  IADD3 R20, P3, R21, R12, RZ ;  /* 0x0000000c15147210 */ /* 0x000fe40007f7e0ff */
[----:B--2---:R-:W-:Y:S01]  /*917c0*/  SHF.R.S32.HI R24, RZ, 0x1f, R29 ;  /* 0x0000001fff187819 */ /* 0x004fe2000001141d */
[----:B------:R1:W-:Y:S01]  /*917d0*/  STL.64 [R1+0x3c00], R12 ;  /* 0x003c000c01007387 */ /* 0x0003e20000100a00 */
[----:B------:R-:W-:-:S05]  /*917e0*/  IADD3 R26, P1, R29, R2, RZ ;  /* 0x000000021d1a7210 */ /* 0x000fca0007f3e0ff */
[----:B------:R-:W-:Y:S01]  /*917f0*/  IMAD.X R27, R24, 0x1, R17, P1 ;  /* 0x00000001181b7824 */ /* 0x000fe200008e0611 */
[----:B-1----:R-:W-:-:S05]  /*91800*/  IADD3 R12, P2, R29, R0, RZ ;  /* 0x000000001d0c7210 */ /* 0x002fca0007f5e0ff */
[----:B------:R-:W-:Y:S02]  /*91810*/  IMAD.X R13, R24, 0x1, R22, P2 ;  /* 0x00000001180d7824 */ /* 0x000fe400010e0616 */
[----:B---3--:R-:W-:-:S05]  /*91820*/  IMAD.X R21, R18, 0x1, R14, P3 ;  /* 0x0000000112157824 */ /* 0x008fca00018e060e */
[----:B------:R1:W-:Y:S04]  /*91830*/  STL.64 [R1+0x2038], R20 ;  /* 0x0020381401007387 */ /* 0x0003e80000100a00 */
[----:B------:R2:W-:Y:S04]  /*91840*/  STL.64 [R1+0x2068], R26 ;  /* 0x0020681a01007387 */ /* 0x0005e80000100a00 */
[----:B------:R3:W-:Y:S01]  /*91850*/  STL.64 [R1+0x20c0], R12 ;  /* 0x0020c00c01007387 */ /* 0x0007e20000100a00 */
[C---:B-1----:R-:W-:Y:S02]  /*91860*/  IADD3 R20, P3, R29.reuse, R3, RZ ;  /* 0x000000031d147210 */ /* 0x042fe40007f7e0ff */
[----:B--2---:R-:W-:-:S03]  /*91870*/  IADD3 R26, P1, R29, R5, RZ ;  /* 0x000000051d1a7210 */ /* 0x004fc60007f3e0ff */
[C---:B------:R-:W-:Y:S01]  /*91880*/  IMAD.X R21, R24.reuse, 0x1, R4, P3 ;  /* 0x0000000118157824 */ /* 0x040fe200018e0604 */
[----:B---3--:R-:W-:Y:S01]  /*91890*/  IADD3 R12, P2, R29, R7, RZ ;  /* 0x000000071d0c7210 */ /* 0x008fe20007f5e0ff */
[----:B------:R-:W-:-:S03]  /*918a0*/  IMAD.X R27, R24, 0x1, R6, P1 ;  /* 0x00000001181b7824 */ /* 0x000fc600008e0606 */
[----:B------:R-:W-:Y:S01]  /*918b0*/  STL.64 [R1+0x20b8], R20 ;  /* 0x0020b81401007387 */ /* 0x000fe20000100a00 */
[----:B------:R-:W-:-:S03]  /*918c0*/  IMAD.X R13, R24, 0x1, R8, P2 ;  /* 0x00000001180d7824 */ /* 0x000fc600010e0608 */
[----:B------:R-:W-:Y:S04]  /*918d0*/  STL.64 [R1+0x20e0], R26 ;  /* 0x0020e01a01007387 */ /* 0x000fe80000100a00 */
[----:B------:R1:W-:Y:S04]  /*918e0*/  STL.64 [R1+0x2110], R12 ;  /* 0x0021100c01007387 */ /* 0x0003e80000100a00 */
[----:B-1----:R-:W2:Y:S01]  /*918f0*/  LDL.LU.64 R12, [R1+0x3c00] ;  /* 0x003c0000010c7983 */ /* 0x002ea20000300a00 */
[C---:B------:R-:W-:Y:S01]  /*91900*/  IADD3 R20, P3, R29.reuse, R9, RZ ;  /* 0x000000091d147210 */ /* 0x040fe20007f7e0ff */
[----:B------:R-:W-:Y:S01]  /*91910*/  IMAD.MOV.U32 R19, RZ, RZ, R28 ;  /* 0x000000ffff137224 */ /* 0x000fe200078e001c */
[----:B------:R-:W-:-:S03]  /*91920*/  IADD3 R26, P1, R29, R11, RZ ;  /* 0x0000000b1d1a7210 */ /* 0x000fc60007f3e0ff */
[----:B------:R-:W-:Y:S01]  /*91930*/  IMAD.X R21, R24, 0x1, R10, P3 ;  /* 0x0000000118157824 */ /* 0x000fe200018e060a */
[----:B------:R-:W-:-:S04]  /*91940*/  SHF.R.S32.HI R18, RZ, 0x1f, R25 ;  /* 0x0000001fff127819 */ /* 0x000fc80000011419 */
[----:B------:R1:W-:Y:S02]  /*91950*/  STL.64 [R1+0x2130], R20 ;  /* 0x0021301401007387 */ /* 0x0003e40000100a00 */
[----:B-1----:R-:W-:-:S05]  /*91960*/  IADD3 R20, P3, R25, R2, RZ ;  /* 0x0000000219147210 */ /* 0x002fca0007f7e0ff */
[----:B------:R-:W-:Y:S01]  /*91970*/  IMAD.X R21, R18, 0x1, R17, P3 ;  /* 0x0000000112157824 */ /* 0x000fe200018e0611 */
[----:B--2---:R-:W-:Y:S01]  /*91980*/  IADD3 R28, P2, R29, R12, RZ ;  /* 0x0000000c1d1c7210 */ /* 0x004fe20007f5e0ff */
[----:B------:R-:W-:-:S04]  /*91990*/  IMAD.X R27, R24, 0x1, R13, P1 ;  /* 0x00000001181b7824 */ /* 0x000fc800008e060d */
[----:B------:R-:W-:Y:S01]  /*919a0*/  IMAD.X R29, R24, 0x1, R14, P2 ;  /* 0x00000001181d7824 */ /* 0x000fe200010e060e */
[----:B------:R1:W-:Y:S04]  /*919b0*/  STL.64 [R1+0x2168], R26 ;  /* 0x0021681a01007387 */ /* 0x0003e80000100a00 */
[----:B------:R2:W-:Y:S04]  /*919c0*/  STL.64 [R1+0x2160], R28 ;  /* 0x0021601c01007387 */ /* 0x0005e80000100a00 */
[----:B------:R3:W-:Y:S01]  /*919d0*/  STL.64 [R1+0x2188], R20 ;  /* 0x0021881401007387 */ /* 0x0007e20000100a00 */
[----:B-1----:R-:W-:-:S02]  /*919e0*/  IADD3 R26, P1, R25, R0, RZ ;  /* 0x00000000191a7210 */ /* 0x002fc40007f3e0ff */
[----:B--2---:R-:W-:-:S03]  /*919f0*/  IADD3 R28, P2, R25, R3, RZ ;  /* 0x00000003191c7210 */ /* 0x004fc60007f5e0ff */
[C---:B------:R-:W-:Y:S01]  /*91a00*/  IMAD.X R27, R18.reuse, 0x1, R22, P1 ;  /* 0x00000001121b7824 */ /* 0x040fe200008e0616 */
[----:B---3--:R-:W-:Y:S01]  /*91a10*/  IADD3 R20, P3, R25, R5, RZ ;  /* 0x0000000519147210 */ /* 0x008fe20007f7e0ff */
[----:B------:R-:W-:-:S03]  /*91a20*/  IMAD.X R29, R18, 0x1, R4, P2 ;  /* 0x00000001121d7824 */ /* 0x000fc600010e0604 */
[----:B------:R1:W-:Y:S01]  /*91a30*/  STL.64 [R1+0x21c0], R26 ;  /* 0x0021c01a01007387 */ /* 0x0003e20000100a00 */
[----:B------:R-:W-:-:S03]  /*91a40*/  IMAD.X R21, R18, 0x1, R6, P3 ;  /* 0x0000000112157824 */ /* 0x000fc600018e0606 */
[----:B------:R2:W-:Y:S04]  /*91a50*/  STL.64 [R1+0x21b8], R28 ;  /* 0x0021b81c01007387 */ /* 0x0005e80000100a00 */
[----:B------:R3:W-:Y:S01]  /*91a60*/  STL.64 [R1+0x21e0], R20 ;  /* 0x0021e01401007387 */ /* 0x0007e20000100a00 */
[C---:B-1----:R-:W-:Y:S02]  /*91a70*/  IADD3 R26, P1, R25.reuse, R7, RZ ;  /* 0x00000007191a7210 */ /* 0x042fe40007f3e0ff */
[----:B--2---:R-:W-:-:S03]  /*91a80*/  IADD3 R28, P2, R25, R9, RZ ;  /* 0x00000009191c7210 */ /* 0x004fc60007f5e0ff */
[C---:B------:R-:W-:Y:S01]  /*91a90*/  IMAD.X R27, R18.reuse, 0x1, R8, P1 ;  /* 0x00000001121b7824 */ /* 0x040fe200008e0608 */
[----:B---3--:R-:W-:Y:S01]  /*91aa0*/  IADD3 R20, P3, R25, R11, RZ ;  /* 0x0000000b19147210 */ /* 0x008fe20007f7e0ff */
[----:B------:R-:W-:-:S03]  /*91ab0*/  IMAD.X R29, R18, 0x1, R10, P2 ;  /* 0x00000001121d7824 */ /* 0x000fc600010e060a */
[----:B------:R1:W-:Y:S01]  /*91ac0*/  STL.64 [R1+0x21e8], R26 ;  /* 0x0021e81a01007387 */ /* 0x0003e20000100a00 */
[----:B------:R-:W-:Y:S01]  /*91ad0*/  IMAD.X R21, R18, 0x1, R13, P3 ;  /* 0x0000000112157824 */ /* 0x000fe200018e060d */
[----:B------:R-:W-:Y:S02]  /*91ae0*/  IADD3 R24, P1, R25, R12, RZ ;  /* 0x0000000c19187210 */ /* 0x000fe40007f3e0ff */
[----:B-1----:R-:W2:Y:S01]  /*91af0*/  LDL.LU R27, [R1+0x3bf8] ;  /* 0x003bf800011b7983 */ /* 0x002ea20000300800 */
[----:B------:R-:W-:-:S03]  /*91b00*/  SHF.R.S32.HI R26, RZ, 0x1f, R19 ;  /* 0x0000001fff1a7819 */ /* 0x000fc60000011413 */
[----:B------:R1:W-:Y:S04]  /*91b10*/  STL.64 [R1+0x2200], R28 ;  /* 0x0022001c01007387 */ /* 0x0003e80000100a00 */
[----:B------:R3:W-:Y:S01]  /*91b20*/  STL.64 [R1+0x2210], R20 ;  /* 0x0022101401007387 */ /* 0x0007e20000100a00 */
[----:B------:R-:W-:Y:S01]  /*91b30*/  IMAD.X R25, R18, 0x1, R14, P1 ;  /* 0x0000000112197824 */ /* 0x000fe200008e060e */
[C---:B-1----:R-:W-:Y:S02]  /*91b40*/  IADD3 R28, P2, R19.reuse, R2, RZ ;  /* 0x00000002131c7210 */ /* 0x042fe40007f5e0ff */
[----:B---3--:R-:W-:-:S03]  /*91b50*/  IADD3 R20, P3, R19, R0, RZ ;  /* 0x0000000013147210 */ /* 0x008fc60007f7e0ff */
[C---:B------:R-:W-:Y:S01]  /*91b60*/  IMAD.X R29, R26.reuse, 0x1, R17, P2 ;  /* 0x000000011a1d7824 */ /* 0x040fe200010e0611 */
[----:B------:R1:W-:Y:S01]  /*91b70*/  STL.64 [R1+0x2208], R24 ;  /* 0x0022081801007387 */ /* 0x0003e20000100a00 */
[----:B------:R-:W-:-:S03]  /*91b80*/  IMAD.X R21, R26, 0x1, R22, P3 ;  /* 0x000000011a157824 */ /* 0x000fc600018e0616 */
[----:B------:R3:W-:Y:S04]  /*91b90*/  STL.64 [R1+0x2228], R28 ;  /* 0x0022281c01007387 */ /* 0x0007e80000100a00 */
[----:B------:R4:W-:Y:S01]  /*91ba0*/  STL.64 [R1+0x2268], R20 ;  /* 0x0022681401007387 */ /* 0x0009e20000100a00 */
[C---:B-1----:R-:W-:Y:S02]  /*91bb0*/  IADD3 R24, P1, R19.reuse, R3, RZ ;  /* 0x0000000313187210 */ /* 0x042fe40007f3e0ff */
[----:B---3--:R-:W-:-:S03]  /*91bc0*/  IADD3 R28, P2, R19, R5, RZ ;  /* 0x00000005131c7210 */ /* 0x008fc60007f5e0ff */
[C---:B------:R-:W-:Y:S01]  /*91bd0*/  IMAD.X R25, R26.reuse, 0x1, R4, P1 ;  /* 0x000000011a197824 */ /* 0x040fe200008e0604 */
[----:B----4-:R-:W-:Y:S01]  /*91be0*/  IADD3 R20, P3, R19, R7, RZ ;  /* 0x0000000713147210 */ /* 0x010fe20007f7e0ff */
[----:B------:R-:W-:-:S03]  /*91bf0*/  IMAD.X R29, R26, 0x1, R6, P2 ;  /* 0x000000011a1d7824 */ /* 0x000fc600010e0606 */
[----:B------:R-:W-:Y:S01]  /*91c00*/  STL.64 [R1+0x2260], R24 ;  /* 0x0022601801007387 */ /* 0x000fe20000100a00 */
[----:B------:R-:W-:-:S03]  /*91c10*/  IMAD.X R21, R26, 0x1, R8, P3 ;  /* 0x000000011a157824 */ /* 0x000fc600018e0608 */
[----:B------:R-:W-:Y:S04]  /*91c20*/  STL.64 [R1+0x2280], R28 ;  /* 0x0022801c01007387 */ /* 0x000fe80000100a00 */
[----:B------:R1:W-:Y:S04]  /*91c30*/  STL.64 [R1+0x2288], R20 ;  /* 0x0022881401007387 */ /* 0x0003e80000100a00 */
[----:B-1----:R-:W3:Y:S01]  /*91c40*/  LDL.LU.64 R20, [R1+0x3bf0] ;  /* 0x003bf00001147983 */ /* 0x002ee20000300a00 */
[C---:B------:R-:W-:Y:S02]  /*91c50*/  IADD3 R24, P1, R19.reuse, R9, RZ ;  /* 0x0000000913187210 */ /* 0x040fe40007f3e0ff */
[----:B------:R-:W-:-:S02]  /*91c60*/  IADD3 R28, P2, R19, R11, RZ ;  /* 0x0000000b131c7210 */ /* 0x000fc40007f5e0ff */
[----:B------:R-:W-:Y:S01]  /*91c70*/  IADD3 R18, P3, R19, R12, RZ ;  /* 0x0000000c13127210 */ /* 0x000fe20007f7e0ff */
[----:B------:R-:W-:-:S04]  /*91c80*/  IMAD.MOV.U32 R19, RZ, RZ, R26 ;  /* 0x000000ffff137224 */ /* 0x000fc800078e001a */
[----:B------:R-:W-:-:S05]  /*91c90*/  IMAD.X R25, R19, 0x1, R10, P1 ;  /* 0x0000000113197824 */ /* 0x000fca00008e060a */
[----:B------:R1:W-:Y:S01]  /*91ca0*/  STL.64 [R1+0x22a0], R24 ;  /* 0x0022a01801007387 */ /* 0x0003e20000100a00 */
[C---:B------:R-:W-:Y:S02]  /*91cb0*/  IMAD.X R29, R19.reuse, 0x1, R13, P2 ;  /* 0x00000001131d7824 */ /* 0x040fe400010e060d */
[----:B------:R-:W-:-:S03]  /*91cc0*/  IMAD.X R19, R19, 0x1, R14, P3 ;  /* 0x0000000113137824 */ /* 0x000fc600018e060e */
[----:B------:R4:W-:Y:S04]  /*91cd0*/  STL.64 [R1+0x22d8], R28 ;  /* 0x0022d81c01007387 */ /* 0x0009e80000100a00 */
[----:B------:R0:W-:Y:S01]  /*91ce0*/  STL.64 [R1+0x22d0], R18 ;  /* 0x0022d01201007387 */ /* 0x0001e20000100a00 */
[----:B---3--:R-:W-:Y:S02]  /*91cf0*/  SHF.R.S32.HI R26, RZ, 0x1f, R21 ;  /* 0x0000001fff1a7819 */ /* 0x008fe40000011415 */
[----:B-1----:R-:W-:-:S05]  /*91d00*/  IADD3 R24, P1, R21, R2, RZ ;  /* 0x0000000215187210 */ /* 0x002fca0007f3e0ff */
[C---:B------:R-:W-:Y:S01]  /*91d10*/  IMAD.X R25, R26.reuse, 0x1, R17, P1 ;  /* 0x000000011a197824 */ /* 0x040fe200008e0611 */
[C---:B----4-:R-:W-:Y:S02]  /*91d20*/  IADD3 R28, P2, R21.reuse, R0, RZ ;  /* 0x00000000151c7210 */ /* 0x050fe40007f5e0ff */
[C---:B0-----:R-:W-:Y:S02]  /*91d30*/  IADD3 R18, P3, R21.reuse, R3, RZ ;  /* 0x0000000315127210 */ /* 0x041fe40007f7e0ff */
[----:B------:R0:W-:Y:S01]  /*91d40*/  STL.64 [R1+0x22e8], R24 ;  /* 0x0022e81801007387 */ /* 0x0001e20000100a00 */
[C---:B------:R-:W-:Y:S02]  /*91d50*/  IMAD.X R29, R26.reuse, 0x1, R22, P2 ;  /* 0x000000011a1d7824 */ /* 0x040fe400010e0616 */
[C---:B------:R-:W-:Y:S01]  /*91d60*/  IMAD.X R19, R26.reuse, 0x1, R4, P3 ;  /* 0x000000011a137824 */ /* 0x040fe200018e0604 */
[C---:B0-----:R-:W-:Y:S02]  /*91d70*/  IADD3 R24, P1, R21.reuse, R5, RZ ;  /* 0x0000000515187210 */ /* 0x041fe40007f3e0ff */
[----:B------:R0:W-:Y:S03]  /*91d80*/  STL.64 [R1+0x2300], R28 ;  /* 0x0023001c01007387 */ /* 0x0001e60000100a00 */
[----:B------:R-:W-:Y:S01]  /*91d90*/  IMAD.X R25, R26, 0x1, R6, P1 ;  /* 0x000000011a197824 */ /* 0x000fe200008e0606 */
[----:B------:R1:W-:Y:S04]  /*91da0*/  STL.64 [R1+0x22f8], R18 ;  /* 0x0022f81201007387 */ /* 0x0003e80000100a00 */
[----:B------:R3:W-:Y:S01]  /*91db0*/  STL.64 [R1+0x2310], R24 ;  /* 0x0023101801007387 */ /* 0x0007e20000100a00 */
[----:B0-----:R-:W-:-:S02]  /*91dc0*/  IADD3 R28, P2, R21, R7, RZ ;  /* 0x00000007151c7210 */ /* 0x001fc40007f5e0ff */
[----:B-1----:R-:W-:-:S03]  /*91dd0*/  IADD3 R18, P3, R21, R9, RZ ;  /* 0x0000000915127210 */ /* 0x002fc60007f7e0ff */
[C---:B------:R-:W-:Y:S01]  /*91de0*/  IMAD.X R29, R26.reuse, 0x1, R8, P2 ;  /* 0x000000011a1d7824 */ /* 0x040fe200010e0608 */
[----:B---3--:R-:W-:Y:S01]  /*91df0*/  IADD3 R24, P1, R21, R11, RZ ;  /* 0x0000000b15187210 */ /* 0x008fe20007f3e0ff */
[----:B------:R-:W-:-:S03]  /*91e00*/  IMAD.X R19, R26, 0x1, R10, P3 ;  /* 0x000000011a137824 */ /* 0x000fc600018e060a */
[----:B------:R0:W-:Y:S01]  /*91e10*/  STL.64 [R1+0x2348], R28 ;  /* 0x0023481c01007387 */ /* 0x0001e20000100a00 */
[----:B------:R-:W-:-:S03]  /*91e20*/  IMAD.X R25, R26, 0x1, R13, P1 ;  /* 0x000000011a197824 */ /* 0x000fc600008e060d */
[----:B------:R1:W-:Y:S04]  /*91e30*/  STL.64 [R1+0x2360], R18 ;  /* 0x0023601201007387 */ /* 0x0003e80000100a00 */
[----:B------:R3:W-:Y:S01]  /*91e40*/  STL.64 [R1+0x2478], R24 ;  /* 0x0024781801007387 */ /* 0x0007e20000100a00 */
[----:B0-----:R-:W-:Y:S02]  /*91e50*/  IADD3 R28, P2, R21, R12, RZ ;  /* 0x0000000c151c7210 */ /* 0x001fe40007f5e0ff */
[----:B--2---:R-:W-:Y:S02]  /*91e60*/  SHF.R.S32.HI R21, RZ, 0x1f, R27 ;  /* 0x0000001fff157819 */ /* 0x004fe4000001141b */
[C---:B-1----:R-:W-:Y:S01]  /*91e70*/  IADD3 R18, P3, R27.reuse, R2, RZ ;  /* 0x000000021b127210 */ /* 0x042fe20007f7e0ff */
[----:B------:R-:W-:Y:S01]  /*91e80*/  IMAD.X R29, R26, 0x1, R14, P2 ;  /* 0x000000011a1d7824 */ /* 0x000fe200010e060e */
[----:B---3--:R-:W-:-:S03]  /*91e90*/  IADD3 R24, P1, R27, R0, RZ ;  /* 0x000000001b187210 */ /* 0x008fc60007f3e0ff */
[C---:B------:R-:W-:Y:S01]  /*91ea0*/  IMAD.X R19, R21.reuse, 0x1, R17, P3 ;  /* 0x0000000115137824 */ /* 0x040fe200018e0611 */
[----:B------:R0:W-:Y:S01]  /*91eb0*/  STL.64 [R1+0x2470], R28 ;  /* 0x0024701c01007387 */ /* 0x0001e20000100a00 */
[----:B------:R-:W-:-:S03]  /*91ec0*/  IMAD.X R25, R21, 0x1, R22, P1 ;  /* 0x0000000115197824 */ /* 0x000fc600008e0616 */
[----:B------:R1:W-:Y:S04]  /*91ed0*/  STL.64 [R1+0x2480], R18 ;  /* 0x0024801201007387 */ /* 0x0003e80000100a00 */
[----:B------:R2:W-:Y:S01]  /*91ee0*/  STL.64 [R1+0x2490], R24 ;  /* 0x0024901801007387 */ /* 0x0005e20000100a00 */
[C---:B0-----:R-:W-:Y:S02]  /*91ef0*/  IADD3 R28, P2, R27.reuse, R3, RZ ;  /* 0x000000031b1c7210 */ /* 0x041fe40007f5e0ff */
[----:B-1----:R-:W-:-:S03]  /*91f00*/  IADD3 R18, P3, R27, R5, RZ ;  /* 0x000000051b127210 */ /* 0x002fc60007f7e0ff */
[----:B------:R-:W-:Y:S01]  /*91f10*/  IMAD.X R29, R21, 0x1, R4, P2 ;  /* 0x00000001151d7824 */ /* 0x000fe200010e0604 */
[----:B--2---:R-:W-:Y:S01]  /*91f20*/  IADD3 R24, P1, R27, R7, RZ ;  /* 0x000000071b187210 */ /* 0x004fe20007f3e0ff */
[----:B------:R-:W-:-:S03]  /*91f30*/  IMAD.X R19, R21, 0x1, R6, P3 ;  /* 0x0000000115137824 */ /* 0x000fc600018e0606 */
[----:B------:R-:W-:Y:S01]  /*91f40*/  STL.64 [R1+0x2488], R28 ;  /* 0x0024881c01007387 */ /* 0x000fe20000100a00 */
[----:B------:R-:W-:-:S03]  /*91f50*/  IMAD.X R25, R21, 0x1, R8, P1 ;  /* 0x0000000115197824 */ /* 0x000fc600008e0608 */
[----:B------:R-:W-:Y:S04]  /*91f60*/  STL.64 [R1+0x2498], R18 ;  /* 0x0024981201007387 */ /* 0x000fe80000100a00 */
[----:B------:R0:W-:Y:S04]  /*91f70*/  STL.64 [R1+0x24a0], R24 ;  /* 0x0024a01801007387 */ /* 0x0001e80000100a00 */
[----:B0-----:R-:W2:Y:S01]  /*91f80*/  LDL.LU.64 R24, [R1+0x3be8] ;  /* 0x003be80001187983 */ /* 0x001ea20000300a00 */
        /* <DEDUP_REMOVED lines=10> */
[----:B--2---:R-:W-:Y:S02]  /*92030*/  SHF.R.S32.HI R21, RZ, 0x1f, R25 ;  /* 0x0000001fff157819 */ /* 0x004fe40000011419 */
[----:B0-----:R-:W-:-:S05]  /*92040*/  IADD3 R28, P2, R25, R2, RZ ;  /* 0x00000002191c7210 */ /* 0x001fca0007f5e0ff */
[----:B------:R-:W-:Y:S01]  /*92050*/  IMAD.X R29, R21, 0x1, R17, P2 ;  /* 0x00000001151d7824 */ /* 0x000fe200010e0611 */
[C---:B-1----:R-:W-:Y:S02]  /*92060*/  IADD3 R18, P3, R25.reuse, R0, RZ ;  /* 0x0000000019127210 */ /* 0x042fe40007f7e0ff */
[----:B---3--:R-:W-:Y:S02]  /*92070*/  IADD3 R26, P1, R25, R3, RZ ;  /* 0x00000003191a7210 */ /* 0x008fe40007f3e0ff */
[----:B------:R0:W-:Y:S01]  /*92080*/  STL.64 [R1+0x24c0], R28 ;  /* 0x0024c01c01007387 */ /* 0x0001e20000100a00 */
[C---:B------:R-:W-:Y:S02]  /*92090*/  IMAD.X R19, R21.reuse, 0x1, R22, P3 ;  /* 0x0000000115137824 */ /* 0x040fe400018e0616 */
[----:B------:R-:W-:Y:S01]  /*920a0*/  IMAD.X R27, R21, 0x1, R4, P1 ;  /* 0x00000001151b7824 */ /* 0x000fe200008e0604 */
[----:B0-----:R-:W-:Y:S02]  /*920b0*/  IADD3 R28, P2, R25, R5, RZ ;  /* 0x00000005191c7210 */ /* 0x001fe40007f5e0ff */
[----:B------:R0:W-:Y:S03]  /*920c0*/  STL.64 [R1+0x24d0], R18 ;  /* 0x0024d01201007387 */ /* 0x0001e60000100a00 */
[----:B------:R-:W-:Y:S01]  /*920d0*/  IMAD.X R29, R21, 0x1, R6, P2 ;  /* 0x00000001151d7824 */ /* 0x000fe200010e0606 */
[----:B------:R1:W-:Y:S04]  /*920e0*/  STL.64 [R1+0x24c8], R26 ;  /* 0x0024c81a01007387 */ /* 0x0003e80000100a00 */
[----:B------:R2:W-:Y:S01]  /*920f0*/  STL.64 [R1+0x24d8], R28 ;  /* 0x0024d81c01007387 */ /* 0x0005e20000100a00 */
[----:B0-----:R-:W-:-:S02]  /*92100*/  IADD3 R18, P3, R25, R7, RZ ;  /* 0x0000000719127210 */ /* 0x001fc40007f7e0ff */
[----:B-1----:R-:W-:-:S03]  /*92110*/  IADD3 R26, P1, R25, R9, RZ ;  /* 0x00000009191a7210 */ /* 0x002fc60007f3e0ff */
[----:B------:R-:W-:Y:S01]  /*92120*/  IMAD.X R19, R21, 0x1, R8, P3 ;  /* 0x0000000115137824 */ /* 0x000fe200018e0608 */
[----:B--2---:R-:W-:Y:S01]  /*92130*/  IADD3 R28, P2, R25, R11, RZ ;  /* 0x0000000b191c7210 */ /* 0x004fe20007f5e0ff */
[----:B------:R-:W-:-:S03]  /*92140*/  IMAD.X R27, R21, 0x1, R10, P1 ;  /* 0x00000001151b7824 */ /* 0x000fc600008e060a */
[----:B------:R0:W-:Y:S01]  /*92150*/  STL.64 [R1+0x24e0], R18 ;  /* 0x0024e01201007387 */ /* 0x0001e20000100a00 */
[----:B------:R-:W-:-:S03]  /*92160*/  IMAD.X R29, R21, 0x1, R13, P2 ;  /* 0x00000001151d7824 */ /* 0x000fc600010e060d */
[----:B------:R1:W-:Y:S04]  /*92170*/  STL.64 [R1+0x24e8], R26 ;  /* 0x0024e81a01007387 */ /* 0x0003e80000100a00 */
[----:B------:R2:W-:Y:S01]  /*92180*/  STL.64 [R1+0x24f8], R28 ;  /* 0x0024f81c01007387 */ /* 0x0005e20000100a00 */
[----:B0-----:R-:W-:Y:S02]  /*92190*/  IADD3 R18, P3, R25, R12, RZ ;  /* 0x0000000c19127210 */ /* 0x001fe40007f7e0ff */
[----:B------:R-:W-:Y:S02]  /*921a0*/  SHF.R.S32.HI R25, RZ, 0x1f, R20 ;  /* 0x0000001fff197819 */ /* 0x000fe40000011414 */
[C---:B-1----:R-:W-:Y:S01]  /*921b0*/  IADD3 R26, P1, R20.reuse, R2, RZ ;  /* 0x00000002141a7210 */ /* 0x042fe20007f3e0ff */
[----:B------:R-:W-:Y:S01]  /*921c0*/  IMAD.X R19, R21, 0x1, R14, P3 ;  /* 0x0000000115137824 */ /* 0x000fe200018e060e */
[----:B--2---:R-:W-:-:S03]  /*921d0*/  IADD3 R28, P2, R20, R0, RZ ;  /* 0x00000000141c7210 */ /* 0x004fc60007f5e0ff */
[C---:B------:R-:W-:Y:S01]  /*921e0*/  IMAD.X R27, R25.reuse, 0x1, R17, P1 ;  /* 0x00000001191b7824 */ /* 0x040fe200008e0611 */
[----:B------:R0:W-:Y:S01]  /*921f0*/  STL.64 [R1+0x24f0], R18 ;  /* 0x0024f01201007387 */ /* 0x0001e20000100a00 */
[----:B------:R-:W-:-:S03]  /*92200*/  IMAD.X R29, R25, 0x1, R22, P2 ;  /* 0x00000001191d7824 */ /* 0x000fc600010e0616 */
[----:B------:R1:W-:Y:S04]  /*92210*/  STL.64 [R1+0x2500], R26 ;  /* 0x0025001a01007387 */ /* 0x0003e80000100a00 */
[----:B------:R2:W-:Y:S01]  /*92220*/  STL.64 [R1+0x2510], R28 ;  /* 0x0025101c01007387 */ /* 0x0005e20000100a00 */
[C---:B0-----:R-:W-:Y:S02]  /*92230*/  IADD3 R18, P3, R20.reuse, R3, RZ ;  /* 0x0000000314127210 */ /* 0x041fe40007f7e0ff */
[----:B-1----:R-:W-:-:S03]  /*92240*/  IADD3 R26, P1, R20, R5, RZ ;  /* 0x00000005141a7210 */ /* 0x002fc60007f3e0ff */
[C---:B------:R-:W-:Y:S01]  /*92250*/  IMAD.X R19, R25.reuse, 0x1, R4, P3 ;  /* 0x0000000119137824 */ /* 0x040fe200018e0604 */
[----:B--2---:R-:W-:Y:S01]  /*92260*/  IADD3 R28, P2, R20, R7, RZ ;  /* 0x00000007141c7210 */ /* 0x004fe20007f5e0ff */
[----:B------:R-:W-:-:S03]  /*92270*/  IMAD.X R27, R25, 0x1, R6, P1 ;  /* 0x00000001191b7824 */ /* 0x000fc600008e0606 */
[----:B------:R-:W-:Y:S01]  /*92280*/  STL.64 [R1+0x2508], R18 ;  /* 0x0025081201007387 */ /* 0x000fe20000100a00 */
[----:B------:R-:W-:-:S03]  /*92290*/  IMAD.X R29, R25, 0x1, R8, P2 ;  /* 0x00000001191d7824 */ /* 0x000fc600010e0608 */
[----:B------:R-:W-:Y:S04]  /*922a0*/  STL.64 [R1+0x2518], R26 ;  /* 0x0025181a01007387 */ /* 0x000fe80000100a00 */
[----:B------:R0:W-:Y:S04]  /*922b0*/  STL.64 [R1+0x2520], R28 ;  /* 0x0025201c01007387 */ /* 0x0001e80000100a00 */
[----:B0-----:R-:W2:Y:S01]  /*922c0*/  LDL.LU R28, [R1+0x3be4] ;  /* 0x003be400011c7983 */ /* 0x001ea20000300800 */
[C---:B------:R-:W-:Y:S02]  /*922d0*/  IADD3 R18, P3, R20.reuse, R9, RZ ;  /* 0x0000000914127210 */ /* 0x040fe40007f7e0ff */
[----:B------:R-:W-:-:S03]  /*922e0*/  IADD3 R26, P1, R20, R11, RZ ;  /* 0x0000000b141a7210 */ /* 0x000fc60007f3e0ff */
[C---:B------:R-:W-:Y:S01]  /*922f0*/  IMAD.X R19, R25.reuse, 0x1, R10, P3 ;  /* 0x0000000119137824 */ /* 0x040fe200018e060a */
[----:B------:R-:W-:Y:S02]  /*92300*/  IADD3 R20, P2, R20, R12, RZ ;  /* 0x0000000c14147210 */ /* 0x000fe40007f5e0ff */
[----:B------:R-:W-:Y:S02]  /*92310*/  SHF.R.S32.HI R29, RZ, 0x1f, R24 ;  /* 0x0000001fff1d7819 */ /* 0x000fe40000011418 */
[----:B------:R0:W-:Y:S01]  /*92320*/  STL.64 [R1+0x2528], R18 ;  /* 0x0025281201007387 */ /* 0x0001e20000100a00 */
[C---:B------:R-:W-:Y:S02]  /*92330*/  IMAD.X R27, R25.reuse, 0x1, R13, P1 ;  /* 0x00000001191b7824 */ /* 0x040fe400008e060d */
[----:B------:R-:W-:Y:S01]  /*92340*/  IMAD.X R21, R25, 0x1, R14, P2 ;  /* 0x0000000119157824 */ /* 0x000fe200010e060e */
        /* <DEDUP_REMOVED lines=14> */
[C---:B0-----:R-:W-:Y:S02]  /*92430*/  IADD3 R26, P1, R24.reuse, R7, RZ ;  /* 0x00000007181a7210 */ /* 0x041fe40007f3e0ff */
[----:B-1----:R-:W-:-:S03]  /*92440*/  IADD3 R20, P2, R24, R9, RZ ;  /* 0x0000000918147210 */ /* 0x002fc60007f5e0ff */
[C---:B------:R-:W-:Y:S01]  /*92450*/  IMAD.X R27, R29.reuse, 0x1, R8, P1 ;  /* 0x000000011d1b7824 */ /* 0x040fe200008e0608 */
[----:B---3--:R-:W-:Y:S01]  /*92460*/  IADD3 R18, P3, R24, R11, RZ ;  /* 0x0000000b18127210 */ /* 0x008fe20007f7e0ff */
[----:B------:R-:W-:-:S03]  /*92470*/  IMAD.X R21, R29, 0x1, R10, P2 ;  /* 0x000000011d157824 */ /* 0x000fc600010e060a */
[----:B------:R0:W-:Y:S01]  /*92480*/  STL.64 [R1+0x2560], R26 ;  /* 0x0025601a01007387 */ /* 0x0001e20000100a00 */
[C---:B------:R-:W-:Y:S01]  /*92490*/  IMAD.X R19, R29.reuse, 0x1, R13, P3 ;  /* 0x000000011d137824 */ /* 0x040fe200018e060d */
[----:B------:R-:W-:Y:S02]  /*924a0*/  IADD3 R24, P1, R24, R12, RZ ;  /* 0x0000000c18187210 */ /* 0x000fe40007f3e0ff */
[----:B0-----:R-:W3:Y:S04]  /*924b0*/  LDL.LU R26, [R1+0x3be0] ;  /* 0x003be000011a7983 */ /* 0x001ee80000300800 */
[----:B------:R0:W-:Y:S04]  /*924c0*/  STL.64 [R1+0x2568], R20 ;  /* 0x0025681401007387 */ /* 0x0001e80000100a00 */
[----:B------:R1:W-:Y:S01]  /*924d0*/  STL.64 [R1+0x2578], R18 ;  /* 0x0025781201007387 */ /* 0x0003e20000100a00 */
[----:B------:R-:W-:-:S05]  /*924e0*/  IMAD.X R25, R29, 0x1, R14, P1 ;  /* 0x000000011d197824 */ /* 0x000fca00008e060e */
[----:B------:R4:W-:Y:S01]  /*924f0*/  STL.64 [R1+0x2570], R24 ;  /* 0x0025701801007387 */ /* 0x0009e20000100a00 */
[----:B--2---:R-:W-:Y:S02]  /*92500*/  SHF.R.S32.HI R27, RZ, 0x1f, R28 ;  /* 0x0000001fff1b7819 */ /* 0x004fe4000001141c */
[C---:B0-----:R-:W-:Y:S02]  /*92510*/  IADD3 R20, P2, R28.reuse, R2, RZ ;  /* 0x000000021c147210 */ /* 0x041fe40007f5e0ff */
[----:B-1----:R-:W-:-:S03]  /*92520*/  IADD3 R18, P3, R28, R0, RZ ;  /* 0x000000001c127210 */ /* 0x002fc60007f7e0ff */
[C---:B------:R-:W-:Y:S02]  /*92530*/  IMAD.X R21, R27.reuse, 0x1, R17, P2 ;  /* 0x000000011b157824 */ /* 0x040fe400010e0611 */
[C---:B------:R-:W-:Y:S01]  /*92540*/  IMAD.X R19, R27.reuse, 0x1, R22, P3 ;  /* 0x000000011b137824 */ /* 0x040fe200018e0616 */
[C---:B----4-:R-:W-:Y:S02]  /*92550*/  IADD3 R24, P1, R28.reuse, R3, RZ ;  /* 0x000000031c187210 */ /* 0x050fe40007f3e0ff */
[----:B------:R0:W-:Y:S04]  /*92560*/  STL.64 [R1+0x2580], R20 ;  /* 0x0025801401007387 */ /* 0x0001e80000100a00 */
[----:B------:R1:W-:Y:S01]  /*92570*/  STL.64 [R1+0x2590], R18 ;  /* 0x0025901201007387 */ /* 0x0003e20000100a00 */
[----:B------:R-:W-:Y:S01]  /*92580*/  IMAD.X R25, R27, 0x1, R4, P1 ;  /* 0x000000011b197824 */ /* 0x000fe200008e0604 */
[----:B0-----:R-:W-:-:S02]  /*92590*/  IADD3 R20, P2, R28, R5, RZ ;  /* 0x000000051c147210 */ /* 0x001fc40007f5e0ff */
[----:B-1----:R-:W-:-:S03]  /*925a0*/  IADD3 R18, P3, R28, R7, RZ ;  /* 0x000000071c127210 */ /* 0x002fc60007f7e0ff */
[C---:B------:R-:W-:Y:S01]  /*925b0*/  IMAD.X R21, R27.reuse, 0x1, R6, P2 ;  /* 0x000000011b157824 */ /* 0x040fe200010e0606 */
[----:B------:R-:W-:Y:S01]  /*925c0*/  STL.64 [R1+0x2588], R24 ;  /* 0x0025881801007387 */ /* 0x000fe20000100a00 */
[----:B------:R-:W-:-:S03]  /*925d0*/  IMAD.X R19, R27, 0x1, R8, P3 ;  /* 0x000000011b137824 */ /* 0x000fc600018e0608 */
[----:B------:R-:W-:Y:S04]  /*925e0*/  STL.64 [R1+0x2598], R20 ;  /* 0x0025981401007387 */ /* 0x000fe80000100a00 */
[----:B------:R0:W-:Y:S04]  /*925f0*/  STL.64 [R1+0x25a0], R18 ;  /* 0x0025a01201007387 */ /* 0x0001e80000100a00 */
[----:B0-----:R-:W2:Y:S01]  /*92600*/  LDL.LU.64 R18, [R1+0x3bd8] ;  /* 0x003bd80001127983 */ /* 0x001ea20000300a00 */
[C---:B------:R-:W-:Y:S01]  /*92610*/  IADD3 R24, P1, R28.reuse, R9, RZ ;  /* 0x000000091c187210 */ /* 0x040fe20007f3e0ff */
[----:B------:R-:W-:Y:S01]  /*92620*/  IMAD.MOV.U32 R29, RZ, RZ, R27 ;  /* 0x000000ffff1d7224 */ /* 0x000fe200078e001b */
[----:B------:R-:W-:-:S02]  /*92630*/  IADD3 R20, P2, R28, R11, RZ ;  /* 0x0000000b1c147210 */ /* 0x000fc40007f5e0ff */
[----:B------:R-:W-:Y:S01]  /*92640*/  IADD3 R28, P3, R28, R12, RZ ;  /* 0x0000000c1c1c7210 */ /* 0x000fe20007f7e0ff */
[C---:B------:R-:W-:Y:S02]  /*92650*/  IMAD.X R25, R29.reuse, 0x1, R10, P1 ;  /* 0x000000011d197824 */ /* 0x040fe400008e060a */
[C---:B------:R-:W-:Y:S02]  /*92660*/  IMAD.X R21, R29.reuse, 0x1, R13, P2 ;  /* 0x000000011d157824 */ /* 0x040fe400010e060d */
[----:B------:R-:W-:Y:S01]  /*92670*/  IMAD.X R29, R29, 0x1, R14, P3 ;  /* 0x000000011d1d7824 */ /* 0x000fe200018e060e */
[----:B------:R0:W-:Y:S04]  /*92680*/  STL.64 [R1+0x25a8], R24 ;  /* 0x0025a81801007387 */ /* 0x0001e80000100a00 */
[----:B------:R1:W-:Y:S04]  /*92690*/  STL.64 [R1+0x25b8], R20 ;  /* 0x0025b81401007387 */ /* 0x0003e80000100a00 */
[----:B------:R4:W-:Y:S01]  /*926a0*/  STL.64 [R1+0x25b0], R28 ;  /* 0x0025b01c01007387 */ /* 0x0009e20000100a00 */
[----:B--2---:R-:W-:-:S02]  /*926b0*/  SHF.R.S32.HI R27, RZ, 0x1f, R18 ;  /* 0x0000001fff1b7819 */ /* 0x004fc40000011412 */
[C---:B0-----:R-:W-:Y:S02]  /*926c0*/  IADD3 R24, P1, R18.reuse, R2, RZ ;  /* 0x0000000212187210 */ /* 0x041fe40007f3e0ff */
[C---:B-1----:R-:W-:Y:S02]  /*926d0*/  IADD3 R20, P2, R18.reuse, R0, RZ ;  /* 0x0000000012147210 */ /* 0x042fe40007f5e0ff */
[C---:B----4-:R-:W-:Y:S01]  /*926e0*/  IADD3 R28, P3, R18.reuse, R3, RZ ;  /* 0x00000003121c7210 */ /* 0x050fe20007f7e0ff */
[C---:B------:R-:W-:Y:S02]  /*926f0*/  IMAD.X R25, R27.reuse, 0x1, R17, P1 ;  /* 0x000000011b197824 */ /* 0x040fe400008e0611 */
[C---:B------:R-:W-:Y:S02]  /*92700*/  IMAD.X R21, R27.reuse, 0x1, R22, P2 ;  /* 0x000000011b157824 */ /* 0x040fe400010e0616 */
[----:B------:R-:W-:Y:S01]  /*92710*/  IMAD.X R29, R27, 0x1, R4, P3 ;  /* 0x000000011b1d7824 */ /* 0x000fe200018e0604 */
[----:B------:R0:W-:Y:S04]  /*92720*/  STL.64 [R1+0x25c0], R24 ;  /* 0x0025c01801007387 */ /* 0x0001e80000100a00 */
[----:B------:R1:W-:Y:S01]  /*92730*/  STL.64 [R1+0x25d0], R20 ;  /* 0x0025d01401007387 */ /* 0x0003e20000100a00 */
[----:B0-----:R-:W-:-:S03]  /*92740*/  IADD3 R24, P1, R18, R5, RZ ;  /* 0x0000000512187210 */ /* 0x001fc60007f3e0ff */
[----:B------:R0:W-:Y:S01]  /*92750*/  STL.64 [R1+0x25c8], R28 ;  /* 0x0025c81c01007387 */ /* 0x0001e20000100a00 */
[----:B-1----:R-:W-:Y:S01]  /*92760*/  IADD3 R20, P2, R18, R7, RZ ;  /* 0x0000000712147210 */ /* 0x002fe20007f5e0ff */
[----:B------:R-:W-:-:S04]  /*92770*/  IMAD.X R25, R27, 0x1, R6, P1 ;  /* 0x000000011b197824 */ /* 0x000fc800008e0606 */
[C---:B------:R-:W-:Y:S01]  /*92780*/  IMAD.X R21, R27.reuse, 0x1, R8, P2 ;  /* 0x000000011b157824 */ /* 0x040fe200010e0608 */
[C---:B0-----:R-:W-:Y:S01]  /*92790*/  IADD3 R28, P3, R18.reuse, R9, RZ ;  /* 0x00000009121c7210 */ /* 0x041fe20007f7e0ff */
[----:B------:R0:W-:Y:S04]  /*927a0*/  STL.64 [R1+0x25d8], R24 ;  /* 0x0025d81801007387 */ /* 0x0001e80000100a00 */
[----:B------:R-:W-:Y:S01]  /*927b0*/  IMAD.X R29, R27, 0x1, R10, P3 ;  /* 0x000000011b1d7824 */ /* 0x000fe200018e060a */
[----:B------:R1:W-:Y:S01]  /*927c0*/  STL.64 [R1+0x25e0], R20 ;  /* 0x0025e01401007387 */ /* 0x0003e20000100a00 */
[----:B0-----:R-:W-:-:S03]  /*927d0*/  IADD3 R24, P1, R18, R11, RZ ;  /* 0x0000000b12187210 */ /* 0x001fc60007f3e0ff */
[----:B------:R0:W-:Y:S01]  /*927e0*/  STL.64 [R1+0x25e8], R28 ;  /* 0x0025e81c01007387 */ /* 0x0001e20000100a00 */
[----:B-1----:R-:W-:Y:S01]  /*927f0*/  IADD3 R20, P2, R18, R12, RZ ;  /* 0x0000000c12147210 */ /* 0x002fe20007f5e0ff */
[----:B------:R-:W-:Y:S01]  /*92800*/  IMAD.X R25, R27, 0x1, R13, P1 ;  /* 0x000000011b197824 */ /* 0x000fe200008e060d */
[----:B------:R-:W-:Y:S02]  /*92810*/  SHF.R.S32.HI R18, RZ, 0x1f, R19 ;  /* 0x0000001fff127819 */ /* 0x000fe40000011413 */
[----:B0-----:R-:W-:Y:S02]  /*92820*/  IADD3 R28, P3, R19, R2, RZ ;  /* 0x00000002131c7210 */ /* 0x001fe40007f7e0ff */
[----:B------:R0:W-:Y:S01]  /*92830*/  STL.64 [R1+0x25f8], R24 ;  /* 0x0025f81801007387 */ /* 0x0001e20000100a00 */
[----:B------:R-:W-:Y:S02]  /*92840*/  IMAD.X R21, R27, 0x1, R14, P2 ;  /* 0x000000011b157824 */ /* 0x000fe400010e060e */
[----:B------:R-:W-:-:S03]  /*92850*/  IMAD.X R29, R18, 0x1, R17, P3 ;  /* 0x00000001121d7824 */ /* 0x000fc600018e0611 */
[----:B------:R1:W-:Y:S01]  /*92860*/  STL.64 [R1+0x25f0], R20 ;  /* 0x0025f01401007387 */ /* 0x0003e20000100a00 */
[----:B0-----:R-:W-:-:S03]  /*92870*/  IADD3 R24, P1, R19, R0, RZ ;  /* 0x0000000013187210 */ /* 0x001fc60007f3e0ff */
[----:B------:R0:W-:Y:S02]  /*92880*/  STL.64 [R1+0x2600], R28 ;  /* 0x0026001c01007387 */ /* 0x0001e40000100a00 */
[C---:B------:R-:W-:Y:S01]  /*92890*/  IMAD.X R25, R18.reuse, 0x1, R22, P1 ;  /* 0x0000000112197824 */ /* 0x040fe200008e0616 */
[C---:B-1----:R-:W-:Y:S02]  /*928a0*/  IADD3 R20, P2, R19.reuse, R3, RZ ;  /* 0x0000000313147210 */ /* 0x042fe40007f5e0ff */
[----:B0-----:R-:W-:Y:S02]  /*928b0*/  IADD3 R28, P3, R19, R5, RZ ;  /* 0x00000005131c7210 */ /* 0x001fe40007f7e0ff */
[----:B------:R0:W-:Y:S01]  /*928c0*/  STL.64 [R1+0x2610], R24 ;  /* 0x0026101801007387 */ /* 0x0001e20000100a00 */
[C---:B------:R-:W-:Y:S02]  /*928d0*/  IMAD.X R21, R18.reuse, 0x1, R4, P2 ;  /* 0x0000000112157824 */ /* 0x040fe400010e0604 */
        /* <DEDUP_REMOVED lines=13> */
[----:B------:R-:W-:Y:S02]  /*929b0*/  IMAD.X R25, R18, 0x1, R14, P1 ;  /* 0x0000000112197824 */ /* 0x000fe400008e060e */
[----:B------:R-:W2:Y:S01]  /*929c0*/  LDL R18, [R1+0x2090] ;  /* 0x0020900001127983 */ /* 0x000ea20000100800 */
[----:B---3--:R-:W-:Y:S02]  /*929d0*/  SHF.R.S32.HI R19, RZ, 0x1f, R26 ;  /* 0x0000001fff137819 */ /* 0x008fe4000001141a */
[C---:B-1----:R-:W-:Y:S01]  /*929e0*/  IADD3 R20, P2, R26.reuse, R2, RZ ;  /* 0x000000021a147210 */ /* 0x042fe20007f5e0ff */
[----:B------:R1:W-:Y:S01]  /*929f0*/  STL.64 [R1+0x2630], R24 ;  /* 0x0026301801007387 */ /* 0x0003e20000100a00 */
[----:B0-----:R-:W-:-:S03]  /*92a00*/  IADD3 R28, P3, R26, R0, RZ ;  /* 0x000000001a1c7210 */ /* 0x001fc60007f7e0ff */
[C---:B------:R-:W-:Y:S02]  /*92a10*/  IMAD.X R21, R19.reuse, 0x1, R17, P2 ;  /* 0x0000000113157824 */ /* 0x040fe400010e0611 */
[----:B------:R-:W-:-:S03]  /*92a20*/  IMAD.X R29, R19, 0x1, R22, P3 ;  /* 0x00000001131d7824 */ /* 0x000fc600018e0616 */
[----:B------:R0:W-:Y:S01]  /*92a30*/  STL.64 [R1+0x2640], R20 ;  /* 0x0026401401007387 */ /* 0x0001e20000100a00 */
[----:B-1----:R-:W-:-:S03]  /*92a40*/  IADD3 R24, P1, R26, R3, RZ ;  /* 0x000000031a187210 */ /* 0x002fc60007f3e0ff */
[----:B------:R1:W-:Y:S02]  /*92a50*/  STL.64 [R1+0x2650], R28 ;  /* 0x0026501c01007387 */ /* 0x0003e40000100a00 */
[----:B------:R-:W-:Y:S01]  /*92a60*/  IMAD.X R25, R19, 0x1, R4, P1 ;  /* 0x0000000113197824 */ /* 0x000fe200008e0604 */
[----:B0-----:R-:W-:-:S04]  /*92a70*/  IADD3 R20, P2, R26, R5, RZ ;  /* 0x000000051a147210 */ /* 0x001fc80007f5e0ff */
[----:B------:R0:W-:Y:S01]  /*92a80*/  STL.64 [R1+0x2648], R24 ;  /* 0x0026481801007387 */ /* 0x0001e20000100a00 */
[----:B------:R-:W-:Y:S01]  /*92a90*/  IMAD.X R21, R19, 0x1, R6, P2 ;  /* 0x0000000113157824 */ /* 0x000fe200010e0606 */
[----:B-1----:R-:W-:Y:S01]  /*92aa0*/  IADD3 R28, P3, R26, R7, RZ ;  /* 0x000000071a1c7210 */ /* 0x002fe20007f7e0ff */
[----:B------:R-:W-:-:S03]  /*92ab0*/  IMAD.MOV.U32 R27, RZ, RZ, R19 ;  /* 0x000000ffff1b7224 */ /* 0x000fc600078e0013 */
[----:B------:R1:W-:Y:S01]  /*92ac0*/  STL.64 [R1+0x2658], R20 ;  /* 0x0026581401007387 */ /* 0x0003e20000100a00 */
[----:B0-----:R-:W-:Y:S01]  /*92ad0*/  IADD3 R24, P1, R26, R9, RZ ;  /* 0x000000091a187210 */ /* 0x001fe20007f3e0ff */
[----:B------:R-:W-:-:S04]  /*92ae0*/  IMAD.X R29, R19, 0x1, R8, P3 ;  /* 0x00000001131d7824 */ /* 0x000fc800018e0608 */
[----:B------:R-:W-:Y:S01]  /*92af0*/  IMAD.X R25, R27, 0x1, R10, P1 ;  /* 0x000000011b197824 */ /* 0x000fe200008e060a */
[C---:B-1----:R-:W-:Y:S01]  /*92b00*/  IADD3 R20, P2, R26.reuse, R11, RZ ;  /* 0x0000000b1a147210 */ /* 0x042fe20007f5e0ff */
[----:B------:R0:W-:Y:S01]  /*92b10*/  STL.64 [R1+0x2660], R28 ;  /* 0x0026601c01007387 */ /* 0x0001e20000100a00 */
[----:B------:R-:W-:-:S03]  /*92b20*/  IADD3 R26, P3, R26, R12, RZ ;  /* 0x0000000c1a1a7210 */ /* 0x000fc60007f7e0ff */
[C---:B------:R-:W-:Y:S01]  /*92b30*/  IMAD.X R21, R27.reuse, 0x1, R13, P2 ;  /* 0x000000011b157824 */ /* 0x040fe200010e060d */
[----:B------:R-:W-:Y:S01]  /*92b40*/  SHF.R.S32.HI R19, RZ, 0x1f, R16 ;  /* 0x0000001fff137819 */ /* 0x000fe20000011410 */
[----:B------:R-:W-:Y:S01]  /*92b50*/  IMAD.X R27, R27, 0x1, R14, P3 ;  /* 0x000000011b1b7824 */ /* 0x000fe200018e060e */
[----:B0-----:R-:W3:Y:S04]  /*92b60*/  LDL.LU.64 R28, [R1+0x3bd0] ;  /* 0x003bd000011c7983 */ /* 0x001ee80000300a00 */
[----:B------:R0:W-:Y:S04]  /*92b70*/  STL.64 [R1+0x2668], R24 ;  /* 0x0026681801007387 */ /* 0x0001e80000100a00 */
[----:B------:R1:W-:Y:S01]  /*92b80*/  STL.64 [R1+0x2678], R20 ;  /* 0x0026781401007387 */ /* 0x0003e20000100a00 */
[----:B0-----:R-:W-:-:S02]  /*92b90*/  IADD3 R24, P1, R16, R2, RZ ;  /* 0x0000000210187210 */ /* 0x001fc40007f3e0ff */
[----:B-1----:R-:W-:-:S03]  /*92ba0*/  IADD3 R20, P2, R16, R0, RZ ;  /* 0x0000000010147210 */ /* 0x002fc60007f5e0ff */
[C---:B------:R-:W-:Y:S01]  /*92bb0*/  IMAD.X R25, R19.reuse, 0x1, R17, P1 ;  /* 0x0000000113197824 */ /* 0x040fe200008e0611 */
[----:B------:R0:W-:Y:S01]  /*92bc0*/  STL.64 [R1+0x2670], R26 ;  /* 0x0026701a01007387 */ /* 0x0001e20000100a00 */
[----:B------:R-:W-:-:S03]  /*92bd0*/  IMAD.X R21, R19, 0x1, R22, P2 ;  /* 0x0000000113157824 */ /* 0x000fc600010e0616 */
[----:B0-----:R-:W4:Y:S04]  /*92be0*/  LDL.LU.64 R26, [R1+0x3bc8] ;  /* 0x003bc800011a7983 */ /* 0x001f280000300a00 */
[----:B------:R0:W-:Y:S04]  /*92bf0*/  STL.64 [R1+0x2680], R24 ;  /* 0x0026801801007387 */ /* 0x0001e80000100a00 */
[----:B------:R1:W-:Y:S01]  /*92c00*/  STL.64 [R1+0x2690], R20 ;  /* 0x0026901401007387 */ /* 0x0003e20000100a00 */
[C---:B0-----:R-:W-:Y:S02]  /*92c10*/  IADD3 R24, P1, R16.reuse, R3, RZ ;  /* 0x0000000310187210 */ /* 0x041fe40007f3e0ff */
[----:B-1----:R-:W-:-:S03]  /*92c20*/  IADD3 R20, P2, R16, R5, RZ ;  /* 0x0000000510147210 */ /* 0x002fc60007f5e0ff */
[C---:B------:R-:W-:Y:S02]  /*92c30*/  IMAD.X R25, R19.reuse, 0x1, R4, P1 ;  /* 0x0000000113197824 */ /* 0x040fe400008e0604 */
[----:B------:R-:W-:-:S03]  /*92c40*/  IMAD.X R21, R19, 0x1, R6, P2 ;  /* 0x0000000113157824 */ /* 0x000fc600010e0606 */
        /* <DEDUP_REMOVED lines=14> */
[----:B--2---:R-:W-:Y:S01]  /*92d30*/  ISETP.LT.AND P3, PT, R18, UR22, !P0 ;  /* 0x0000001612007c0c */ /* 0x004fe2000c761270 */
[----:B------:R-:W-:Y:S01]  /*92d40*/  VIADD R18, R16, UR6 ;  /* 0x0000000610127c36 */ /* 0x000fe20008000000 */
[----:B------:R-:W-:Y:S01]  /*92d50*/  ULDC UR6, c[0x0][0x248] ;  /* 0x0000920000067ab9 */ /* 0x000fe20000000800 */
[----:B------:R-:W-:Y:S01]  /*92d60*/  LOP3.LUT R15, R15, 0xfffffeff, RZ, 0xc0, !PT ;  /* 0xfffffeff0f0f7812 */ /* 0x000fe200078ec0ff */
[----:B------:R-:W-:Y:S02]  /*92d70*/  ULDC UR22, c[0x0][0x228] ;  /* 0x00008a0000167ab9 */ /* 0x000fe40000000800 */
[----:B------:R-:W-:-:S02]  /*92d80*/  SHF.R.S32.HI R16, RZ, 0x1f, R18 ;  /* 0x0000001fff107819 */ /* 0x000fc40000011412 */
        /* <DEDUP_REMOVED lines=20> */
[----:B------:R-:W-:Y:S02]  /*92ed0*/  IMAD.X R25, R16, 0x1, R13, P1 ;  /* 0x0000000110197824 */ /* 0x000fe400008e060d */
[----:B------:R-:W-:Y:S01]  /*92ee0*/  VIADD R18, R18, UR6 ;  /* 0x0000000612127c36 */ /* 0x000fe20008000000 */
[----:B------:R-:W-:Y:S01]  /*92ef0*/  ULDC UR6, c[0x0][0x248] ;  /* 0x0000920000067ab9 */ /* 0x000fe20000000800 */
[----:B------:R-:W-:Y:S01]  /*92f00*/  IMAD.X R21, R16, 0x1, R14, P2 ;  /* 0x0000000110157824 */ /* 0x000fe200010e060e */
[----:B------:R0:W-:Y:S02]  /*92f10*/  STL.64 [R1+0x26f8], R24 ;  /* 0x0026f81801007387 */ /* 0x0001e40000100a00 */
[----:B------:R-:W-:Y:S02]  /*92f20*/  SHF.R.S32.HI R16, RZ, 0x1f, R18 ;  /* 0x0000001fff107819 */ /* 0x000fe40000011412 */
[----:B------:R1:W-:Y:S01]  /*92f30*/  STL.64 [R1+0x2708], R20 ;  /* 0x0027081401007387 */ /* 0x0003e20000100a00 */
[----:B0-----:R-:W-:-:S02]  /*92f40*/  IADD3 R24, P2, R18, R2, RZ ;  /* 0x0000000212187210 */ /* 0x001fc40007f5e0ff */
        /* <DEDUP_REMOVED lines=186> */
[--C-:B------:R-:W-:Y:S02]  /*93af0*/  SHF.R.S32.HI R16, RZ, 0x1f, R18.reuse ;  /* 0x0000001fff107819 */ /* 0x100fe40000011412 */
[----:B0-----:R-:W2:Y:S04]  /*93b00*/  LDL.LU.64 R24, [R1+0x3bc0] ;  /* 0x003bc00001187983 */ /* 0x001ea80000300a00 */
[----:B------:R0:W-:Y:S02]  /*93b10*/  STL.64 [R1+0x28c8], R20 ;  /* 0x0028c81401007387 */ /* 0x0001e40000100a00 */
[----:B0-----:R-:W-:Y:S01]  /*93b20*/  IMAD.MOV.U32 R21, RZ, RZ, R18 ;  /* 0x000000ffff157224 */ /* 0x001fe200078e0012 */
[----:B------:R-:W-:-:S03]  /*93b30*/  IADD3 R20, P2, R18, R2, RZ ;  /* 0x0000000212147210 */ /* 0x000fc60007f5e0ff */
[----:B------:R-:W-:Y:S01]  /*93b40*/  IMAD.MOV.U32 R19, RZ, RZ, R21 ;  /* 0x000000ffff137224 */ /* 0x000fe200078e0015 */
[----:B------:R-:W-:Y:S01]  /*93b50*/  IADD3 R18, P1, R21, R0, RZ ;  /* 0x0000000015127210 */ /* 0x000fe20007f3e0ff */
[----:B------:R-:W-:Y:S01]  /*93b60*/  IMAD.X R21, R16, 0x1, R17, P2 ;  /* 0x0000000110157824 */ /* 0x000fe200010e0611 */
[----:B------:R-:W-:Y:S04]  /*93b70*/  STL [R1+0x3b6c], R0 ;  /* 0x003b6c0001007387 */ /* 0x000fe80000100800 */
[----:B------:R0:W-:Y:S04]  /*93b80*/  STL.64 [R1+0x28b0], R20 ;  /* 0x0028b01401007387 */ /* 0x0001e80000100a00 */
[----:B------:R1:W-:Y:S01]  /*93b90*/  STL [R1+0x3b70], R3 ;  /* 0x003b700301007387 */ /* 0x0003e20000100800 */
[----:B0-----:R-:W-:Y:S01]  /*93ba0*/  IADD3 R20, P2, R19, R3, RZ ;  /* 0x0000000313147210 */ /* 0x001fe20007f5e0ff */
[----:B-1----:R-:W-:-:S02]  /*93bb0*/  IMAD.MOV.U32 R3, RZ, RZ, R19 ;  /* 0x000000ffff037224 */ /* 0x002fc400078e0013 */
[C---:B------:R-:W-:Y:S02]  /*93bc0*/  IMAD.X R19, R16.reuse, 0x1, R22, P1 ;  /* 0x0000000110137824 */ /* 0x040fe400008e0616 */
[----:B------:R-:W2:Y:S01]  /*93bd0*/  LDL.LU R22, [R1+0x3bb8] ;  /* 0x003bb80001167983 */ /* 0x000ea20000300800 */
[----:B------:R-:W-:-:S03]  /*93be0*/  IMAD.X R21, R16, 0x1, R4, P2 ;  /* 0x0000000110157824 */ /* 0x000fc600010e0604 */
[----:B------:R-:W3:Y:S04]  /*93bf0*/  LDL R0, [R1+0x2094] ;  /* 0x0020940001007983 */ /* 0x000ee80000100800 */
[----:B------:R0:W-:Y:S04]  /*93c00*/  STL.64 [R1+0x28c0], R18 ;  /* 0x0028c01201007387 */ /* 0x0001e80000100a00 */
[----:B------:R-:W-:Y:S04]  /*93c10*/  STL [R1+0x3b74], R5 ;  /* 0x003b740501007387 */ /* 0x000fe80000100800 */
[----:B------:R-:W-:Y:S01]  /*93c20*/  STL [R1+0x3b78], R4 ;  /* 0x003b780401007387 */ /* 0x000fe20000100800 */
[----:B0-----:R-:W-:-:S03]  /*93c30*/  IADD3 R18, P1, R3, R5, RZ ;  /* 0x0000000503127210 */ /* 0x001fc60007f3e0ff */
[----:B------:R0:W-:Y:S02]  /*93c40*/  STL.64 [R1+0x28d0], R20 ;  /* 0x0028d01401007387 */ /* 0x0001e40000100a00 */
[----:B------:R-:W-:Y:S02]  /*93c50*/  IMAD.X R19, R16, 0x1, R6, P1 ;  /* 0x0000000110137824 */ /* 0x000fe400008e0606 */
[----:B------:R1:W-:Y:S01]  /*93c60*/  STL [R1+0x3b7c], R7 ;  /* 0x003b7c0701007387 */ /* 0x0003e20000100800 */
[----:B0-----:R-:W-:-:S03]  /*93c70*/  IADD3 R20, P2, R3, R7, RZ ;  /* 0x0000000703147210 */ /* 0x001fc60007f5e0ff */
[----:B-1----:R-:W4:Y:S04]  /*93c80*/  LDL R7, [R1+0x2044] ;  /* 0x0020440001077983 */ /* 0x002f280000100800 */
[----:B------:R-:W-:Y:S01]  /*93c90*/  STL [R1+0x3b80], R6 ;  /* 0x003b800601007387 */ /* 0x000fe20000100800 */
[----:B------:R-:W-:-:S03]  /*93ca0*/  IMAD.X R21, R16, 0x1, R8, P2 ;  /* 0x0000000110157824 */ /* 0x000fc600010e0608 */
[----:B------:R-:W2:Y:S04]  /*93cb0*/  LDL R4, [R1+0x2088] ;  /* 0x0020880001047983 */ /* 0x000ea80000100800 */
[----:B------:R-:W3:Y:S04]  /*93cc0*/  LDL R5, [R1+0x208c] ;  /* 0x00208c0001057983 */ /* 0x000ee80000100800 */
[----:B------:R0:W-:Y:S04]  /*93cd0*/  STL.64 [R1+0x28d8], R18 ;  /* 0x0028d81201007387 */ /* 0x0001e80000100a00 */
[----:B------:R1:W-:Y:S04]  /*93ce0*/  STL [R1+0x3b84], R9 ;  /* 0x003b840901007387 */ /* 0x0003e80000100800 */
[----:B------:R-:W-:Y:S01]  /*93cf0*/  STL [R1+0x3b88], R8 ;  /* 0x003b880801007387 */ /* 0x000fe20000100800 */
[----:B0-----:R-:W-:-:S03]  /*93d00*/  IADD3 R18, P1, R3, R9, RZ ;  /* 0x0000000903127210 */ /* 0x001fc60007f3e0ff */
[----:B------:R-:W4:Y:S01]  /*93d10*/  LDL R6, [R1+0x20a0] ;  /* 0x0020a00001067983 */ /* 0x000f220000100800 */
[----:B-1----:R-:W-:-:S03]  /*93d20*/  IMAD.MOV.U32 R9, RZ, RZ, R3 ;  /* 0x000000ffff097224 */ /* 0x002fc600078e0003 */
[----:B------:R-:W3:Y:S04]  /*93d30*/  LDL R3, [R1+0x2090] ;  /* 0x0020900001037983 */ /* 0x000ee80000100800 */
[----:B------:R0:W-:Y:S04]  /*93d40*/  STL.64 [R1+0x28e0], R20 ;  /* 0x0028e01401007387 */ /* 0x0001e80000100a00 */
[----:B------:R1:W-:Y:S01]  /*93d50*/  STL [R1+0x3b8c], R11 ;  /* 0x003b8c0b01007387 */ /* 0x0003e20000100800 */
[----:B0-----:R-:W-:-:S03]  /*93d60*/  IADD3 R20, P2, R9, R11, RZ ;  /* 0x0000000b09147210 */ /* 0x001fc60007f5e0ff */
[----:B-1----:R-:W2:Y:S01]  /*93d70*/  LDL R11, [R1+0x2098] ;  /* 0x00209800010b7983 */ /* 0x002ea20000100800 */
[----:B------:R-:W-:-:S03]  /*93d80*/  IMAD.X R19, R16, 0x1, R10, P1 ;  /* 0x0000000110137824 */ /* 0x000fc600008e060a */
[----:B------:R0:W-:Y:S04]  /*93d90*/  STL [R1+0x3b90], R10 ;  /* 0x003b900a01007387 */ /* 0x0001e80000100800 */
[----:B0-----:R-:W3:Y:S01]  /*93da0*/  LDL R10, [R1+0x209c] ;  /* 0x00209c00010a7983 */ /* 0x001ee20000100800 */
[----:B------:R-:W-:-:S03]  /*93db0*/  IMAD.X R21, R16, 0x1, R13, P2 ;  /* 0x0000000110157824 */ /* 0x000fc600010e060d */
[----:B------:R0:W-:Y:S04]  /*93dc0*/  STL.64 [R1+0x28e8], R18 ;  /* 0x0028e81201007387 */ /* 0x0001e80000100a00 */
[----:B------:R-:W-:Y:S01]  /*93dd0*/  STL [R1+0x3b94], R12 ;  /* 0x003b940c01007387 */ /* 0x000fe20000100800 */
[C---:B0-----:R-:W-:Y:S01]  /*93de0*/  IADD3 R18, P1, R9.reuse, R12, RZ ;  /* 0x0000000c09127210 */ /* 0x041fe20007f3e0ff */
[----:B------:R-:W-:Y:S02]  /*93df0*/  VIADD R9, R9, UR6 ;  /* 0x0000000609097c36 */ /* 0x000fe40008000000 */
[----:B------:R0:W-:Y:S02]  /*93e00*/  STL.64 [R1+0x28f8], R20 ;  /* 0x0028f81401007387 */ /* 0x0001e40000100a00 */
[----:B------:R-:W-:-:S02]  /*93e10*/  IMAD.X R19, R16, 0x1, R14, P1 ;  /* 0x0000000110137824 */ /* 0x000fc400008e060e */
[----:B0-----:R-:W3:Y:S04]  /*93e20*/  LDL.LU.64 R20, [R1+0x3bb0] ;  /* 0x003bb00001147983 */ /* 0x001ee80000300a00 */
[----:B------:R-:W-:Y:S04]  /*93e30*/  STL [R1+0x3b98], R13 ;  /* 0x003b980d01007387 */ /* 0x000fe80000100800 */
[----:B------:R-:W-:Y:S04]  /*93e40*/  STL [R1+0x38], R9 ;  /* 0x0000380901007387 */ /* 0x000fe80000100800 */
[----:B------:R0:W-:Y:S04]  /*93e50*/  STL.64 [R1+0x2900], R18 ;  /* 0x0029001201007387 */ /* 0x0001e80000100a00 */
[----:B0-----:R-:W3:Y:S04]  /*93e60*/  LDL.LU.64 R18, [R1+0x3ba8] ;  /* 0x003ba80001127983 */ /* 0x001ee80000300a00 */
[----:B------:R-:W3:Y:S01]  /*93e70*/  LDL.LU R8, [R1+0x3ae4] ;  /* 0x003ae40001087983 */ /* 0x000ee20000300800 */
[----:B------:R-:W-:-:S02]  /*93e80*/  @P3 LOP3.LUT R15, R15, 0x100, RZ, 0xfc, !PT ;  /* 0x000001000f0f3812 */ /* 0x000fc400078efcff */
[----:B------:R-:W-:Y:S02]  /*93e90*/  SHF.R.S32.HI R16, RZ, 0x1f, R9 ;  /* 0x0000001fff107819 */ /* 0x000fe40000011409 */
[----:B------:R-:W-:Y:S02]  /*93ea0*/  LOP3.LUT R15, R15, 0xffffffbf, RZ, 0xc0, !PT ;  /* 0xffffffbf0f0f7812 */ /* 0x000fe400078ec0ff */
[----:B------:R-:W-:-:S05]  /*93eb0*/  IADD3 R12, P1, R9, R2, RZ ;  /* 0x00000002090c7210 */ /* 0x000fca0007f3e0ff */
[----:B------:R-:W-:Y:S01]  /*93ec0*/  IMAD.X R13, R16, 0x1, R17, P1 ;  /* 0x00000001100d7824 */ /* 0x000fe200008e0611 */
[----:B------:R0:W-:Y:S04]  /*93ed0*/  STL [R1+0xd8], R16 ;  /* 0x0000d81001007387 */ /* 0x0001e80000100800 */
[----:B------:R-:W3:Y:S04]  /*93ee0*/  LDL.LU R17, [R1+0x3ba0] ;  /* 0x003ba00001117983 */ /* 0x000ee80000300800 */
[----:B0-----:R-:W3:Y:S04]  /*93ef0*/  LDL.LU R16, [R1+0x3b9c] ;  /* 0x003b9c0001107983 */ /* 0x001ee80000300800 */
[----:B------:R0:W-:Y:S01]  /*93f00*/  STL.64 [R1+0x28f0], R12 ;  /* 0x0028f00c01007387 */ /* 0x0001e20000100a00 */
[----:B----4-:R-:W-:-:S02]  /*93f10*/  ISETP.LT.AND P1, PT, R6, UR26, !P0 ;  /* 0x0000001a06007c0c */ /* 0x010fc4000c721270 */
[----:B--2---:R-:W-:Y:S02]  /*93f20*/  ISETP.LT.AND P3, PT, R11, UR8, !P0 ;  /* 0x000000080b007c0c */ /* 0x004fe4000c761270 */
[----:B---3--:R-:W-:Y:S01]  /*93f30*/  ISETP.LT.AND P2, PT, R10, UR9, !P0 ;  /* 0x000000090a007c0c */ /* 0x008fe2000c741270 */
[----:B------:R-:W-:-:S10]  /*93f40*/  ULDC.64 UR8, c[0x0][0x228] ;  /* 0x00008a0000087ab9 */ /* 0x000fd40000000a00 */
[----:B------:R-:W-:-:S04]  /*93f50*/  @P3 LOP3.LUT R15, R15, 0x40, RZ, 0xfc, !PT ;  /* 0x000000400f0f3812 */ /* 0x000fc800078efcff */
[----:B------:R-:W-:Y:S02]  /*93f60*/  LOP3.LUT R15, R15, 0xffffffdf, RZ, 0xc0, !PT ;  /* 0xffffffdf0f0f7812 */ /* 0x000fe400078ec0ff */
[----:B------:R-:W-:Y:S01]  /*93f70*/  ISETP.LT.AND P0, PT, R7, UR27, !P0 ;  /* 0x0000001b07007c0c */ /* 0x000fe2000c701270 */
[----:B------:R-:W-:Y:S01]  /*93f80*/  ULDC.64 UR26, c[0x0][0x228] ;  /* 0x00008a00001a7ab9 */ /* 0x000fe20000000a00 */
[----:B------:R-:W-:-:S04]  /*93f90*/  @P2 LOP3.LUT R15, R15, 0x20, RZ, 0xfc, !PT ;  /* 0x000000200f0f2812 */ /* 0x000fc800078efcff */
[----:B------:R-:W-:-:S04]  /*93fa0*/  LOP3.LUT R15, R15, 0xffffffef, RZ, 0xc0, !PT ;  /* 0xffffffef0f0f7812 */ /* 0x000fc800078ec0ff */
[----:B------:R-:W-:-:S04]  /*93fb0*/  @P1 LOP3.LUT R15, R15, 0x10, RZ, 0xfc, !PT ;  /* 0x000000100f0f1812 */ /* 0x000fc800078efcff */
[----:B------:R-:W-:-:S04]  /*93fc0*/  LOP3.LUT R15, R15, 0xfffffff7, RZ, 0xc0, !PT ;  /* 0xfffffff70f0f7812 */ /* 0x000fc800078ec0ff */
[----:B------:R-:W-:Y:S02]  /*93fd0*/  @P0 LOP3.LUT R15, R15, 0x8, RZ, 0xfc, !PT ;  /* 0x000000080f0f0812 */ /* 0x000fe400078efcff */
[----:B------:R-:W-:Y:S01]  /*93fe0*/  ISETP.GE.AND P0, PT, R8, UR27, PT ;  /* 0x0000001b08007c0c */ /* 0x000fe2000bf06270 */
[----:B------:R-:W-:Y:S01]  /*93ff0*/  ULDC UR27, c[0x0][0x228] ;  /* 0x00008a00001b7ab9 */ /* 0x000fe20000000800 */
[----:B------:R-:W2:Y:S02]  /*94000*/  LDL.LU R8, [R1+0x3ae8] ;  /* 0x003ae80001087983 */ /* 0x000ea40000300800 */
[----:B------:R-:W-:Y:S02]  /*94010*/  ISETP.LT.AND P3, PT, R4, UR10, !P0 ;  /* 0x0000000a04007c0c */ /* 0x000fe4000c761270 */
[----:B------:R-:W-:Y:S02]  /*94020*/  ISETP.LT.AND P1, PT, R0, UR8, !P0 ;  /* 0x0000000800007c0c */ /* 0x000fe4000c721270 */
[----:B------:R-:W-:Y:S01]  /*94030*/  ISETP.LT.AND P2, PT, R5, UR11, !P0 ;  /* 0x0000000b05007c0c */ /* 0x000fe2000c741270 */
[----:B------:R-:W-:Y:S01]  /*94040*/  ULDC.64 UR10, c[0x0][0x228] ;  /* 0x00008a00000a7ab9 */ /* 0x000fe20000000a00 */
[----:B------:R-:W-:-:S02]  /*94050*/  LOP3.LUT R15, R15, 0xfffffffb, RZ, 0xc0, !PT ;  /* 0xfffffffb0f0f7812 */ /* 0x000fc400078ec0ff */
[----:B------:R-:W-:-:S05]  /*94060*/  LOP3.LUT R29, R29, 0x7fffffff, RZ, 0xc0, !PT ;  /* 0x7fffffff1d1d7812 */ /* 0x000fca00078ec0ff */
[----:B------:R-:W-:Y:S02]  /*94070*/  @P3 LOP3.LUT R15, R15, 0x4, RZ, 0xfc, !PT ;  /* 0x000000040f0f3812 */ /* 0x000fe400078efcff */
[----:B------:R-:W-:Y:S01]  /*94080*/  ISETP.LT.AND P3, PT, R11, UR58, !P0 ;  /* 0x0000003a0b007c0c */ /* 0x000fe2000c761270 */
[----:B------:R-:W-:Y:S01]  /*94090*/  ULDC UR58, c[0x0][0x228] ;  /* 0x00008a00003a7ab9 */ /* 0x000fe20000000800 */
[----:B------:R-:W-:Y:S02]  /*940a0*/  @P1 LOP3.LUT R29, R29, 0x80000000, RZ, 0xfc, !PT ;  /* 0x800000001d1d1812 */ /* 0x000fe400078efcff */
[----:B------:R-:W-:Y:S01]  /*940b0*/  ISETP.LT.AND P1, PT, R3, UR57, !P0 ;  /* 0x0000003903007c0c */ /* 0x000fe2000c721270 */
[----:B------:R-:W-:Y:S01]  /*940c0*/  ULDC UR57, c[0x0][0x228] ;  /* 0x00008a0000397ab9 */ /* 0x000fe20000000800 */
[----:B------:R-:W-:Y:S02]  /*940d0*/  LOP3.LUT R15, R15, 0xfffffffd, RZ, 0xc0, !PT ;  /* 0xfffffffd0f0f7812 */ /* 0x000fe400078ec0ff */
[----:B------:R-:W-:-:S02]  /*940e0*/  LOP3.LUT R29, R29, 0xbfffffff, RZ, 0xc0, !PT ;  /* 0xbfffffff1d1d7812 */ /* 0x000fc400078ec0ff */
[----:B------:R-:W-:Y:S02]  /*940f0*/  @P2 LOP3.LUT R15, R15, 0x2, RZ, 0xfc, !PT ;  /* 0x000000020f0f2812 */ /* 0x000fe400078efcff */
[----:B------:R-:W-:Y:S01]  /*94100*/  ISETP.LT.AND P2, PT, R10, UR59, !P0 ;  /* 0x0000003b0a007c0c */ /* 0x000fe2000c741270 */
[----:B------:R-:W-:Y:S01]  /*94110*/  ULDC UR59, c[0x0][0x228] ;  /* 0x00008a00003b7ab9 */ /* 0x000fe20000000800 */
[----:B------:R-:W-:Y:S02]  /*94120*/  LOP3.LUT R15, R15, 0xfffffffe, RZ, 0xc0, !PT ;  /* 0xfffffffe0f0f7812 */ /* 0x000fe400078ec0ff */
[----:B------:R-:W-:Y:S02]  /*94130*/  @P3 LOP3.LUT R29, R29, 0x40000000, RZ, 0xfc, !PT ;  /* 0x400000001d1d3812 */ /* 0x000fe400078efcff */
[----:B------:R-:W-:Y:S02]  /*94140*/  @P1 LOP3.LUT R15, R15, 0x1, RZ, 0xfc, !PT ;  /* 0x000000010f0f1812 */ /* 0x000fe400078efcff */
[----:B------:R-:W-:Y:S01]  /*94150*/  ISETP.LT.AND P1, PT, R6, UR60, !P0 ;  /* 0x0000003c06007c0c */ /* 0x000fe2000c721270 */
[----:B------:R-:W-:Y:S01]  /*94160*/  ULDC UR60, c[0x0][0x228] ;  /* 0x00008a00003c7ab9 */ /* 0x000fe20000000800 */
[----:B------:R-:W-:-:S04]  /*94170*/  LOP3.LUT R29, R29, 0xdfffffff, RZ, 0xc0, !PT ;  /* 0xdfffffff1d1d7812 */ /* 0x000fc800078ec0ff */
[----:B------:R-:W-:Y:S02]  /*94180*/  @P2 LOP3.LUT R29, R29, 0x20000000, RZ, 0xfc, !PT ;  /* 0x200000001d1d2812 */ /* 0x000fe400078efcff */
[----:B------:R-:W-:Y:S01]  /*94190*/  ISETP.LT.AND P0, PT, R7, UR61, !P0 ;  /* 0x0000003d07007c0c */ /* 0x000fe2000c701270 */
[----:B------:R-:W-:Y:S01]  /*941a0*/  ULDC UR61, c[0x0][0x228] ;  /* 0x00008a00003d7ab9 */ /* 0x000fe20000000800 */
[----:B------:R-:W-:-:S04]  /*941b0*/  LOP3.LUT R29, R29, 0xefffffff, RZ, 0xc0, !PT ;  /* 0xefffffff1d1d7812 */ /* 0x000fc800078ec0ff */
[----:B------:R-:W-:-:S04]  /*941c0*/  @P1 LOP3.LUT R29, R29, 0x10000000, RZ, 0xfc, !PT ;  /* 0x100000001d1d1812 */ /* 0x000fc800078efcff */
[----:B------:R-:W-:-:S04]  /*941d0*/  LOP3.LUT R29, R29, 0xf7ffffff, RZ, 0xc0, !PT ;  /* 0xf7ffffff1d1d7812 */ /* 0x000fc800078ec0ff */
[----:B------:R-:W-:Y:S02]  /*941e0*/  @P0 LOP3.LUT R29, R29, 0x8000000, RZ, 0xfc, !PT ;  /* 0x080000001d1d0812 */ /* 0x000fe400078efcff */
[----:B--2---:R-:W-:Y:S01]  /*941f0*/  ISETP.GE.AND P0, PT, R8, UR7, PT ;  /* 0x0000000708007c0c */ /* 0x004fe2000bf06270 */
[----:B------:R-:W-:Y:S01]  /*94200*/  ULDC.64 UR6, c[0x0][0x228] ;  /* 0x00008a0000067ab9 */ /* 0x000fe20000000a00 */
[----:B------:R-:W2:Y:S02]  /*94210*/  LDL.LU R8, [R1+0x3aec] ;  /* 0x003aec0001087983 */ /* 0x000ea40000300800 */
[----:B------:R-:W-:Y:S02]  /*94220*/  ISETP.LT.AND P1, PT, R0, UR10, !P0 ;  /* 0x0000000a00007c0c */ /* 0x000fe4000c721270 */
[----:B------:R-:W-:Y:S01]  /*94230*/  ISETP.LT.AND P3, PT, R4, UR47, !P0 ;  /* 0x0000002f04007c0c */ /* 0x000fe2000c761270 */
[----:B------:R-:W-:Y:S01]  /*94240*/  ULDC UR47, c[0x0][0x228] ;  /* 0x00008a00002f7ab9 */ /* 0x000fe20000000800 */
[----:B------:R-:W-:-:S02]  /*94250*/  LOP3.LUT R29, R29, 0xff7fffff, RZ, 0xc0, !PT ;  /* 0xff7fffff1d1d7812 */ /* 0x000fc400078ec0ff */
[----:B------:R-:W-:Y:S01]  /*94260*/  ISETP.LT.AND P2, PT, R5, UR48, !P0 ;  /* 0x0000003005007c0c */ /* 0x000fe2000c741270 */
[----:B------:R-:W-:-:S06]  /*94270*/  ULDC UR48, c[0x0][0x228] ;  /* 0x00008a0000307ab9 */ /* 0x000fcc0000000800 */
[----:B------:R-:W-:-:S04]  /*94280*/  @P1 LOP3.LUT R29, R29, 0x800000, RZ, 0xfc, !PT ;  /* 0x008000001d1d1812 */ /* 0x000fc800078efcff */
[----:B------:R-:W-:-:S04]  /*94290*/  LOP3.LUT R29, R29, 0xfbffffff, RZ, 0xc0, !PT ;  /* 0xfbffffff1d1d7812 */ /* 0x000fc800078ec0ff */
        /* <DEDUP_REMOVED lines=23> */
[----:B--2---:R-:W-:Y:S02]  /*94410*/  ISETP.GE.AND P0, PT, R8, UR9, PT ;  /* 0x0000000908007c0c */ /* 0x004fe4000bf06270 */
[----:B------:R-:W-:Y:S01]  /*94420*/  LOP3.LUT R29, R29, 0xffff7fff, RZ, 0xc0, !PT ;  /* 0xffff7fff1d1d7812 */ /* 0x000fe200078ec0ff */
[----:B------:R-:W2:Y:S01]  /*94430*/  LDL.LU R8, [R1+0x3af0] ;  /* 0x003af00001087983 */ /* 0x000ea20000300800 */
[----:B------:R-:W-:Y:S01]  /*94440*/  ULDC.64 UR8, c[0x0][0x228] ;  /* 0x00008a0000087ab9 */ /* 0x000fe20000000a00 */
[----:B------:R-:W-:Y:S02]  /*94450*/  ISETP.LT.AND P1, PT, R0, UR6, !P0 ;  /* 0x0000000600007c0c */ /* 0x000fe4000c721270 */
[----:B------:R-:W-:Y:S02]  /*94460*/  ISETP.LT.AND P3, PT, R4, UR41, !P0 ;  /* 0x0000002904007c0c */ /* 0x000fe4000c761270 */
[----:B------:R-:W-:-:S02]  /*94470*/  ISETP.LT.AND P2, PT, R5, UR42, !P0 ;  /* 0x0000002a05007c0c */ /* 0x000fc4000c741270 */
[----:B------:R-:W-:Y:S02]  /*94480*/  LOP3.LUT R28, R28, 0x7fffffff, RZ, 0xc0, !PT ;  /* 0x7fffffff1c1c7812 */ /* 0x000fe400078ec0ff */
[----:B------:R-:W-:Y:S01]  /*94490*/  LOP3.LUT R27, R27, 0x7fffffff, RZ, 0xc0, !PT ;  /* 0x7fffffff1b1b7812 */ /* 0x000fe200078ec0ff */
[----:B------:R-:W-:Y:S01]  /*944a0*/  ULDC UR41, c[0x0][0x228] ;  /* 0x00008a0000297ab9 */ /* 0x000fe20000000800 */
[----:B------:R-:W-:-:S03]  /*944b0*/  ULDC UR42, c[0x0][0x228] ;  /* 0x00008a00002a7ab9 */ /* 0x000fc60000000800 */
[----:B------:R-:W-:-:S04]  /*944c0*/  @P1 LOP3.LUT R29, R29, 0x8000, RZ, 0xfc, !PT ;  /* 0x000080001d1d1812 */ /* 0x000fc800078efcff */
[----:B------:R-:W-:Y:S02]  /*944d0*/  LOP3.LUT R29, R29, 0xfffbffff, RZ, 0xc0, !PT ;  /* 0xfffbffff1d1d7812 */ /* 0x000fe400078ec0ff */
[----:B------:R-:W-:Y:S01]  /*944e0*/  ISETP.LT.AND P1, PT, R3, UR43, !P0 ;  /* 0x0000002b03007c0c */ /* 0x000fe2000c721270 */
[----:B------:R-:W-:Y:S01]  /*944f0*/  ULDC UR43, c[0x0][0x228] ;  /* 0x00008a00002b7ab9 */ /* 0x000fe20000000800 */
        /* <DEDUP_REMOVED lines=10> */
[----:B------:R-:W-:Y:S02]  /*945a0*/  ISETP.LT.AND P1, PT, R6, UR46, !P0 ;  /* 0x0000002e06007c0c */ /* 0x000fe4000c721270 */
[----:B------:R-:W-:Y:S01]  /*945b0*/  @P3 LOP3.LUT R29, R29, 0x4000, RZ, 0xfc, !PT ;  /* 0x000040001d1d3812 */ /* 0x000fe200078efcff */
[----:B------:R-:W-:-:S03]  /*945c0*/  ULDC UR46, c[0x0][0x228] ;  /* 0x00008a00002e7ab9 */ /* 0x000fc60000000800 */
[----:B------:R-:W-:Y:S02]  /*945d0*/  LOP3.LUT R29, R29, 0xffffdfff, RZ, 0xc0, !PT ;  /* 0xffffdfff1d1d7812 */ /* 0x000fe400078ec0ff */
[----:B------:R-:W-:Y:S01]  /*945e0*/  ISETP.LT.AND P0, PT, R7, UR55, !P0 ;  /* 0x0000003707007c0c */ /* 0x000fe2000c701270 */
[----:B------:R-:W-:Y:S01]  /*945f0*/  ULDC UR55, c[0x0][0x228] ;  /* 0x00008a0000377ab9 */ /* 0x000fe20000000800 */
[----:B------:R-:W-:-:S04]  /*94600*/  @P2 LOP3.LUT R29, R29, 0x2000, RZ, 0xfc, !PT ;  /* 0x000020001d1d2812 */ /* 0x000fc800078efcff */
        /* <DEDUP_REMOVED lines=10> */
[----:B------:R-:W-:Y:S01]  /*946b0*/  ISETP.LT.AND P2, PT, R5, UR15, !P0 ;  /* 0x0000000f05007c0c */ /* 0x000fe2000c741270 */
[----:B------:R-:W-:Y:S01]  /*946c0*/  ULDC UR14, c[0x0][0x228] ;  /* 0x00008a00000e7ab9 */ /* 0x000fe20000000800 */
[----:B------:R-:W-:-:S07]  /*946d0*/  ULDC UR15, c[0x0][0x228] ;  /* 0x00008a00000f7ab9 */ /* 0x000fce0000000800 */
        /* <DEDUP_REMOVED lines=32> */
[----:B------:R-:W-:Y:S01]  /*948e0*/  LOP3.LUT R26, R26, 0x7fffffff, RZ, 0xc0, !PT ;  /* 0x7fffffff1a1a7812 */ /* 0x000fe200078ec0ff */
[----:B------:R-:W-:Y:S01]  /*948f0*/  ULDC UR13, c[0x0][0x228] ;  /* 0x00008a00000d7ab9 */ /* 0x000fe20000000800 */
[----:B------:R-:W-:-:S05]  /*94900*/  ULDC UR12, c[0x0][0x228] ;  /* 0x00008a00000c7ab9 */ /* 0x000fca0000000800 */
[----:B------:R-:W-:Y:S02]  /*94910*/  @P3 LOP3.LUT R29, R29, 0x4, RZ, 0xfc, !PT ;  /* 0x000000041d1d3812 */ /* 0x000fe400078efcff */
[----:B------:R-:W-:Y:S02]  /*94920*/  ISETP.LT.AND P3, PT, R11, UR34, !P0 ;  /* 0x000000220b007c0c */ /* 0x000fe4000c761270 */
[----:B------:R-:W-:Y:S02]  /*94930*/  @P1 LOP3.LUT R28, R28, 0x80000000, RZ, 0xfc, !PT ;  /* 0x800000001c1c1812 */ /* 0x000fe400078efcff */
[----:B------:R-:W-:Y:S02]  /*94940*/  ISETP.LT.AND P1, PT, R3, UR31, !P0 ;  /* 0x0000001f03007c0c */ /* 0x000fe4000c721270 */
[----:B------:R-:W-:Y:S01]  /*94950*/  LOP3.LUT R29, R29, 0xfffffffd, RZ, 0xc0, !PT ;  /* 0xfffffffd1d1d7812 */ /* 0x000fe200078ec0ff */
[----:B------:R-:W-:Y:S01]  /*94960*/  ULDC UR34, c[0x0][0x228] ;  /* 0x00008a0000227ab9 */ /* 0x000fe20000000800 */
[----:B------:R-:W-:Y:S01]  /*94970*/  LOP3.LUT R28, R28, 0xbfffffff, RZ, 0xc0, !PT ;  /* 0xbfffffff1c1c7812 */ /* 0x000fe200078ec0ff */
[----:B------:R-:W-:Y:S01]  /*94980*/  ULDC UR31, c[0x0][0x228] ;  /* 0x00008a00001f7ab9 */ /* 0x000fe20000000800 */
[----:B------:R-:W-:-:S02]  /*94990*/  @P2 LOP3.LUT R29, R29, 0x2, RZ, 0xfc, !PT ;  /* 0x000000021d1d2812 */ /* 0x000fc400078efcff */
[----:B------:R-:W-:Y:S01]  /*949a0*/  ISETP.LT.AND P2, PT, R10, UR35, !P0 ;  /* 0x000000230a007c0c */ /* 0x000fe2000c741270 */
[----:B------:R-:W-:Y:S01]  /*949b0*/  ULDC UR35, c[0x0][0x228] ;  /* 0x00008a0000237ab9 */ /* 0x000fe20000000800 */
[----:B------:R-:W-:Y:S02]  /*949c0*/  LOP3.LUT R29, R29, 0xfffffffe, RZ, 0xc0, !PT ;  /* 0xfffffffe1d1d7812 */ /* 0x000fe400078ec0ff */
[----:B------:R-:W-:Y:S02]  /*949d0*/  @P3 LOP3.LUT R28, R28, 0x40000000, RZ, 0xfc, !PT ;  /* 0x400000001c1c3812 */ /* 0x000fe400078efcff */
[----:B------:R-:W-:Y:S02]  /*949e0*/  @P1 LOP3.LUT R29, R29, 0x1, RZ, 0xfc, !PT ;  /* 0x000000011d1d1812 */ /* 0x000fe400078efcff */
[----:B------:R-:W-:Y:S02]  /*949f0*/  ISETP.LT.AND P1, PT, R6, UR36, !P0 ;  /* 0x0000002406007c0c */ /* 0x000fe4000c721270 */
[----:B------:R-:W-:-:S02]  /*94a00*/  LOP3.LUT R28, R28, 0xdfffffff, RZ, 0xc0, !PT ;  /* 0xdfffffff1c1c7812 */ /* 0x000fc400078ec0ff */
[----:B------:R-:W-:Y:S01]  /*94a10*/  ISETP.LT.AND P0, PT, R7, UR53, !P0 ;  /* 0x0000003507007c0c */ /* 0x000fe2000c701270 */
[----:B------:R-:W-:Y:S01]  /*94a20*/  ULDC UR53, c[0x0][0x228] ;  /* 0x00008a0000357ab9 */ /* 0x000fe20000000800 */
[----:B------:R-:W-:Y:S01]  /*94a30*/  ULDC UR36, c[0x0][0x228] ;  /* 0x00008a0000247ab9 */ /* 0x000fe20000000800 */
[----:B------:R-:W-:-:S04]  /*94a40*/  @P2 LOP3.LUT R28, R28, 0x20000000, RZ, 0xfc, !PT ;  /* 0x200000001c1c2812 */ /* 0x000fc800078efcff */
[----:B------:R-:W-:-:S04]  /*94a50*/  LOP3.LUT R28, R28, 0xefffffff, RZ, 0xc0, !PT ;  /* 0xefffffff1c1c7812 */ /* 0x000fc800078ec0ff */
[----:B------:R-:W-:-:S04]  /*94a60*/  @P1 LOP3.LUT R28, R28, 0x10000000, RZ, 0xfc, !PT ;  /* 0x100000001c1c1812 */ /* 0x000fc800078efcff */
[----:B------:R-:W-:-:S04]  /*94a70*/  LOP3.LUT R28, R28, 0xf7ffffff, RZ, 0xc0, !PT ;  /* 0xf7ffffff1c1c7812 */ /* 0x000fc800078ec0ff */
[----:B------:R-:W-:-:S04]  /*94a80*/  @P0 LOP3.LUT R28, R28, 0x8000000, RZ, 0xfc, !PT ;  /* 0x080000001c1c0812 */ /* 0x000fc800078efcff */
[----:B------:R-:W-:Y:S02]  /*94a90*/  LOP3.LUT R28, R28, 0xff7fffff, RZ, 0xc0, !PT ;  /* 0xff7fffff1c1c7812 */ /* 0x000fe400078ec0ff */
[----:B--2---:R-:W-:Y:S01]  /*94aa0*/  ISETP.GE.AND P0, PT, R8, UR9, PT ;  /* 0x0000000908007c0c */ /* 0x004fe2000bf06270 */
[----:B------:R-:W-:Y:S01]  /*94ab0*/  ULDC.64 UR8, c[0x0][0x228] ;  /* 0x00008a0000087ab9 */ /* 0x000fe20000000a00 */
[----:B------:R-:W2:Y:S02]  /*94ac0*/  LDL.LU R8, [R1+0x3afc] ;  /* 0x003afc0001087983 */ /* 0x000ea40000300800 */
        /* <DEDUP_REMOVED lines=38> */
[----:B------:R-:W-:Y:S01]  /*94d30*/  ULDC UR8, c[0x0][0x228] ;  /* 0x00008a0000087ab9 */ /* 0x000fe20000000800 */
[----:B------:R-:W-:-:S06]  /*94d40*/  ULDC UR16, c[0x0][0x228] ;  /* 0x00008a0000107ab9 */ /* 0x000fcc0000000800 */
        /* <DEDUP_REMOVED lines=61> */
[----:B------:R-:W2:Y:S02]  /*95120*/  LDL.LU R8, [R1+0x3b08] ;  /* 0x003b080001087983 */ /* 0x000ea40000300800 */
[----:B------:R-:W-:Y:S02]  /*95130*/  ISETP.LT.AND P3, PT, R4, UR10, !P0 ;  /* 0x0000000a04007c0c */ /* 0x000fe4000c761270 */
[----:B------:R-:W-:Y:S02]  /*95140*/  ISETP.LT.AND P1, PT, R0, UR6, !P0 ;  /* 0x0000000600007c0c */ /* 0x000fe4000c721270 */
[----:B------:R-:W-:-:S02]  /*95150*/  ISETP.LT.AND P2, PT, R5, UR8, !P0 ;  /* 0x0000000805007c0c */ /* 0x000fc4000c741270 */
[----:B------:R-:W-:Y:S01]  /*95160*/  LOP3.LUT R28, R28, 0xfffffffb, RZ, 0xc0, !PT ;  /* 0xfffffffb1c1c7812 */ /* 0x000fe200078ec0ff */
[----:B------:R-:W-:Y:S01]  /*95170*/  ULDC.64 UR8, c[0x0][0x228] ;  /* 0x00008a0000087ab9 */ /* 0x000fe20000000a00 */
[----:B------:R-:W-:Y:S01]  /*95180*/  ULDC UR10, c[0x0][0x228] ;  /* 0x00008a00000a7ab9 */ /* 0x000fe20000000800 */
[----:B------:R-:W-:-:S04]  /*95190*/  ULDC UR6, c[0x0][0x228] ;  /* 0x00008a0000067ab9 */ /* 0x000fc80000000800 */
[----:B------:R-:W-:Y:S02]  /*951a0*/  @P3 LOP3.LUT R28, R28, 0x4, RZ, 0xfc, !PT ;  /* 0x000000041c1c3812 */ /* 0x000fe400078efcff */
[----:B------:R-:W-:Y:S02]  /*951b0*/  ISETP.LT.AND P3, PT, R11, UR60, !P0 ;  /* 0x0000003c0b007c0c */ /* 0x000fe4000c761270 */
[----:B------:R-:W-:Y:S02]  /*951c0*/  @P1 LOP3.LUT R27, R27, 0x80000000, RZ, 0xfc, !PT ;  /* 0x800000001b1b1812 */ /* 0x000fe400078efcff */
[----:B------:R-:W-:Y:S02]  /*951d0*/  ISETP.LT.AND P1, PT, R3, UR61, !P0 ;  /* 0x0000003d03007c0c */ /* 0x000fe4000c721270 */
[----:B------:R-:W-:Y:S02]  /*951e0*/  LOP3.LUT R28, R28, 0xfffffffd, RZ, 0xc0, !PT ;  /* 0xfffffffd1c1c7812 */ /* 0x000fe400078ec0ff */
[----:B------:R-:W-:-:S02]  /*951f0*/  LOP3.LUT R25, R25, 0x7fffffff, RZ, 0xc0, !PT ;  /* 0x7fffffff19197812 */ /* 0x000fc400078ec0ff */
[----:B------:R-:W-:Y:S01]  /*95200*/  LOP3.LUT R27, R27, 0xbfffffff, RZ, 0xc0, !PT ;  /* 0xbfffffff1b1b7812 */ /* 0x000fe200078ec0ff */
[----:B------:R-:W-:Y:S01]  /*95210*/  ULDC UR61, c[0x0][0x228] ;  /* 0x00008a00003d7ab9 */ /* 0x000fe20000000800 */
[----:B------:R-:W-:Y:S02]  /*95220*/  @P2 LOP3.LUT R28, R28, 0x2, RZ, 0xfc, !PT ;  /* 0x000000021c1c2812 */ /* 0x000fe400078efcff */
[----:B------:R-:W-:Y:S01]  /*95230*/  ISETP.LT.AND P2, PT, R10, UR59, !P0 ;  /* 0x0000003b0a007c0c */ /* 0x000fe2000c741270 */
[----:B------:R-:W-:Y:S01]  /*95240*/  ULDC UR60, c[0x0][0x228] ;  /* 0x00008a00003c7ab9 */ /* 0x000fe20000000800 */
[----:B------:R-:W-:Y:S01]  /*95250*/  ULDC UR59, c[0x0][0x228] ;  /* 0x00008a00003b7ab9 */ /* 0x000fe20000000800 */
[----:B------:R-:W-:Y:S02]  /*95260*/  LOP3.LUT R28, R28, 0xfffffffe, RZ, 0xc0, !PT ;  /* 0xfffffffe1c1c7812 */ /* 0x000fe400078ec0ff */
[----:B------:R-:W-:Y:S02]  /*95270*/  @P3 LOP3.LUT R27, R27, 0x40000000, RZ, 0xfc, !PT ;  /* 0x400000001b1b3812 */ /* 0x000fe400078efcff */
[----:B------:R-:W-:-:S02]  /*95280*/  @P1 LOP3.LUT R28, R28, 0x1, RZ, 0xfc, !PT ;  /* 0x000000011c1c1812 */ /* 0x000fc400078efcff */
[----:B------:R-:W-:Y:S02]  /*95290*/  ISETP.LT.AND P1, PT, R6, UR58, !P0 ;  /* 0x0000003a06007c0c */ /* 0x000fe4000c721270 */
[----:B------:R-:W-:Y:S02]  /*952a0*/  LOP3.LUT R27, R27, 0xdfffffff, RZ, 0xc0, !PT ;  /* 0xdfffffff1b1b7812 */ /* 0x000fe400078ec0ff */
        /* <DEDUP_REMOVED lines=9> */
[----:B--2---:R-:W-:Y:S02]  /*95340*/  ISETP.GE.AND P0, PT, R8, UR11, PT ;  /* 0x0000000b08007c0c */ /* 0x004fe4000bf06270 */
[----:B------:R-:W2:Y:S02]  /*95350*/  LDL.LU R8, [R1+0x3b0c] ;  /* 0x003b0c0001087983 */ /* 0x000ea40000300800 */
[----:B------:R-:W-:Y:S02]  /*95360*/  ISETP.LT.AND P1, PT, R0, UR8, !P0 ;  /* 0x0000000800007c0c */ /* 0x000fe4000c721270 */
[----:B------:R-:W-:Y:S02]  /*95370*/  ISETP.LT.AND P3, PT, R4, UR10, !P0 ;  /* 0x0000000a04007c0c */ /* 0x000fe4000c761270 */
[----:B------:R-:W-:Y:S01]  /*95380*/  ISETP.LT.AND P2, PT, R5, UR50, !P0 ;  /* 0x0000003205007c0c */ /* 0x000fe2000c741270 */
[----:B------:R-:W-:Y:S01]  /*95390*/  ULDC.64 UR10, c[0x0][0x228] ;  /* 0x00008a00000a7ab9 */ /* 0x000fe20000000a00 */
        /* <DEDUP_REMOVED lines=30> */
[----:B------:R-:W-:-:S02]  /*95580*/  LOP3.LUT R27, R27, 0xffff7fff, RZ, 0xc0, !PT ;  /* 0xffff7fff1b1b7812 */ /* 0x000fc400078ec0ff */
[----:B------:R-:W-:Y:S01]  /*95590*/  ISETP.LT.AND P2, PT, R5, UR41, !P0 ;  /* 0x0000002905007c0c */ /* 0x000fe2000c741270 */
[----:B------:R-:W-:Y:S01]  /*955a0*/  ULDC.64 UR6, c[0x0][0x228] ;  /* 0x00008a0000067ab9 */ /* 0x000fe20000000a00 */
[----:B------:R-:W-:Y:S01]  /*955b0*/  ULDC UR41, c[0x0][0x228] ;  /* 0x00008a0000297ab9 */ /* 0x000fe20000000800 */
[----:B------:R-:W-:-:S04]  /*955c0*/  ULDC UR10, c[0x0][0x228] ;  /* 0x00008a00000a7ab9 */ /* 0x000fc80000000800 */
        /* <DEDUP_REMOVED lines=62> */
[----:B------:R-:W-:Y:S02]  /*959b0*/  LOP3.LUT R24, R24, 0x7fffffff, RZ, 0xc0, !PT ;  /* 0x7fffffff18187812 */ /* 0x000fe400078ec0ff */
[----:B------:R-:W-:Y:S02]  /*959c0*/  ISETP.LT.AND P3, PT, R4, UR57, !P0 ;  /* 0x0000003904007c0c */ /* 0x000fe4000c761270 */
[----:B------:R-:W-:-:S02]  /*959d0*/  ISETP.LT.AND P1, PT, R0, UR8, !P0 ;  /* 0x0000000800007c0c */ /* 0x000fc4000c721270 */
[----:B------:R-:W-:Y:S01]  /*959e0*/  ISETP.LT.AND P2, PT, R5, UR36, !P0 ;  /* 0x0000002405007c0c */ /* 0x000fe2000c741270 */
[----:B------:R-:W-:Y:S01]  /*959f0*/  ULDC UR57, c[0x0][0x228] ;  /* 0x00008a0000397ab9 */ /* 0x000fe20000000800 */
[----:B------:R-:W-:Y:S01]  /*95a00*/  ULDC UR11, c[0x0][0x228] ;  /* 0x00008a00000b7ab9 */ /* 0x000fe20000000800 */
[----:B------:R-:W-:-:S06]  /*95a10*/  ULDC UR36, c[0x0][0x228] ;  /* 0x00008a0000247ab9 */ /* 0x000fcc0000000800 */
        /* <DEDUP_REMOVED lines=17> */
[----:B------:R-:W-:Y:S01]  /*95b30*/  ULDC.64 UR12, c[0x0][0x228] ;  /* 0x00008a00000c7ab9 */ /* 0x000fe20000000a00 */
        /* <DEDUP_REMOVED lines=115> */
[----:B------:R-:W-:Y:S01]  /*96270*/  ULDC UR8, c[0x0][0x228] ;  /* 0x00008a0000087ab9 */ /* 0x000fe20000000800 */
[----:B------:R-:W-:Y:S01]  /*96280*/  ULDC UR12, c[0x0][0x228] ;  /* 0x00008a00000c7ab9 */ /* 0x000fe20000000800 */
[----:B------:R-:W-:Y:S01]  /*96290*/  LOP3.LUT R23, R23, 0x7fffffff, RZ, 0xc0, !PT ;  /* 0x7fffffff17177812 */ /* 0x000fe200078ec0ff */
[----:B------:R-:W-:-:S03]  /*962a0*/  ULDC UR53, c[0x0][0x228] ;  /* 0x00008a0000357ab9 */ /* 0x000fc60000000800 */
[----:B------:R-:W-:Y:S02]  /*962b0*/  @P3 LOP3.LUT R26, R26, 0x4, RZ, 0xfc, !PT ;  /* 0x000000041a1a3812 */ /* 0x000fe400078efcff */
[----:B------:R-:W-:Y:S02]  /*962c0*/  ISETP.LT.AND P3, PT, R11, UR61, !P0 ;  /* 0x0000003d0b007c0c */ /* 0x000fe4000c761270 */
[----:B------:R-:W-:Y:S02]  /*962d0*/  @P1 LOP3.LUT R25, R25, 0x80000000, RZ, 0xfc, !PT ;  /* 0x8000000019191812 */ /* 0x000fe400078efcff */
[----:B------:R-:W-:Y:S02]  /*962e0*/  ISETP.LT.AND P1, PT, R3, UR6, !P0 ;  /* 0x0000000603007c0c */ /* 0x000fe4000c721270 */
[----:B------:R-:W-:Y:S01]  /*962f0*/  LOP3.LUT R26, R26, 0xfffffffd, RZ, 0xc0, !PT ;  /* 0xfffffffd1a1a7812 */ /* 0x000fe200078ec0ff */
[----:B------:R-:W-:Y:S01]  /*96300*/  ULDC.64 UR6, c[0x0][0x228] ;  /* 0x00008a0000067ab9 */ /* 0x000fe20000000a00 */
        /* <DEDUP_REMOVED lines=94> */
[----:B------:R-:W-:Y:S01]  /*968f0*/  LOP3.LUT R22, R22, 0x7fffffff, RZ, 0xc0, !PT ;  /* 0x7fffffff16167812 */ /* 0x000fe200078ec0ff */
        /* <DEDUP_REMOVED lines=60> */
[----:B------:R-:W-:Y:S01]  /*96cc0*/  ULDC UR13, c[0x0][0x228] ;  /* 0x00008a00000d7ab9 */ /* 0x000fe20000000800 */
        /* <DEDUP_REMOVED lines=34> */
[----:B------:R-:W-:Y:S01]  /*96ef0*/  ULDC UR7, c[0x0][0x228] ;  /* 0x00008a0000077ab9 */ /* 0x000fe20000000800 */
        /* <DEDUP_REMOVED lines=30> */
[----:B--2---:R-:W-:Y:S02]  /*970e0*/  ISETP.GE.AND P0, PT, R8, UR9, PT ;  /* 0x0000000908007c0c */ /* 0x004fe4000bf06270 */
[----:B------:R-:W-:Y:S01]  /*970f0*/  LOP3.LUT R24, R24, 0xffffff7f, RZ, 0xc0, !PT ;  /* 0xffffff7f18187812 */ /* 0x000fe200078ec0ff */
[----:B------:R-:W2:Y:S04]  /*97100*/  LDL.LU R8, [R1+0x3b44] ;  /* 0x003b440001087983 */ /* 0x000ea80000300800 */
[----:B0-----:R-:W3:Y:S01]  /*97110*/  LDL.LU R12, [R1+0x3b48] ;  /* 0x003b4800010c7983 */ /* 0x001ee20000300800 */
[----:B------:R-:W-:-:S02]  /*97120*/  ISETP.LT.AND P1, PT, R0, UR32, !P0 ;  /* 0x0000002000007c0c */ /* 0x000fc4000c721270 */
[----:B------:R-:W-:Y:S02]  /*97130*/  ISETP.LT.AND P3, PT, R4, UR13, !P0 ;  /* 0x0000000d04007c0c */ /* 0x000fe4000c761270 */
[----:B------:R-:W-:Y:S01]  /*97140*/  ISETP.LT.AND P2, PT, R5, UR57, !P0 ;  /* 0x0000003905007c0c */ /* 0x000fe2000c741270 */
[----:B------:R-:W-:Y:S01]  /*97150*/  ULDC UR57, c[0x0][0x228] ;  /* 0x00008a0000397ab9 */ /* 0x000fe20000000800 */
[----:B------:R-:W-:Y:S01]  /*97160*/  ULDC.64 UR8, c[0x0][0x228] ;  /* 0x00008a0000087ab9 */ /* 0x000fe20000000a00 */
[----:B------:R-:W-:Y:S01]  /*97170*/  ULDC UR32, c[0x0][0x228] ;  /* 0x00008a0000207ab9 */ /* 0x000fe20000000800 */
[----:B------:R-:W-:-:S05]  /*97180*/  ULDC UR13, c[0x0][0x228] ;  /* 0x00008a00000d7ab9 */ /* 0x000fca0000000800 */
        /* <DEDUP_REMOVED lines=31> */
[----:B------:R-:W-:Y:S01]  /*97380*/  ULDC UR32, c[0x0][0x228] ;  /* 0x00008a0000207ab9 */ /* 0x000fe20000000800 */
[----:B------:R-:W-:-:S07]  /*97390*/  ULDC UR57, c[0x0][0x228] ;  /* 0x00008a0000397ab9 */ /* 0x000fce0000000800 */
[----:B------:R-:W-:Y:S02]  /*973a0*/  @P3 LOP3.LUT R24, R24, 0x4, RZ, 0xfc, !PT ;  /* 0x0000000418183812 */ /* 0x000fe400078efcff */
[----:B------:R-:W-:Y:S02]  /*973b0*/  ISETP.LT.AND P3, PT, R11, UR61, !P0 ;  /* 0x0000003d0b007c0c */ /* 0x000fe4000c761270 */
[----:B------:R-:W-:Y:S02]  /*973c0*/  @P1 LOP3.LUT R23, R23, 0x80000000, RZ, 0xfc, !PT ;  /* 0x8000000017171812 */ /* 0x000fe400078efcff */
[----:B------:R-:W-:Y:S02]  /*973d0*/  ISETP.LT.AND P1, PT, R3, UR36, !P0 ;  /* 0x0000002403007c0c */ /* 0x000fe4000c721270 */
[----:B------:R-:W-:Y:S01]  /*973e0*/  LOP3.LUT R24, R24, 0xfffffffd, RZ, 0xc0, !PT ;  /* 0xfffffffd18187812 */ /* 0x000fe200078ec0ff */
[----:B------:R-:W-:Y:S01]  /*973f0*/  ULDC.64 UR36, c[0x0][0x228] ;  /* 0x00008a0000247ab9 */ /* 0x000fe20000000a00 */
[----:B------:R-:W-:-:S02]  /*97400*/  LOP3.LUT R23, R23, 0xbfffffff, RZ, 0xc0, !PT ;  /* 0xbfffffff17177812 */ /* 0x000fc400078ec0ff */
[----:B------:R-:W-:Y:S02]  /*97410*/  LOP3.LUT R21, R21, 0x7fffffff, RZ, 0xc0, !PT ;  /* 0x7fffffff15157812 */ /* 0x000fe400078ec0ff */
        /* <DEDUP_REMOVED lines=16> */
[----:B------:R-:W-:Y:S02]  /*97520*/  @P0 LOP3.LUT R23, R23, 0x8000000, RZ, 0xfc, !PT ;  /* 0x0800000017170812 */ /* 0x000fe400078efcff */
[----:B---3--:R-:W-:-:S04]  /*97530*/  ISETP.GE.AND P0, PT, R12, UR33, PT ;  /* 0x000000210c007c0c */ /* 0x008fc8000bf06270 */
[----:B------:R-:W-:Y:S02]  /*97540*/  ISETP.LT.AND P1, PT, R0, UR36, !P0 ;  /* 0x0000002400007c0c */ /* 0x000fe4000c721270 */
[----:B------:R-:W-:Y:S02]  /*97550*/  ISETP.LT.AND P3, PT, R4, UR32, !P0 ;  /* 0x0000002004007c0c */ /* 0x000fe4000c761270 */
[----:B------:R-:W-:Y:S02]  /*97560*/  LOP3.LUT R23, R23, 0xff7fffff, RZ, 0xc0, !PT ;  /* 0xff7fffff17177812 */ /* 0x000fe400078ec0ff */
        /* <DEDUP_REMOVED lines=38> */
[----:B------:R-:W-:Y:S01]  /*977d0*/  LOP3.LUT R20, R20, 0x7fffffff, RZ, 0xc0, !PT ;  /* 0x7fffffff14147812 */ /* 0x000fe200078ec0ff */
        /* <DEDUP_REMOVED lines=33> */
[----:B------:R-:W-:-:S08]  /*979f0*/  ULDC UR36, c[0x0][0x228] ;  /* 0x00008a0000247ab9 */ /* 0x000fd00000000800 */
[----:B------:R-:W-:-:S04]  /*97a00*/  @P1 LOP3.LUT R23, R23, 0x80, RZ, 0xfc, !PT ;  /* 0x0000008017171812 */ /* 0x000fc800078efcff */
[----:B------:R-:W-:Y:S02]  /*97a10*/  LOP3.LUT R23, R23, 0xfffffbff, RZ, 0xc0, !PT ;  /* 0xfffffbff17177812 */ /* 0x000fe400078ec0ff */
[----:B------:R-:W-:Y:S01]  /*97a20*/  ISETP.LT.AND P1, PT, R3, UR15, !P0 ;  /* 0x0000000f03007c0c */ /* 0x000fe2000c721270 */
[----:B------:R-:W-:Y:S01]  /*97a30*/  ULDC.64 UR14, c[0x0][0x228] ;  /* 0x00008a00000e7ab9 */ /* 0x000fe20000000a00 */
        /* <DEDUP_REMOVED lines=67> */
[----:B------:R-:W-:Y:S01]  /*97e70*/  VIADD R9, R9, UR10 ;  /* 0x0000000a09097c36 */ /* 0x000fe20008000000 */
        /* <DEDUP_REMOVED lines=29> */
[----:B------:R0:W-:Y:S01]  /*98050*/  STL [R1+0x34], R9 ;  /* 0x0000340901007387 */ /* 0x0001e20000100800 */
[----:B------:R-:W-:Y:S01]  /*98060*/  ULDC UR36, c[0x0][0x228] ;  /* 0x00008a0000247ab9 */ /* 0x000fe20000000800 */
[----:B------:R-:W-:Y:S01]  /*98070*/  ULDC UR8, c[0x0][0x248] ;  /* 0x0000920000087ab9 */ /* 0x000fe20000000800 */
[----:B------:R-:W-:-:S05]  /*98080*/  ULDC UR22, c[0x0][0x228] ;  /* 0x00008a0000167ab9 */ /* 0x000fca0000000800 */
        /* <DEDUP_REMOVED lines=8> */
[----:B------:R-:W-:Y:S02]  /*98110*/  LOP3.LUT R22, R22, 0xfffeffff, RZ, 0xc0, !PT ;  /* 0xfffeffff16167812 */ /* 0x000fe400078ec0ff */
[----:B------:R-:W-:Y:S01]  /*98120*/  ISETP.LT.AND P2, PT, R10, UR21, !P0 ;  /* 0x000000150a007c0c */ /* 0x000fe2000c741270 */
[----:B0-----:R-:W-:Y:S01]  /*98130*/  VIADD R9, R9, UR8 ;  /* 0x0000000809097c36 */ /* 0x001fe20008000000 */
        /* <DEDUP_REMOVED lines=22> */
[----:B------:R0:W-:Y:S01]  /*982a0*/  STL [R1+0x30], R9 ;  /* 0x0000300901007387 */ /* 0x0001e20000100800 */
[----:B------:R-:W-:Y:S01]  /*982b0*/  ULDC UR36, c[0x0][0x228] ;  /* 0x00008a0000247ab9 */ /* 0x000fe20000000800 */
[----:B------:R-:W-:-:S05]  /*982c0*/  ULDC UR56, c[0x0][0x228] ;  /* 0x00008a0000387ab9 */ /* 0x000fca0000000800 */
[----:B------:R-:W-:-:S04]  /*982d0*/  @P1 LOP3.LUT R22, R22, 0x80, RZ, 0xfc, !PT ;  /* 0x0000008016161812 */ /* 0x000fc800078efcff */
[----:B------:R-:W-:Y:S02]  /*982e0*/  LOP3.LUT R22, R22, 0xfffffbff, RZ, 0xc0, !PT ;  /* 0xfffffbff16167812 */ /* 0x000fe400078ec0ff */
[----:B------:R-:W-:Y:S01]  /*982f0*/  ISETP.LT.AND P1, PT, R3, UR55, !P0 ;  /* 0x0000003703007c0c */ /* 0x000fe2000c721270 */
[----:B0-----:R-:W-:Y:S01]  /*98300*/  VIADD R9, R9, UR6 ;  /* 0x0000000609097c36 */ /* 0x001fe20008000000 */
[----:B------:R-:W-:Y:S01]  /*98310*/  ULDC UR55, c[0x0][0x228] ;  /* 0x00008a0000377ab9 */ /* 0x000fe20000000800 */
[----:B------:R-:W-:Y:S01]  /*98320*/  @P3 LOP3.LUT R22, R22, 0x400, RZ, 0xfc, !PT ;  /* 0x0000040016163812 */ /* 0x000fe200078efcff */
[----:B------:R-:W-:-:S03]  /*98330*/  ULDC UR6, c[0x0][0x248] ;  /* 0x0000920000067ab9 */ /* 0x000fc60000000800 */
[----:B------:R-:W-:Y:S02]  /*98340*/  LOP3.LUT R22, R22, 0xfffffdff, RZ, 0xc0, !PT ;  /* 0xfffffdff16167812 */ /* 0x000fe400078ec0ff */
[----:B------:R-:W-:Y:S01]  /*98350*/  ISETP.LT.AND P3, PT, R11, UR54, !P0 ;  /* 0x000000360b007c0c */ /* 0x000fe2000c761270 */
[----:B------:R0:W-:Y:S01]  /*98360*/  STL [R1+0x1c], R9 ;  /* 0x00001c0901007387 */ /* 0x0001e20000100800 */
        /* <DEDUP_REMOVED lines=9> */
[----:B0-----:R-:W-:Y:S01]  /*98400*/  VIADD R9, R9, UR6 ;  /* 0x0000000609097c36 */ /* 0x001fe20008000000 */
[----:B------:R-:W-:Y:S01]  /*98410*/  ISETP.LT.AND P0, PT, R7, UR20, !P0 ;  /* 0x0000001407007c0c */ /* 0x000fe2000c701270 */
[----:B------:R-:W-:Y:S01]  /*98420*/  ULDC UR6, c[0x0][0x248] ;  /* 0x0000920000067ab9 */ /* 0x000fe20000000800 */
[----:B------:R-:W-:Y:S01]  /*98430*/  LOP3.LUT R22, R22, 0xffffffdf, RZ, 0xc0, !PT ;  /* 0xffffffdf16167812 */ /* 0x000fe200078ec0ff */
[----:B------:R-:W-:Y:S01]  /*98440*/  ULDC UR20, c[0x0][0x228] ;  /* 0x00008a0000147ab9 */ /* 0x000fe20000000800 */
[----:B------:R-:W-:Y:S01]  /*98450*/  LOP3.LUT R19, R19, 0xbfffffff, RZ, 0xc0, !PT ;  /* 0xbfffffff13137812 */ /* 0x000fe200078ec0ff */
        /* <DEDUP_REMOVED lines=8> */
[----:B------:R-:W2:Y:S01]  /*984e0*/  LDL R8, [R1+0x2034] ;  /* 0x0020340001087983 */ /* 0x000ea20000100800 */
[----:B------:R-:W-:Y:S01]  /*984f0*/  ULDC.64 UR8, c[0x0][0x228] ;  /* 0x00008a0000087ab9 */ /* 0x000fe20000000a00 */
        /* <DEDUP_REMOVED lines=10> */
[----:B------:R-:W-:Y:S01]  /*985a0*/  ULDC UR36, c[0x0][0x228] ;  /* 0x00008a0000247ab9 */ /* 0x000fe20000000800 */
[----:B------:R-:W-:Y:S01]  /*985b0*/  LOP3.LUT R21, R21, 0xbfffffff, RZ, 0xc0, !PT ;  /* 0xbfffffff15157812 */ /* 0x000fe200078ec0ff */
[----:B------:R0:W-:Y:S01]  /*985c0*/  STL [R1+0x18], R9 ;  /* 0x0000180901007387 */ /* 0x0001e20000100800 */
[----:B------:R-:W-:-:S02]  /*985d0*/  @P2 LOP3.LUT R22, R22, 0x2, RZ, 0xfc, !PT ;  /* 0x0000000216162812 */ /* 0x000fc400078efcff */
[----:B------:R-:W-:Y:S01]  /*985e0*/  ISETP.LT.AND P2, PT, R10, UR37, !P0 ;  /* 0x000000250a007c0c */ /* 0x000fe2000c741270 */
[----:B------:R-:W-:Y:S01]  /*985f0*/  ULDC UR38, c[0x0][0x228] ;  /* 0x00008a0000267ab9 */ /* 0x000fe20000000800 */
[----:B------:R-:W-:Y:S01]  /*98600*/  ULDC UR37, c[0x0][0x228] ;  /* 0x00008a0000257ab9 */ /* 0x000fe20000000800 */
[----:B------:R-:W-:Y:S02]  /*98610*/  LOP3.LUT R22, R22, 0xfffffffe, RZ, 0xc0, !PT ;  /* 0xfffffffe16167812 */ /* 0x000fe400078ec0ff */
[----:B------:R-:W-:Y:S02]  /*98620*/  @P3 LOP3.LUT R21, R21, 0x40000000, RZ, 0xfc, !PT ;  /* 0x4000000015153812 */ /* 0x000fe400078efcff */
[----:B------:R-:W-:Y:S02]  /*98630*/  @P1 LOP3.LUT R22, R22, 0x1, RZ, 0xfc, !PT ;  /* 0x0000000116161812 */ /* 0x000fe400078efcff */
[----:B------:R-:W-:Y:S02]  /*98640*/  ISETP.LT.AND P1, PT, R6, UR32, !P0 ;  /* 0x0000002006007c0c */ /* 0x000fe4000c721270 */
[----:B------:R-:W-:-:S02]  /*98650*/  LOP3.LUT R21, R21, 0xdfffffff, RZ, 0xc0, !PT ;  /* 0xdfffffff15157812 */ /* 0x000fc400078ec0ff */
[----:B------:R-:W-:Y:S01]  /*98660*/  ISETP.LT.AND P0, PT, R7, UR36, !P0 ;  /* 0x0000002407007c0c */ /* 0x000fe2000c701270 */
[----:B0-----:R-:W-:Y:S01]  /*98670*/  VIADD R9, R9, UR6 ;  /* 0x0000000609097c36 */ /* 0x001fe20008000000 */
[----:B------:R-:W-:Y:S01]  /*98680*/  ULDC UR6, c[0x0][0x248] ;  /* 0x0000920000067ab9 */ /* 0x000fe20000000800 */
[----:B------:R-:W-:Y:S01]  /*98690*/  @P2 LOP3.LUT R21, R21, 0x20000000, RZ, 0xfc, !PT ;  /* 0x2000000015152812 */ /* 0x000fe200078efcff */
[----:B------:R-:W-:Y:S01]  /*986a0*/  ULDC UR36, c[0x0][0x228] ;  /* 0x00008a0000247ab9 */ /* 0x000fe20000000800 */
[----:B------:R-:W-:Y:S02]  /*986b0*/  ULDC UR32, c[0x0][0x228] ;  /* 0x00008a0000207ab9 */ /* 0x000fe40000000800 */
[----:B------:R-:W-:-:S04]  /*986c0*/  LOP3.LUT R21, R21, 0xefffffff, RZ, 0xc0, !PT ;  /* 0xefffffff15157812 */ /* 0x000fc800078ec0ff */
[----:B------:R-:W-:-:S04]  /*986d0*/  @P1 LOP3.LUT R21, R21, 0x10000000, RZ, 0xfc, !PT ;  /* 0x1000000015151812 */ /* 0x000fc800078efcff */
[----:B------:R-:W-:-:S04]  /*986e0*/  LOP3.LUT R21, R21, 0xf7ffffff, RZ, 0xc0, !PT ;  /* 0xf7ffffff15157812 */ /* 0x000fc800078ec0ff */
[----:B------:R-:W-:-:S04]  /*986f0*/  @P0 LOP3.LUT R21, R21, 0x8000000, RZ, 0xfc, !PT ;  /* 0x0800000015150812 */ /* 0x000fc800078efcff */
[----:B------:R-:W-:Y:S01]  /*98700*/  LOP3.LUT R21, R21, 0xff7fffff, RZ, 0xc0, !PT ;  /* 0xff7fffff15157812 */ /* 0x000fe200078ec0ff */
[----:B------:R0:W-:Y:S02]  /*98710*/  STL [R1+0x14], R9 ;  /* 0x0000140901007387 */ /* 0x0001e40000100800 */
[----:B0-----:R-:W-:Y:S01]  /*98720*/  VIADD R9, R9, UR6 ;  /* 0x0000000609097c36 */ /* 0x001fe20008000000 */
[----:B------:R-:W-:-:S04]  /*98730*/  ULDC UR6, c[0x0][0x248] ;  /* 0x0000920000067ab9 */ /* 0x000fc80000000800 */
[----:B------:R0:W-:Y:S02]  /*98740*/  STL [R1+0x10], R9 ;  /* 0x0000100901007387 */ /* 0x0001e40000100800 */
[----:B0-----:R-:W-:Y:S02]  /*98750*/  VIADD R9, R9, UR6 ;  /* 0x0000000609097c36 */ /* 0x001fe40008000000 */
[----:B--2---:R-:W-:-:S05]  /*98760*/  VIADD R12, R8, 0x33 ;  /* 0x00000033080c7836 */ /* 0x004fca0000000000 */
[----:B------:R-:W-:Y:S01]  /*98770*/  ISETP.GE.AND P0, PT, R12, UR7, PT ;  /* 0x000000070c007c0c */ /* 0x000fe2000bf06270 */
[----:B------:R-:W-:Y:S01]  /*98780*/  VIADD R12, R8, 0x32 ;  /* 0x00000032080c7836 */ /* 0x000fe20000000000 */
[----:B------:R-:W-:Y:S02]  /*98790*/  ULDC.64 UR6, c[0x0][0x228] ;  /* 0x00008a0000067ab9 */ /* 0x000fe40000000a00 */
        /* <DEDUP_REMOVED lines=13> */
[----:B------:R0:W-:Y:S01]  /*98870*/  STL [R1+0xc], R9 ;  /* 0x00000c0901007387 */ /* 0x0001e20000100800 */
[----:B------:R-:W-:Y:S01]  /*98880*/  ULDC UR13, c[0x0][0x228] ;  /* 0x00008a00000d7ab9 */ /* 0x000fe20000000800 */
[----:B------:R-:W-:-:S04]  /*98890*/  @P2 LOP3.LUT R21, R21, 0x2000000, RZ, 0xfc, !PT ;  /* 0x0200000015152812 */ /* 0x000fc800078efcff */
[----:B------:R-:W-:Y:S02]  /*988a0*/  LOP3.LUT R21, R21, 0xfeffffff, RZ, 0xc0, !PT ;  /* 0xfeffffff15157812 */ /* 0x000fe400078ec0ff */
[----:B------:R-:W-:Y:S02]  /*988b0*/  ISETP.LT.AND P2, PT, R10, UR54, !P0 ;  /* 0x000000360a007c0c */ /* 0x000fe4000c741270 */
[----:B------:R-:W-:Y:S01]  /*988c0*/  LOP3.LUT R18, R18, 0xbfffffff, RZ, 0xc0, !PT ;  /* 0xbfffffff12127812 */ /* 0x000fe200078ec0ff */
        /* <DEDUP_REMOVED lines=14> */
[----:B------:R-:W-:Y:S02]  /*989b0*/  ISETP.GE.AND P0, PT, R12, UR11, PT ;  /* 0x0000000b0c007c0c */ /* 0x000fe4000bf06270 */
[----:B------:R-:W-:Y:S02]  /*989c0*/  LOP3.LUT R21, R21, 0xffff7fff, RZ, 0xc0, !PT ;  /* 0xffff7fff15157812 */ /* 0x000fe400078ec0ff */
[----:B------:R-:W-:Y:S02]  /*989d0*/  ISETP.LT.AND P1, PT, R0, UR6, !P0 ;  /* 0x0000000600007c0c */ /* 0x000fe4000c721270 */
[----:B------:R-:W-:Y:S02]  /*989e0*/  ISETP.LT.AND P3, PT, R4, UR55, !P0 ;  /* 0x0000003704007c0c */ /* 0x000fe4000c761270 */
[----:B------:R-:W-:Y:S01]  /*989f0*/  ISETP.LT.AND P2, PT, R5, UR56, !P0 ;  /* 0x0000003805007c0c */ /* 0x000fe2000c741270 */
[----:B------:R-:W-:Y:S01]  /*98a00*/  VIADD R12, R8, 0x31 ;  /* 0x00000031080c7836 */ /* 0x000fe20000000000 */
[----:B------:R-:W-:Y:S01]  /*98a10*/  ULDC.64 UR10, c[0x0][0x228] ;  /* 0x00008a00000a7ab9 */ /* 0x000fe20000000a00 */
[----:B------:R-:W-:Y:S01]  /*98a20*/  ULDC UR56, c[0x0][0x228] ;  /* 0x00008a0000387ab9 */ /* 0x000fe20000000800 */
[----:B0-----:R-:W-:Y:S01]  /*98a30*/  VIADD R9, R9, UR8 ;  /* 0x0000000809097c36 */ /* 0x001fe20008000000 */
[----:B------:R-:W-:Y:S01]  /*98a40*/  ULDC UR6, c[0x0][0x248] ;  /* 0x0000920000067ab9 */ /* 0x000fe20000000800 */
[----:B------:R-:W-:-:S03]  /*98a50*/  ULDC UR55, c[0x0][0x228] ;  /* 0x00008a0000377ab9 */ /* 0x000fc60000000800 */
[----:B------:R-:W-:-:S04]  /*98a60*/  @P1 LOP3.LUT R21, R21, 0x8000, RZ, 0xfc, !PT ;  /* 0x0000800015151812 */ /* 0x000fc800078efcff */
        /* <DEDUP_REMOVED lines=16> */
[----:B------:R-:W-:Y:S02]  /*98b70*/  ISETP.LT.AND P1, PT, R6, UR58, !P0 ;  /* 0x0000003a06007c0c */ /* 0x000fe4000c721270 */
[----:B------:R-:W-:Y:S01]  /*98b80*/  @P3 LOP3.LUT R21, R21, 0x4000, RZ, 0xfc, !PT ;  /* 0x0000400015153812 */ /* 0x000fe200078efcff */
[----:B------:R0:W-:Y:S01]  /*98b90*/  STL [R1+0x3c], R9 ;  /* 0x00003c0901007387 */ /* 0x0001e20000100800 */
[----:B------:R-:W-:Y:S02]  /*98ba0*/  ULDC UR58, c[0x0][0x228] ;  /* 0x00008a00003a7ab9 */ /* 0x000fe40000000800 */
        /* <DEDUP_REMOVED lines=14> */
[----:B------:R-:W-:Y:S01]  /*98c90*/  ULDC UR56, c[0x0][0x228] ;  /* 0x00008a0000387ab9 */ /* 0x000fe20000000800 */
[----:B------:R-:W-:Y:S01]  /*98ca0*/  ULDC.64 UR8, c[0x0][0x228] ;  /* 0x00008a0000087ab9 */ /* 0x000fe20000000a00 */
[----:B0-----:R-:W-:Y:S01]  /*98cb0*/  VIADD R9, R9, UR6 ;  /* 0x0000000609097c36 */ /* 0x001fe20008000000 */
[----:B------:R-:W-:Y:S01]  /*98cc0*/  ULDC UR6, c[0x0][0x248] ;  /* 0x0000920000067ab9 */ /* 0x000fe20000000800 */
[----:B------:R-:W-:Y:S01]  /*98cd0*/  LOP3.LUT R17, R17, 0xbfffffff, RZ, 0xc0, !PT ;  /* 0xbfffffff11117812 */ /* 0x000fe200078ec0ff */
[----:B------:R-:W-:-:S02]  /*98ce0*/  ULDC UR48, c[0x0][0x228] ;  /* 0x00008a0000307ab9 */ /* 0x000fc40000000800 */
        /* <DEDUP_REMOVED lines=29> */
[----:B------:R-:W-:-:S04]  /*98ec0*/  ISETP.GE.AND P0, PT, R12, UR7, PT ;  /* 0x000000070c007c0c */ /* 0x000fc8000bf06270 */
[----:B------:R-:W-:Y:S02]  /*98ed0*/  ISETP.LT.AND P3, PT, R4, UR56, !P0 ;  /* 0x0000003804007c0c */ /* 0x000fe4000c761270 */
[----:B------:R-:W-:Y:S02]  /*98ee0*/  ISETP.LT.AND P1, PT, R0, UR8, !P0 ;  /* 0x0000000800007c0c */ /* 0x000fe4000c721270 */
[----:B------:R-:W-:Y:S02]  /*98ef0*/  ISETP.LT.AND P2, PT, R5, UR12, !P0 ;  /* 0x0000000c05007c0c */ /* 0x000fe4000c741270 */
[----:B------:R-:W-:Y:S01]  /*98f00*/  LOP3.LUT R21, R21, 0xfffffffb, RZ, 0xc0, !PT ;  /* 0xfffffffb15157812 */ /* 0x000fe200078ec0ff */
[----:B0-----:R-:W-:Y:S02]  /*98f10*/  VIADD R9, R9, UR6 ;  /* 0x0000000609097c36 */ /* 0x001fe40008000000 */
[----:B------:R-:W-:Y:S01]  /*98f20*/  VIADD R12, R8, 0x2f ;  /* 0x0000002f080c7836 */ /* 0x000fe20000000000 */
[----:B------:R-:W-:Y:S01]  /*98f30*/  ULDC UR6, c[0x0][0x248] ;  /* 0x0000920000067ab9 */ /* 0x000fe20000000800 */
[----:B------:R-:W-:Y:S01]  /*98f40*/  ULDC UR8, c[0x0][0x248] ;  /* 0x0000920000087ab9 */ /* 0x000fe20000000800 */
[----:B------:R-:W-:Y:S01]  /*98f50*/  ULDC UR12, c[0x0][0x228] ;  /* 0x00008a00000c7ab9 */ /* 0x000fe20000000800 */
[----:B------:R-:W-:Y:S01]  /*98f60*/  ULDC UR56, c[0x0][0x228] ;  /* 0x00008a0000387ab9 */ /* 0x000fe20000000800 */
[----:B------:R-:W-:-:S02]  /*98f70*/  @P3 LOP3.LUT R21, R21, 0x4, RZ, 0xfc, !PT ;  /* 0x0000000415153812 */ /* 0x000fc400078efcff */
[----:B------:R-:W-:Y:S02]  /*98f80*/  ISETP.LT.AND P3, PT, R11, UR44, !P0 ;  /* 0x0000002c0b007c0c */ /* 0x000fe4000c761270 */
[----:B------:R-:W-:Y:S02]  /*98f90*/  @P1 LOP3.LUT R20, R20, 0x80000000, RZ, 0xfc, !PT ;  /* 0x8000000014141812 */ /* 0x000fe400078efcff */
[----:B------:R-:W-:Y:S02]  /*98fa0*/  ISETP.LT.AND P1, PT, R3, UR43, !P0 ;  /* 0x0000002b03007c0c */ /* 0x000fe4000c721270 */
[----:B------:R-:W-:Y:S01]  /*98fb0*/  LOP3.LUT R21, R21, 0xfffffffd, RZ, 0xc0, !PT ;  /* 0xfffffffd15157812 */ /* 0x000fe200078ec0ff */
[----:B------:R0:W-:Y:S01]  /*98fc0*/  STL [R1+0x48], R9 ;  /* 0x0000480901007387 */ /* 0x0001e20000100800 */
[----:B------:R-:W-:Y:S01]  /*98fd0*/  LOP3.LUT R20, R20, 0xbfffffff, RZ, 0xc0, !PT ;  /* 0xbfffffff14147812 */ /* 0x000fe200078ec0ff */
[----:B------:R-:W-:Y:S01]  /*98fe0*/  ULDC UR44, c[0x0][0x228] ;  /* 0x00008a00002c7ab9 */ /* 0x000fe20000000800 */
        /* <DEDUP_REMOVED lines=11> */
[----:B------:R-:W-:Y:S01]  /*990a0*/  ULDC.64 UR6, c[0x0][0x228] ;  /* 0x00008a0000067ab9 */ /* 0x000fe20000000a00 */
[----:B------:R-:W-:Y:S01]  /*990b0*/  @P2 LOP3.LUT R20, R20, 0x20000000, RZ, 0xfc, !PT ;  /* 0x2000000014142812 */ /* 0x000fe200078efcff */
[----:B------:R-:W-:Y:S01]  /*990c0*/  ULDC UR46, c[0x0][0x228] ;  /* 0x00008a00002e7ab9 */ /* 0x000fe20000000800 */
[----:B------:R-:W-:Y:S02]  /*990d0*/  ULDC UR47, c[0x0][0x228] ;  /* 0x00008a00002f7ab9 */ /* 0x000fe40000000800 */
        /* <DEDUP_REMOVED lines=11> */
[----:B------:R0:W-:Y:S01]  /*99190*/  STL [R1+0x4c], R9 ;  /* 0x00004c0901007387 */ /* 0x0001e20000100800 */
[----:B------:R-:W-:Y:S01]  /*991a0*/  ULDC UR6, c[0x0][0x248] ;  /* 0x0000920000067ab9 */ /* 0x000fe20000000800 */
[----:B------:R-:W-:Y:S01]  /*991b0*/  ULDC UR5, c[0x0][0x228] ;  /* 0x00008a0000057ab9 */ /* 0x000fe20000000800 */
[----:B------:R-:W-:-:S03]  /*991c0*/  ULDC UR55, c[0x0][0x228] ;  /* 0x00008a0000377ab9 */ /* 0x000fc60000000800 */
[----:B------:R-:W-:-:S04]  /*991d0*/  @P1 LOP3.LUT R20, R20, 0x800000, RZ, 0xfc, !PT ;  /* 0x0080000014141812 */ /* 0x000fc800078efcff */
[----:B------:R-:W-:Y:S02]  /*991e0*/  LOP3.LUT R20, R20, 0xfbffffff, RZ, 0xc0, !PT ;  /* 0xfbffffff14147812 */ /* 0x000fe400078ec0ff */
[----:B------:R-:W-:Y:S01]  /*991f0*/  ISETP.LT.AND P1, PT, R3, UR18, !P0 ;  /* 0x0000001203007c0c */ /* 0x000fe2000c721270 */
[----:B0-----:R-:W-:Y:S01]  /*99200*/  VIADD R9, R9, UR8 ;  /* 0x0000000809097c36 */ /* 0x001fe20008000000 */
        /* <DEDUP_REMOVED lines=19> */
[----:B------:R-:W-:-:S02]  /*99340*/  ULDC UR41, c[0x0][0x228] ;  /* 0x00008a0000297ab9 */ /* 0x000fc40000000800 */
        /* <DEDUP_REMOVED lines=14> */
[----:B------:R-:W-:-:S04]  /*99430*/  ULDC UR15, c[0x0][0x228] ;  /* 0x00008a00000f7ab9 */ /* 0x000fc80000000800 */
        /* <DEDUP_REMOVED lines=24> */
[----:B------:R0:W-:Y:S01]  /*995c0*/  STL [R1+0x5c], R9 ;  /* 0x00005c0901007387 */ /* 0x0001e20000100800 */
        /* <DEDUP_REMOVED lines=9> */
[----:B------:R-:W-:Y:S02]  /*99660*/  LOP3.LUT R20, R20, 0xffffffbf, RZ, 0xc0, !PT ;  /* 0xffffffbf14147812 */ /* 0x000fe400078ec0ff */
[----:B------:R-:W-:Y:S01]  /*99670*/  ISETP.LT.AND P2, PT, R5, UR21, !P0 ;  /* 0x0000001505007c0c */ /* 0x000fe2000c741270 */
[----:B------:R-:W-:Y:S02]  /*99680*/  VIADD R12, R8, 0x2c ;  /* 0x0000002c080c7836 */ /* 0x000fe40000000000 */
[----:B0-----:R-:W-:Y:S01]  /*99690*/  VIADD R9, R9, UR6 ;  /* 0x0000000609097c36 */ /* 0x001fe20008000000 */
[----:B------:R-:W-:Y:S01]  /*996a0*/  ULDC UR6, c[0x0][0x248] ;  /* 0x0000920000067ab9 */ /* 0x000fe20000000800 */
[----:B------:R-:W-:Y:S01]  /*996b0*/  ULDC UR8, c[0x0][0x248] ;  /* 0x0000920000087ab9 */ /* 0x000fe20000000800 */
[----:B------:R-:W-:Y:S01]  /*996c0*/  ULDC UR20, c[0x0][0x228] ;  /* 0x00008a0000147ab9 */ /* 0x000fe20000000800 */
        /* <DEDUP_REMOVED lines=14> */
[----:B------:R-:W-:Y:S01]  /*997b0*/  ULDC.64 UR6, c[0x0][0x228] ;  /* 0x00008a0000067ab9 */ /* 0x000fe20000000a00 */
        /* <DEDUP_REMOVED lines=22> */
[----:B0-----:R-:W-:Y:S01]  /*99920*/  VIADD R9, R9, UR8 ;  /* 0x0000000809097c36 */ /* 0x001fe20008000000 */
[----:B------:R-:W-:Y:S01]  /*99930*/  ULDC UR6, c[0x0][0x248] ;  /* 0x0000920000067ab9 */ /* 0x000fe20000000800 */
[----:B------:R-:W-:Y:S01]  /*99940*/  ULDC UR38, c[0x0][0x228] ;  /* 0x00008a0000267ab9 */ /* 0x000fe20000000800 */
[----:B------:R-:W-:-:S03]  /*99950*/  ULDC UR39, c[0x0][0x228] ;  /* 0x00008a0000277ab9 */ /* 0x000fc60000000800 */
        /* <DEDUP_REMOVED lines=19> */
[----:B0-----:R-:W-:Y:S01]  /*99a90*/  VIADD R9, R9, UR6 ;  /* 0x0000000609097c36 */ /* 0x001fe20008000000 */
        /* <DEDUP_REMOVED lines=12> */
[----:B------:R-:W-:Y:S01]  /*99b60*/  ULDC UR44, c[0x0][0x228] ;  /* 0x00008a00002c7ab9 */ /* 0x000fe20000000800 */
[----:B------:R-:W-:Y:S01]  /*99b70*/  ULDC UR43, c[0x0][0x228] ;  /* 0x00008a00002b7ab9 */ /* 0x000fe20000000800 */
[C---:B------:R-:W-:Y:S01]  /*99b80*/  VIADD R12, R8.reuse, 0x2a ;  /* 0x0000002a080c7836 */ /* 0x040fe20000000000 */
[----:B------:R-:W-:Y:S01]  /*99b90*/  ULDC.64 UR8, c[0x0][0x228] ;  /* 0x00008a0000087ab9 */ /* 0x000fe20000000a00 */
[----:B------:R0:W-:Y:S01]  /*99ba0*/  STL [R1+0x6c], R9 ;  /* 0x00006c0901007387 */ /* 0x0001e20000100800 */
[----:B------:R-:W-:Y:S01]  /*99bb0*/  VIADD R13, R8, 0x20 ;  /* 0x00000020080d7836 */ /* 0x000fe20000000000 */
[----:B------:R-:W-:Y:S01]  /*99bc0*/  LOP3.LUT R16, R16, 0xbfffffff, RZ, 0xc0, !PT ;  /* 0xbfffffff10107812 */ /* 0x000fe200078ec0ff */
        /* <DEDUP_REMOVED lines=36> */
[----:B------:R-:W-:Y:S01]  /*99e10*/  ULDC UR36, c[0x0][0x228] ;  /* 0x00008a0000247ab9 */ /* 0x000fe20000000800 */
[----:B------:R-:W-:Y:S01]  /*99e20*/  ULDC UR42, c[0x0][0x228] ;  /* 0x00008a00002a7ab9 */ /* 0x000fe20000000800 */
[----:B------:R0:W-:Y:S01]  /*99e30*/  STL [R1+0x74], R9 ;  /* 0x0000740901007387 */ /* 0x0001e20000100800 */
[----:B------:R-:W-:Y:S01]  /*99e40*/  VIADD R12, R8, 0x29 ;  /* 0x00000029080c7836 */ /* 0x000fe20000000000 */
[----:B------:R-:W-:-:S02]  /*99e50*/  ULDC UR8, c[0x0][0x248] ;  /* 0x0000920000087ab9 */ /* 0x000fc40000000800 */
        /* <DEDUP_REMOVED lines=21> */
[----:B------:R-:W-:Y:S01]  /*99fb0*/  ULDC.64 UR6, c[0x0][0x228] ;  /* 0x00008a0000067ab9 */ /* 0x000fe20000000a00 */
        /* <DEDUP_REMOVED lines=16> */
[----:B------:R-:W-:-:S02]  /*9a0c0*/  VIADD R12, R8, 0x28 ;  /* 0x00000028080c7836 */ /* 0x000fc40000000000 */
[----:B0-----:R-:W-:Y:S01]  /*9a0d0*/  VIADD R9, R9, UR8 ;  /* 0x0000000809097c36 */ /* 0x001fe20008000000 */
[----:B------:R-:W-:Y:S01]  /*9a0e0*/  ULDC UR6, c[0x0][0x248] ;  /* 0x0000920000067ab9 */ /* 0x000fe20000000800 */
[----:B------:R-:W-:Y:S01]  /*9a0f0*/  ULDC UR8, c[0x0][0x228] ;  /* 0x00008a0000087ab9 */ /* 0x000fe20000000800 */
[----:B------:R-:W-:Y:S01]  /*9a100*/  ULDC UR11, c[0x0][0x228] ;  /* 0x00008a00000b7ab9 */ /* 0x000fe20000000800 */
[----:B------:R-:W-:-:S04]  /*9a110*/  @P3 LOP3.LUT R19, R19, 0x40, RZ, 0xfc, !PT ;  /* 0x0000004013133812 */ /* 0x000fc800078efcff */
[----:B------:R-:W-:-:S04]  /*9a120*/  LOP3.LUT R19, R19, 0xfffffbff, RZ, 0xc0, !PT ;  /* 0xfffffbff13137812 */ /* 0x000fc800078ec0ff */
[----:B------:R-:W-:-:S04]  /*9a130*/  @P2 LOP3.LUT R19, R19, 0x400, RZ, 0xfc, !PT ;  /* 0x0000040013132812 */ /* 0x000fc800078efcff */
[----:B------:R-:W-:-:S04]  /*9a140*/  LOP3.LUT R19, R19, 0xfffffdff, RZ, 0xc0, !PT ;  /* 0xfffffdff13137812 */ /* 0x000fc800078ec0ff */
[----:B------:R-:W-:Y:S02]  /*9a150*/  @P1 LOP3.LUT R19, R19, 0x200, RZ, 0xfc, !PT ;  /* 0x0000020013131812 */ /* 0x000fe400078efcff */
[----:B------:R-:W-:Y:S02]  /*9a160*/  ISETP.LT.AND P1, PT, R3, UR13, !P0 ;  /* 0x0000000d03007c0c */ /* 0x000fe4000c721270 */
[----:B------:R-:W-:Y:S02]  /*9a170*/  ISETP.LT.AND P3, PT, R0, UR19, !P0 ;  /* 0x0000001300007c0c */ /* 0x000fe4000c761270 */
[----:B------:R-:W-:Y:S02]  /*9a180*/  LOP3.LUT R19, R19, 0xfffffeff, RZ, 0xc0, !PT ;  /* 0xfffffeff13137812 */ /* 0x000fe400078ec0ff */
[----:B------:R-:W-:Y:S01]  /*9a190*/  ISETP.LT.AND P2, PT, R10, UR36, !P0 ;  /* 0x000000240a007c0c */ /* 0x000fe2000c741270 */
[----:B------:R0:W-:Y:S01]  /*9a1a0*/  STL [R1+0x80], R9 ;  /* 0x0000800901007387 */ /* 0x0001e20000100800 */
[----:B------:R-:W-:-:S05]  /*9a1b0*/  ULDC UR36, c[0x0][0x228] ;  /* 0x00008a0000247ab9 */ /* 0x000fca0000000800 */
        /* <DEDUP_REMOVED lines=21> */
[----:B------:R0:W-:Y:S01]  /*9a310*/  STL [R1+0x84], R9 ;  /* 0x0000840901007387 */ /* 0x0001e20000100800 */
[----:B------:R-:W-:Y:S01]  /*9a320*/  ULDC UR60, c[0x0][0x228] ;  /* 0x00008a00003c7ab9 */ /* 0x000fe20000000800 */
        /* <DEDUP_REMOVED lines=8> */
[----:B0-----:R-:W-:Y:S01]  /*9a3b0*/  VIADD R9, R9, UR6 ;  /* 0x0000000609097c36 */ /* 0x001fe20008000000 */
[----:B------:R-:W-:Y:S01]  /*9a3c0*/  LOP3.LUT R18, R18, 0x7fffffff, RZ, 0xc0, !PT ;  /* 0x7fffffff12127812 */ /* 0x000fe200078ec0ff */
[----:B------:R-:W-:Y:S01]  /*9a3d0*/  ULDC UR6, c[0x0][0x248] ;  /* 0x0000920000067ab9 */ /* 0x000fe20000000800 */
[----:B------:R-:W-:-:S02]  /*9a3e0*/  @P2 LOP3.LUT R19, R19, 0x2, RZ, 0xfc, !PT ;  /* 0x0000000213132812 */ /* 0x000fc400078efcff */
[----:B------:R-:W-:Y:S01]  /*9a3f0*/  ISETP.LT.AND P2, PT, R10, UR57, !P0 ;  /* 0x000000390a007c0c */ /* 0x000fe2000c741270 */
[----:B------:R0:W-:Y:S01]  /*9a400*/  STL [R1+0x88], R9 ;  /* 0x0000880901007387 */ /* 0x0001e20000100800 */
[----:B------:R-:W-:Y:S01]  /*9a410*/  ULDC UR59, c[0x0][0x228] ;  /* 0x00008a00003b7ab9 */ /* 0x000fe20000000800 */
[----:B------:R-:W-:Y:S01]  /*9a420*/  LOP3.LUT R19, R19, 0xfffffffe, RZ, 0xc0, !PT ;  /* 0xfffffffe13137812 */ /* 0x000fe200078ec0ff */
[----:B------:R-:W-:Y:S01]  /*9a430*/  ULDC UR58, c[0x0][0x228] ;  /* 0x00008a00003a7ab9 */ /* 0x000fe20000000800 */
[----:B------:R-:W-:Y:S02]  /*9a440*/  @P3 LOP3.LUT R18, R18, 0x80000000, RZ, 0xfc, !PT ;  /* 0x8000000012123812 */ /* 0x000fe400078efcff */
[----:B------:R-:W-:Y:S02]  /*9a450*/  ISETP.GE.AND P5, PT, R7, UR28, PT ;  /* 0x0000001c07007c0c */ /* 0x000fe4000bfa6270 */
[----:B------:R-:W-:Y:S02]  /*9a460*/  @P1 LOP3.LUT R19, R19, 0x1, RZ, 0xfc, !PT ;  /* 0x0000000113131812 */ /* 0x000fe400078efcff */
[----:B------:R-:W-:-:S02]  /*9a470*/  ISETP.LT.AND P1, PT, R6, UR56, !P0 ;  /* 0x0000003806007c0c */ /* 0x000fc4000c721270 */
[----:B------:R-:W-:Y:S02]  /*9a480*/  LOP3.LUT R18, R18, 0xdfffffff, RZ, 0xc0, !PT ;  /* 0xdfffffff12127812 */ /* 0x000fe400078ec0ff */
[----:B------:R-:W-:Y:S01]  /*9a490*/  ISETP.LT.AND P0, PT, R7, UR18, !P0 ;  /* 0x0000001207007c0c */ /* 0x000fe2000c701270 */
[----:B------:R-:W-:Y:S01]  /*9a4a0*/  ULDC.64 UR18, c[0x0][0x228] ;  /* 0x00008a0000127ab9 */ /* 0x000fe20000000a00 */
[----:B0-----:R-:W-:Y:S01]  /*9a4b0*/  VIADD R9, R9, UR6 ;  /* 0x0000000609097c36 */ /* 0x001fe20008000000 */
[----:B------:R-:W-:Y:S01]  /*9a4c0*/  @P2 LOP3.LUT R18, R18, 0x20000000, RZ, 0xfc, !PT ;  /* 0x2000000012122812 */ /* 0x000fe200078efcff */
[----:B------:R-:W-:Y:S01]  /*9a4d0*/  ULDC UR6, c[0x0][0x248] ;  /* 0x0000920000067ab9 */ /* 0x000fe20000000800 */
[----:B------:R-:W-:Y:S01]  /*9a4e0*/  ULDC UR56, c[0x0][0x228] ;  /* 0x00008a0000387ab9 */ /* 0x000fe20000000800 */
[----:B------:R-:W-:Y:S01]  /*9a4f0*/  ULDC UR57, c[0x0][0x228] ;  /* 0x00008a0000397ab9 */ /* 0x000fe20000000800 */
        /* <DEDUP_REMOVED lines=13> */
[----:B------:R-:W-:-:S04]  /*9a5d0*/  ULDC UR5, c[0x0][0x228] ;  /* 0x00008a0000057ab9 */ /* 0x000fc80000000800 */
        /* <DEDUP_REMOVED lines=55> */
[----:B------:R-:W-:-:S04]  /*9a950*/  @P1 LOP3.LUT R18, R18, 0x10000, RZ, 0xfc, !PT ;  /* 0x0001000012121812 */ /* 0x000fc800078efcff */
[----:B------:R-:W-:Y:S02]  /*9a960*/  LOP3.LUT R18, R18, 0xffff7fff, RZ, 0xc0, !PT ;  /* 0xffff7fff12127812 */ /* 0x000fe400078ec0ff */
[----:B------:R-:W-:Y:S02]  /*9a970*/  ISETP.LT.AND P1, PT, R6, UR31, !P0 ;  /* 0x0000001f06007c0c */ /* 0x000fe4000c721270 */
[----:B------:R-:W-:Y:S01]  /*9a980*/  @P3 LOP3.LUT R18, R18, 0x8000, RZ, 0xfc, !PT ;  /* 0x0000800012123812 */ /* 0x000fe200078efcff */
[----:B------:R-:W-:-:S03]  /*9a990*/  ULDC.64 UR30, c[0x0][0x228] ;  /* 0x00008a00001e7ab9 */ /* 0x000fc60000000a00 */
[----:B------:R-:W-:Y:S02]  /*9a9a0*/  LOP3.LUT R18, R18, 0xffffdfff, RZ, 0xc0, !PT ;  /* 0xffffdfff12127812 */ /* 0x000fe400078ec0ff */
[----:B------:R-:W-:Y:S01]  /*9a9b0*/  ISETP.LT.AND P0, PT, R7, UR33, !P0 ;  /* 0x0000002107007c0c */ /* 0x000fe2000c701270 */
[----:B0-----:R-:W-:Y:S01]  /*9a9c0*/  VIADD R9, R9, UR14 ;  /* 0x0000000e09097c36 */ /* 0x001fe20008000000 */
[----:B------:R-:W-:Y:S01]  /*9a9d0*/  ULDC UR33, c[0x0][0x248] ;  /* 0x0000920000217ab9 */ /* 0x000fe20000000800 */
[----:B------:R-:W-:Y:S01]  /*9a9e0*/  @P2 LOP3.LUT R18, R18, 0x2000, RZ, 0xfc, !PT ;  /* 0x0000200012122812 */ /* 0x000fe200078efcff */
[----:B------:R-:W-:-:S03]  /*9a9f0*/  ULDC UR14, c[0x0][0x228] ;  /* 0x00008a00000e7ab9 */ /* 0x000fc60000000800 */
        /* <DEDUP_REMOVED lines=68> */
[----:B------:R-:W-:Y:S01]  /*9ae40*/  @P3 LOP3.LUT R17, R17, 0x80000000, RZ, 0xfc, !PT ;  /* 0x8000000011113812 */ /* 0x000fe200078efcff */
[----:B------:R-:W-:Y:S01]  /*9ae50*/  ULDC UR47, c[0x0][0x228] ;  /* 0x00008a00002f7ab9 */ /* 0x000fe20000000800 */
        /* <DEDUP_REMOVED lines=18> */
[----:B------:R0:W-:Y:S01]  /*9af80*/  STL [R1+0xac], R9 ;  /* 0x0000ac0901007387 */ /* 0x0001e20000100800 */
[----:B------:R-:W-:Y:S01]  /*9af90*/  VIADD R12, R8, 0x22 ;  /* 0x00000022080c7836 */ /* 0x000fe20000000000 */
[----:B------:R-:W-:Y:S01]  /*9afa0*/  ULDC UR40, c[0x0][0x228] ;  /* 0x00008a0000287ab9 */ /* 0x000fe20000000800 */
[----:B------:R-:W-:Y:S01]  /*9afb0*/  ULDC UR38, c[0x0][0x228] ;  /* 0x00008a0000267ab9 */ /* 0x000fe20000000800 */
[----:B------:R-:W-:-:S02]  /*9afc0*/  ULDC UR37, c[0x0][0x228] ;  /* 0x00008a0000257ab9 */ /* 0x000fc40000000800 */
[----:B------:R-:W-:-:S04]  /*9afd0*/  @P1 LOP3.LUT R17, R17, 0x400000, RZ, 0xfc, !PT ;  /* 0x0040000011111812 */ /* 0x000fc800078efcff */
[----:B------:R-:W-:Y:S02]  /*9afe0*/  LOP3.LUT R17, R17, 0xfbffffff, RZ, 0xc0, !PT ;  /* 0xfbffffff11117812 */ /* 0x000fe400078ec0ff */
[----:B------:R-:W-:Y:S02]  /*9aff0*/  ISETP.LT.AND P1, PT, R3, UR39, !P0 ;  /* 0x0000002703007c0c */ /* 0x000fe4000c721270 */
        /* <DEDUP_REMOVED lines=33> */
[----:B------:R-:W-:Y:S02]  /*9b210*/  VIADD R12, R8, 0x21 ;  /* 0x00000021080c7836 */ /* 0x000fe40000000000 */
[----:B0-----:R-:W-:Y:S01]  /*9b220*/  VIADD R9, R9, UR32 ;  /* 0x0000002009097c36 */ /* 0x001fe20008000000 */
[----:B------:R-:W-:Y:S01]  /*9b230*/  ULDC.64 UR32, c[0x0][0x228] ;  /* 0x00008a0000207ab9 */ /* 0x000fe20000000a00 */
        /* <DEDUP_REMOVED lines=8> */
[----:B------:R-:W-:Y:S02]  /*9b2c0*/  ISETP.LT.AND P2, PT, R10, UR40, !P0 ;  /* 0x000000280a007c0c */ /* 0x000fe4000c741270 */
[----:B------:R-:W-:Y:S01]  /*9b2d0*/  LOP3.LUT R17, R17, 0xfffeffff, RZ, 0xc0, !PT ;  /* 0xfffeffff11117812 */ /* 0x000fe200078ec0ff */
[----:B------:R-:W-:Y:S01]  /*9b2e0*/  ULDC UR40, c[0x0][0x228] ;  /* 0x00008a0000287ab9 */ /* 0x000fe20000000800 */
[----:B------:R0:W-:Y:S01]  /*9b2f0*/  STL [R1+0xb8], R9 ;  /* 0x0000b80901007387 */ /* 0x0001e20000100800 */
[----:B------:R-:W-:-:S04]  /*9b300*/  ULDC.64 UR38, c[0x0][0x228] ;  /* 0x00008a0000267ab9 */ /* 0x000fc80000000a00 */
        /* <DEDUP_REMOVED lines=10> */
[----:B------:R-:W-:-:S03]  /*9b3b0*/  ULDC.64 UR36, c[0x0][0x228] ;  /* 0x00008a0000247ab9 */ /* 0x000fc60000000a00 */
[----:B------:R-:W-:-:S04]  /*9b3c0*/  LOP3.LUT R17, R17, 0xffffefff, RZ, 0xc0, !PT ;  /* 0xffffefff11117812 */ /* 0x000fc800078ec0ff */
[----:B------:R-:W-:-:S04]  /*9b3d0*/  @P1 LOP3.LUT R17, R17, 0x1000, RZ, 0xfc, !PT ;  /* 0x0000100011111812 */ /* 0x000fc800078efcff */
[----:B------:R-:W-:-:S04]  /*9b3e0*/  LOP3.LUT R17, R17, 0xfffff7ff, RZ, 0xc0, !PT ;  /* 0xfffff7ff11117812 */ /* 0x000fc800078ec0ff */
[----:B------:R-:W-:Y:S02]  /*9b3f0*/  @P0 LOP3.LUT R17, R17, 0x800, RZ, 0xfc, !PT ;  /* 0x0000080011110812 */ /* 0x000fe400078efcff */
[----:B------:R-:W-:Y:S01]  /*9b400*/  ISETP.GE.AND P0, PT, R12, UR41, PT ;  /* 0x000000290c007c0c */ /* 0x000fe2000bf06270 */
[----:B------:R-:W-:-:S03]  /*9b410*/  ULDC UR41, c[0x0][0x228] ;  /* 0x00008a0000297ab9 */ /* 0x000fc60000000800 */
[----:B------:R-:W-:Y:S02]  /*9b420*/  ISETP.LT.AND P3, PT, R11, UR34, !P0 ;  /* 0x000000220b007c0c */ /* 0x000fe4000c761270 */
[----:B------:R-:W-:Y:S02]  /*9b430*/  ISETP.LT.AND P2, PT, R4, UR43, !P0 ;  /* 0x0000002b04007c0c */ /* 0x000fe4000c741270 */
[----:B------:R-:W-:Y:S02]  /*9b440*/  LOP3.LUT R17, R17, 0xffffffbf, RZ, 0xc0, !PT ;  /* 0xffffffbf11117812 */ /* 0x000fe400078ec0ff */
[----:B------:R-:W-:Y:S01]  /*9b450*/  ISETP.LT.AND P1, PT, R5, UR40, !P0 ;  /* 0x0000002805007c0c */ /* 0x000fe2000c721270 */
[----:B------:R-:W-:Y:S01]  /*9b460*/  ULDC UR34, c[0x0][0x228] ;  /* 0x00008a0000227ab9 */ /* 0x000fe20000000800 */
[----:B------:R-:W-:Y:S01]  /*9b470*/  ULDC UR43, c[0x0][0x228] ;  /* 0x00008a00002b7ab9 */ /* 0x000fe20000000800 */
[----:B------:R-:W-:-:S04]  /*9b480*/  ULDC UR40, c[0x0][0x228] ;  /* 0x00008a0000287ab9 */ /* 0x000fc80000000800 */
        /* <DEDUP_REMOVED lines=9> */
[----:B------:R-:W-:-:S06]  /*9b520*/  ULDC UR34, c[0x0][0x228] ;  /* 0x00008a0000227ab9 */ /* 0x000fcc0000000800 */
[----:B------:R-:W-:-:S04]  /*9b530*/  @P1 LOP3.LUT R17, R17, 0x100, RZ, 0xfc, !PT ;  /* 0x0000010011111812 */ /* 0x000fc800078efcff */
[----:B------:R-:W-:Y:S02]  /*9b540*/  LOP3.LUT R17, R17, 0xffffff7f, RZ, 0xc0, !PT ;  /* 0xffffff7f11117812 */ /* 0x000fe400078ec0ff */
[----:B------:R-:W-:Y:S02]  /*9b550*/  ISETP.LT.AND P1, PT, R6, UR40, !P0 ;  /* 0x0000002806007c0c */ /* 0x000fe4000c721270 */
[----:B------:R-:W-:Y:S01]  /*9b560*/  @P3 LOP3.LUT R17, R17, 0x80, RZ, 0xfc, !PT ;  /* 0x0000008011113812 */ /* 0x000fe200078efcff */
[----:B------:R-:W-:Y:S01]  /*9b570*/  VIADD R12, R8, 0x1f ;  /* 0x0000001f080c7836 */ /* 0x000fe20000000000 */
[----:B------:R-:W-:Y:S02]  /*9b580*/  ULDC.64 UR40, c[0x0][0x228] ;  /* 0x00008a0000287ab9 */ /* 0x000fe40000000a00 */
[----:B------:R-:W-:Y:S02]  /*9b590*/  LOP3.LUT R17, R17, 0xffffffdf, RZ, 0xc0, !PT ;  /* 0xffffffdf11117812 */ /* 0x000fe400078ec0ff */
[----:B------:R-:W-:Y:S01]  /*9b5a0*/  ISETP.LT.AND P0, PT, R7, UR42, !P0 ;  /* 0x0000002a07007c0c */ /* 0x000fe2000c701270 */
[----:B------:R0:W-:Y:S01]  /*9b5b0*/  STL [R1+0xbc], R9 ;  /* 0x0000bc0901007387 */ /* 0x0001e20000100800 */
[----:B------:R-:W-:Y:S01]  /*9b5c0*/  ULDC.64 UR42, c[0x0][0x228] ;  /* 0x00008a00002a7ab9 */ /* 0x000fe20000000a00 */
        /* <DEDUP_REMOVED lines=9> */
[----:B------:R-:W-:-:S07]  /*9b660*/  LOP3.LUT R17, R17, 0xfffffffb, RZ, 0xc0, !PT ;  /* 0xfffffffb11117812 */ /* 0x000fce00078ec0ff */
[----:B------:R-:W-:Y:S02]  /*9b670*/  @P1 LOP3.LUT R17, R17, 0x4, RZ, 0xfc, !PT ;  /* 0x0000000411111812 */ /* 0x000fe400078efcff */
[----:B------:R-:W-:Y:S02]  /*9b680*/  ISETP.LT.AND P1, PT, R0, UR60, !P0 ;  /* 0x0000003c00007c0c */ /* 0x000fe4000c721270 */
[----:B------:R-:W-:Y:S02]  /*9b690*/  @P2 LOP3.LUT R16, R16, 0x40000000, RZ, 0xfc, !PT ;  /* 0x4000000010102812 */ /* 0x000fe400078efcff */
[----:B------:R-:W-:Y:S02]  /*9b6a0*/  ISETP.LT.AND P2, PT, R3, UR61, !P0 ;  /* 0x0000003d03007c0c */ /* 0x000fe4000c741270 */
[----:B------:R-:W-:Y:S02]  /*9b6b0*/  LOP3.LUT R17, R17, 0xfffffffd, RZ, 0xc0, !PT ;  /* 0xfffffffd11117812 */ /* 0x000fe400078ec0ff */
[----:B------:R-:W-:-:S02]  /*9b6c0*/  LOP3.LUT R16, R16, 0x7fffffff, RZ, 0xc0, !PT ;  /* 0x7fffffff10107812 */ /* 0x000fc400078ec0ff */
[----:B------:R-:W-:Y:S02]  /*9b6d0*/  @P3 LOP3.LUT R17, R17, 0x2, RZ, 0xfc, !PT ;  /* 0x0000000211113812 */ /* 0x000fe400078efcff */
[----:B------:R-:W-:Y:S02]  /*9b6e0*/  ISETP.LT.AND P3, PT, R10, UR59, !P0 ;  /* 0x0000003b0a007c0c */ /* 0x000fe4000c761270 */
[----:B------:R-:W-:Y:S02]  /*9b6f0*/  LOP3.LUT R17, R17, 0xfffffffe, RZ, 0xc0, !PT ;  /* 0xfffffffe11117812 */ /* 0x000fe400078ec0ff */
[----:B------:R-:W-:Y:S02]  /*9b700*/  @P1 LOP3.LUT R16, R16, 0x80000000, RZ, 0xfc, !PT ;  /* 0x8000000010101812 */ /* 0x000fe400078efcff */
[----:B------:R-:W-:Y:S02]  /*9b710*/  @P2 LOP3.LUT R17, R17, 0x1, RZ, 0xfc, !PT ;  /* 0x0000000111112812 */ /* 0x000fe400078efcff */
[----:B------:R-:W-:-:S02]  /*9b720*/  ISETP.LT.AND P2, PT, R6, UR58, !P0 ;  /* 0x0000003a06007c0c */ /* 0x000fc4000c741270 */
[----:B------:R-:W-:Y:S02]  /*9b730*/  LOP3.LUT R16, R16, 0xdfffffff, RZ, 0xc0, !PT ;  /* 0xdfffffff10107812 */ /* 0x000fe400078ec0ff */
[----:B------:R-:W-:Y:S02]  /*9b740*/  ISETP.LT.AND P1, PT, R7, UR5, !P0 ;  /* 0x0000000507007c0c */ /* 0x000fe4000c721270 */
[----:B------:R-:W-:-:S04]  /*9b750*/  @P3 LOP3.LUT R16, R16, 0x20000000, RZ, 0xfc, !PT ;  /* 0x2000000010103812 */ /* 0x000fc800078efcff */
[----:B------:R-:W-:-:S04]  /*9b760*/  LOP3.LUT R16, R16, 0xefffffff, RZ, 0xc0, !PT ;  /* 0xefffffff10107812 */ /* 0x000fc800078ec0ff */
[----:B------:R-:W-:Y:S02]  /*9b770*/  @P2 LOP3.LUT R16, R16, 0x10000000, RZ, 0xfc, !PT ;  /* 0x1000000010102812 */ /* 0x000fe400078efcff */
[----:B------:R-:W-:Y:S02]  /*9b780*/  ISETP.GE.AND P0, PT, R12, UR35, PT ;  /* 0x000000230c007c0c */ /* 0x000fe4000bf06270 */
[----:B------:R-:W-:-:S04]  /*9b790*/  LOP3.LUT R16, R16, 0xf7ffffff, RZ, 0xc0, !PT ;  /* 0xf7ffffff10107812 */ /* 0x000fc800078ec0ff */
[----:B------:R-:W-:Y:S02]  /*9b7a0*/  @P1 LOP3.LUT R16, R16, 0x8000000, RZ, 0xfc, !PT ;  /* 0x0800000010101812 */ /* 0x000fe400078efcff */
[----:B------:R-:W-:Y:S02]  /*9b7b0*/  ISETP.LT.AND P1, PT, R11, UR38, !P0 ;  /* 0x000000260b007c0c */ /* 0x000fe4000c721270 */
[----:B------:R-:W-:Y:S02]  /*9b7c0*/  ISETP.LT.AND P3, PT, R4, UR6, !P0 ;  /* 0x0000000604007c0c */ /* 0x000fe4000c761270 */
[----:B------:R-:W-:Y:S02]  /*9b7d0*/  LOP3.LUT R16, R16, 0xffbfffff, RZ, 0xc0, !PT ;  /* 0xffbfffff10107812 */ /* 0x000fe400078ec0ff */
[----:B------:R-:W-:-:S07]  /*9b7e0*/  ISETP.LT.AND P2, PT, R5, UR7, !P0 ;  /* 0x0000000705007c0c */ /* 0x000fce000c741270 */
[----:B------:R-:W-:-:S04]  /*9b7f0*/  @P1 LOP3.LUT R16, R16, 0x400000, RZ, 0xfc, !PT ;  /* 0x0040000010101812 */ /* 0x000fc800078efcff */
[----:B------:R-:W-:Y:S02]  /*9b800*/  LOP3.LUT R16, R16, 0xfbffffff, RZ, 0xc0, !PT ;  /* 0xfbffffff10107812 */ /* 0x000fe400078ec0ff */
[----:B------:R-:W-:Y:S02]  /*9b810*/  ISETP.LT.AND P1, PT, R3, UR8, !P0 ;  /* 0x0000000803007c0c */ /* 0x000fe4000c721270 */
        /* <DEDUP_REMOVED lines=13> */
[----:B------:R-:W-:-:S04]  /*9b8f0*/  LOP3.LUT R16, R16, 0xffefffff, RZ, 0xc0, !PT ;  /* 0xffefffff10107812 */ /* 0x000fc800078ec0ff */
[----:B------:R-:W-:Y:S01]  /*9b900*/  @P1 LOP3.LUT R16, R16, 0x100000, RZ, 0xfc, !PT ;  /* 0x0010000010101812 */ /* 0x000fe200078efcff */
[----:B------:R-:W-:-:S03]  /*9b910*/  VIADD R13, R8, 0x1e ;  /* 0x0000001e080d7836 */ /* 0x000fc60000000000 */
[----:B------:R-:W-:-:S04]  /*9b920*/  LOP3.LUT R16, R16, 0xfff7ffff, RZ, 0xc0, !PT ;  /* 0xfff7ffff10107812 */ /* 0x000fc800078ec0ff */
[----:B------:R-:W-:Y:S02]  /*9b930*/  @P0 LOP3.LUT R16, R16, 0x80000, RZ, 0xfc, !PT ;  /* 0x0008000010100812 */ /* 0x000fe400078efcff */
[----:B------:R-:W-:-:S04]  /*9b940*/  ISETP.GE.AND P0, PT, R13, UR37, PT ;  /* 0x000000250d007c0c */ /* 0x000fc8000bf06270 */
        /* <DEDUP_REMOVED lines=20> */
[----:B------:R-:W-:Y:S01]  /*9ba90*/  LOP3.LUT R16, R16, 0xffffefff, RZ, 0xc0, !PT ;  /* 0xffffefff10107812 */ /* 0x000fe200078ec0ff */
[----:B------:R-:W-:Y:S02]  /*9baa0*/  VIADD R12, R8, 0x1d ;  /* 0x0000001d080c7836 */ /* 0x000fe40000000000 */
[----:B0-----:R-:W-:Y:S01]  /*9bab0*/  VIADD R9, R9, UR48 ;  /* 0x0000003009097c36 */ /* 0x001fe20008000000 */
[----:B------:R-:W-:Y:S02]  /*9bac0*/  @P2 LOP3.LUT R16, R16, 0x1000, RZ, 0xfc, !PT ;  /* 0x0000100010102812 */ /* 0x000fe400078efcff */
[----:B------:R-:W-:Y:S02]  /*9bad0*/  ISETP.GE.AND P0, PT, R12, UR39, PT ;  /* 0x000000270c007c0c */ /* 0x000fe4000bf06270 */
[----:B------:R-:W-:Y:S01]  /*9bae0*/  LOP3.LUT R16, R16, 0xfffff7ff, RZ, 0xc0, !PT ;  /* 0xfffff7ff10107812 */ /* 0x000fe200078ec0ff */
[----:B------:R0:W-:Y:S03]  /*9baf0*/  STL [R1+0xc0], R9 ;  /* 0x0000c00901007387 */ /* 0x0001e60000100800 */
[----:B------:R-:W-:-:S02]  /*9bb00*/  @P1 LOP3.LUT R16, R16, 0x800, RZ, 0xfc, !PT ;  /* 0x0000080010101812 */ /* 0x000fc400078efcff */
[----:B------:R-:W-:Y:S01]  /*9bb10*/  ISETP.LT.AND P1, PT, R4, UR20, !P0 ;  /* 0x0000001404007c0c */ /* 0x000fe2000c721270 */
[----:B0-----:R-:W-:Y:S01]  /*9bb20*/  VIADD R9, R9, UR50 ;  /* 0x0000003209097c36 */ /* 0x001fe20008000000 */
[----:B------:R-:W-:-:S04]  /*9bb30*/  ISETP.LT.AND P3, PT, R5, UR21, !P0 ;  /* 0x0000001505007c0c */ /* 0x000fc8000c761270 */
[----:B------:R0:W-:Y:S01]  /*9bb40*/  STL [R1+0xc4], R9 ;  /* 0x0000c40901007387 */ /* 0x0001e20000100800 */
[----:B------:R-:W-:Y:S01]  /*9bb50*/  LOP3.LUT R16, R16, 0xfffffbff, RZ, 0xc0, !PT ;  /* 0xfffffbff10107812 */ /* 0x000fe200078ec0ff */
[----:B0-----:R-:W-:-:S05]  /*9bb60*/  VIADD R9, R9, UR49 ;  /* 0x0000003109097c36 */ /* 0x001fca0008000000 */
[----:B------:R-:W-:Y:S01]  /*9bb70*/  @P1 LOP3.LUT R16, R16, 0x400, RZ, 0xfc, !PT ;  /* 0x0000040010101812 */ /* 0x000fe200078efcff */
[----:B------:R0:W-:Y:S04]  /*9bb80*/  STL [R1+0xc8], R9 ;  /* 0x0000c80901007387 */ /* 0x0001e80000100800 */
[----:B------:R-:W2:Y:S01]  /*9bb90*/  LDL.LU R13, [R1+0x3b98] ;  /* 0x003b9800010d7983 */ /* 0x000ea20000300800 */
[----:B------:R-:W-:Y:S01]  /*9bba0*/  LOP3.LUT R16, R16, 0xffffff7f, RZ, 0xc0, !PT ;  /* 0xffffff7f10107812 */ /* 0x000fe200078ec0ff */
[----:B0-----:R-:W-:-:S05]  /*9bbb0*/  VIADD R9, R9, UR44 ;  /* 0x0000002c09097c36 */ /* 0x001fca0008000000 */
[----:B------:R0:W-:Y:S04]  /*9bbc0*/  STL [R1+0xcc], R9 ;  /* 0x0000cc0901007387 */ /* 0x0001e80000100800 */
[----:B------:R-:W2:Y:S01]  /*9bbd0*/  LDL.LU R12, [R1+0x3b94] ;  /* 0x003b9400010c7983 */ /* 0x000ea20000300800 */
[----:B------:R-:W-:Y:S02]  /*9bbe0*/  @P3 LOP3.LUT R16, R16, 0x80, RZ, 0xfc, !PT ;  /* 0x0000008010103812 */ /* 0x000fe400078efcff */
[----:B------:R-:W-:Y:S01]  /*9bbf0*/  ISETP.LT.AND P3, PT, R11, UR42, !P0 ;  /* 0x0000002a0b007c0c */ /* 0x000fe2000c761270 */
[----:B0-----:R-:W-:-:S05]  /*9bc00*/  VIADD R9, R9, UR45 ;  /* 0x0000002d09097c36 */ /* 0x001fca0008000000 */
[----:B------:R0:W-:Y:S04]  /*9bc10*/  STL [R1+0xd0], R9 ;  /* 0x0000d00901007387 */ /* 0x0001e80000100800 */
[----:B------:R-:W3:Y:S01]  /*9bc20*/  LDL.LU R11, [R1+0x3b68] ;  /* 0x003b6800010b7983 */ /* 0x000ee20000300800 */
[----:B------:R-:W-:Y:S02]  /*9bc30*/  ISETP.LT.AND P2, PT, R3, UR22, !P0 ;  /* 0x0000001603007c0c */ /* 0x000fe4000c741270 */
[----:B------:R-:W-:Y:S02]  /*9bc40*/  ISETP.LT.AND P1, PT, R0, UR23, !P0 ;  /* 0x0000001700007c0c */ /* 0x000fe4000c721270 */
[----:B------:R-:W-:-:S09]  /*9bc50*/  LOP3.LUT R16, R16, 0xffffffbf, RZ, 0xc0, !PT ;  /* 0xffffffbf10107812 */ /* 0x000fd200078ec0ff */
[----:B------:R-:W-:-:S04]  /*9bc60*/  @P2 LOP3.LUT R16, R16, 0x40, RZ, 0xfc, !PT ;  /* 0x0000004010102812 */ /* 0x000fc800078efcff */
[----:B------:R-:W-:Y:S02]  /*9bc70*/  LOP3.LUT R16, R16, 0xffffffdf, RZ, 0xc0, !PT ;  /* 0xffffffdf10107812 */ /* 0x000fe400078ec0ff */
[----:B------:R-:W-:Y:S01]  /*9bc80*/  ISETP.LT.AND P2, PT, R10, UR27, !P0 ;  /* 0x0000001b0a007c0c */ /* 0x000fe2000c741270 */
[----:B0-----:R-:W-:Y:S01]  /*9bc90*/  VIADD R9, R9, UR46 ;  /* 0x0000002e09097c36 */ /* 0x001fe20008000000 */
[----:B------:R-:W4:Y:S01]  /*9bca0*/  LDL.LU R10, [R1+0x3b90] ;  /* 0x003b9000010a7983 */ /* 0x000f220000300800 */
        /* <DEDUP_REMOVED lines=8> */
[----:B------:R-:W-:-:S04]  /*9bd30*/  @P1 LOP3.LUT R16, R16, 0x4, RZ, 0xfc, !PT ;  /* 0x0000000410101812 */ /* 0x000fc800078efcff */
[----:B------:R-:W-:-:S04]  /*9bd40*/  LOP3.LUT R16, R16, 0xfffffffd, RZ, 0xc0, !PT ;  /* 0xfffffffd10107812 */ /* 0x000fc800078ec0ff */
[----:B------:R-:W-:Y:S01]  /*9bd50*/  @P0 LOP3.LUT R16, R16, 0x2, RZ, 0xfc, !PT ;  /* 0x0000000210100812 */ /* 0x000fe200078efcff */
[----:B------:R-:W-:Y:S01]  /*9bd60*/  VIADD R8, R8, 0x1c ;  /* 0x0000001c08087836 */ /* 0x000fe20000000000 */
[----:B------:R0:W-:Y:S02]  /*9bd70*/  STL [R1+0xd4], R9 ;  /* 0x0000d40901007387 */ /* 0x0001e40000100800 */
[----:B------:R-:W-:Y:S02]  /*9bd80*/  LOP3.LUT R16, R16, 0xfffffdff, RZ, 0xc0, !PT ;  /* 0xfffffdff10107812 */ /* 0x000fe400078ec0ff */
[----:B------:R-:W-:Y:S01]  /*9bd90*/  ISETP.GE.AND P4, PT, R8, UR41, PT ;  /* 0x0000002908007c0c */ /* 0x000fe2000bf86270 */
[----:B0-----:R-:W-:-:S03]  /*9bda0*/  VIADD R9, R9, UR52 ;  /* 0x0000003409097c36 */ /* 0x001fc60008000000 */
[----:B------:R-:W-:Y:S02]  /*9bdb0*/  ISETP.LT.AND P3, PT, R4, UR55, !P4 ;  /* 0x0000003704007c0c */ /* 0x000fe4000e761270 */
[----:B---3--:R-:W-:Y:S02]  /*9bdc0*/  ISETP.GE.AND P0, PT, R11, UR33, PT ;  /* 0x000000210b007c0c */ /* 0x008fe4000bf06270 */
[----:B------:R-:W4:Y:S04]  /*9bdd0*/  LDL.LU R11, [R1+0x3b8c] ;  /* 0x003b8c00010b7983 */ /* 0x000f280000300800 */
[----:B------:R-:W3:Y:S01]  /*9bde0*/  LDL.LU R8, [R1+0x3b88] ;  /* 0x003b880001087983 */ /* 0x000ee20000300800 */
[----:B------:R-:W-:Y:S02]  /*9bdf0*/  ISETP.LT.AND P1, PT, R6, UR32, !P0 ;  /* 0x0000002006007c0c */ /* 0x000fe4000c721270 */
[----:B------:R-:W-:Y:S01]  /*9be00*/  ISETP.LT.AND P2, PT, R7, UR26, !P0 ;  /* 0x0000001a07007c0c */ /* 0x000fe2000c741270 */
[----:B------:R0:W-:Y:S02]  /*9be10*/  STL [R1+0xdc], R9 ;  /* 0x0000dc0901007387 */ /* 0x0001e40000100800 */
[----:B0-----:R-:W-:-:S08]  /*9be20*/  VIADD R9, R9, UR53 ;  /* 0x0000003509097c36 */ /* 0x001fd00008000000 */
[----:B------:R-:W-:-:S04]  /*9be30*/  @P1 LOP3.LUT R16, R16, 0x200, RZ, 0xfc, !PT ;  /* 0x0000020010101812 */ /* 0x000fc800078efcff */
[----:B------:R-:W-:Y:S01]  /*9be40*/  LOP3.LUT R16, R16, 0xfffffeff, RZ, 0xc0, !PT ;  /* 0xfffffeff10107812 */ /* 0x000fe200078ec0ff */
[----:B------:R0:W-:Y:S03]  /*9be50*/  STL [R1+0x140], R9 ;  /* 0x0001400901007387 */ /* 0x0001e60000100800 */
[----:B------:R-:W-:Y:S01]  /*9be60*/  @P2 LOP3.LUT R16, R16, 0x100, RZ, 0xfc, !PT ;  /* 0x0000010010102812 */ /* 0x000fe200078efcff */
[----:B0-----:R-:W-:-:S03]  /*9be70*/  VIADD R9, R9, UR54 ;  /* 0x0000003609097c36 */ /* 0x001fc60008000000 */
[----:B------:R-:W-:Y:S02]  /*9be80*/  LOP3.LUT R16, R16, 0xfffffffe, RZ, 0xc0, !PT ;  /* 0xfffffffe10107812 */ /* 0x000fe400078ec0ff */
[----:B------:R0:W-:Y:S01]  /*9be90*/  STL [R1+0x144], R9 ;  /* 0x0001440901007387 */ /* 0x0001e20000100800 */
[----:B------:R-:W-:Y:S02]  /*9bea0*/  ISETP.LT.AND P1, PT, R5, UR56, !P4 ;  /* 0x0000003805007c0c */ /* 0x000fe4000e721270 */
[----:B------:R-:W-:Y:S02]  /*9beb0*/  ISETP.LT.AND P2, PT, R3, UR57, !P4 ;  /* 0x0000003903007c0c */ /* 0x000fe4000e741270 */
[----:B------:R-:W-:Y:S02]  /*9bec0*/  @P3 LOP3.LUT R16, R16, 0x1, RZ, 0xfc, !PT ;  /* 0x0000000110103812 */ /* 0x000fe400078efcff */
[----:B------:R-:W-:Y:S01]  /*9bed0*/  ISETP.LT.AND P3, PT, R0, UR30, !P4 ;  /* 0x0000001e00007c0c */ /* 0x000fe2000e761270 */
[----:B0-----:R-:W3:Y:S04]  /*9bee0*/  LDL.LU R9, [R1+0x3b84] ;  /* 0x003b840001097983 */ /* 0x001ee80000300800 */
[----:B------:R-:W2:Y:S04]  /*9bef0*/  LDL.LU R6, [R1+0x3b80] ;  /* 0x003b800001067983 */ /* 0x000ea80000300800 */
[----:B------:R-:W2:Y:S04]  /*9bf00*/  LDL.LU R7, [R1+0x3b7c] ;  /* 0x003b7c0001077983 */ /* 0x000ea80000300800 */
[----:B------:R-:W4:Y:S04]  /*9bf10*/  LDL.LU R4, [R1+0x3b78] ;  /* 0x003b780001047983 */ /* 0x000f280000300800 */
[----:B------:R-:W4:Y:S04]  /*9bf20*/  LDL.LU R5, [R1+0x3b74] ;  /* 0x003b740001057983 */ /* 0x000f280000300800 */
[----:B------:R-:W3:Y:S04]  /*9bf30*/  LDL.LU R3, [R1+0x3b70] ;  /* 0x003b700001037983 */ /* 0x000ee80000300800 */
[----:B------:R-:W3:Y:S04]  /*9bf40*/  LDL.LU R0, [R1+0x3b6c] ;  /* 0x003b6c0001007983 */ /* 0x000ee80000300800 */
[----:B--2---:R0:W-:Y:S01]  /*9bf50*/  STL.64 [R1+0x4bd0], R6 ;  /* 0x004bd00601007387 */ /* 0x0041e20000100a00 */
[----:B------:R-:W-:Y:S01]  /*9bf60*/  LOP3.LUT R15, R15, 0xfffff7ff, RZ, 0xc0, !PT ;  /* 0xfffff7ff0f0f7812 */ /* 0x000fe200078ec0ff */
[----:B------:R-:W-:Y:S01]  /*9bf70*/  ULDC.64 UR30, c[0x0][0x228] ;  /* 0x00008a00001e7ab9 */ /* 0x000fe20000000a00 */
        /* <DEDUP_REMOVED lines=9> */
[----:B0-----:R-:W2:Y:S01]  /*9c010*/  LDL.LU R7, [R1+0x8c] ;  /* 0x00008c0001077983 */ /* 0x001ea20000300800 */
[----:B------:R-:W-:Y:S01]  /*9c020*/  ULDC.64 UR10, c[0x0][0x228] ;  /* 0x00008a00000a7ab9 */ /* 0x000fe20000000a00 */
[----:B------:R-:W-:Y:S01]  /*9c030*/  ULDC.64 UR8, c[0x0][0x228] ;  /* 0x00008a0000087ab9 */ /* 0x000fe20000000a00 */
[----:B------:R-:W-:Y:S01]  /*9c040*/  ULDC.64 UR6, c[0x0][0x228] ;  /* 0x00008a0000067ab9 */ /* 0x000fe20000000a00 */
[----:B----4-:R-:W-:Y:S01]  /*9c050*/  STL.64 [R1+0x4bc8], R4 ;  /* 0x004bc80401007387 */ /* 0x010fe20000100a00 */
[----:B------:R-:W-:Y:S01]  /*9c060*/  ULDC.64 UR12, c[0x0][0x228] ;  /* 0x00008a00000c7ab9 */ /* 0x000fe20000000a00 */
[----:B------:R-:W-:Y:S01]  /*9c070*/  ULDC.64 UR32, c[0x0][0x228] ;  /* 0x00008a0000207ab9 */ /* 0x000fe20000000a00 */
[----:B------:R-:W-:Y:S01]  /*9c080*/  ULDC.64 UR44, c[0x0][0x228] ;  /* 0x00008a00002c7ab9 */ /* 0x000fe20000000a00 */
[----:B---3--:R-:W-:Y:S01]  /*9c090*/  STL.64 [R1+0x4bc0], R8 ;  /* 0x004bc00801007387 */ /* 0x008fe20000100a00 */
[----:B------:R-:W-:Y:S01]  /*9c0a0*/  ULDC.64 UR40, c[0x0][0x228] ;  /* 0x00008a0000287ab9 */ /* 0x000fe20000000a00 */
[----:B------:R-:W-:-:S02]  /*9c0b0*/  ULDC.64 UR38, c[0x0][0x228] ;  /* 0x00008a0000267ab9 */ /* 0x000fc40000000a00 */
[----:B------:R-:W-:Y:S04]  /*9c0c0*/  STL.64 [R1+0x4bb8], R10 ;  /* 0x004bb80a01007387 */ /* 0x000fe80000100a00 */
[----:B------:R0:W-:Y:S04]  /*9c0d0*/  STL.64 [R1+0x4bb0], R12 ;  /* 0x004bb00c01007387 */ /* 0x0001e80000100a00 */
[----:B0-----:R-:W3:Y:S04]  /*9c0e0*/  LDL.LU R13, [R1+0xd8] ;  /* 0x0000d800010d7983 */ /* 0x001ee80000300800 */
[----:B------:R0:W-:Y:S04]  /*9c0f0*/  STL [R1+0x4ba8], R2 ;  /* 0x004ba80201007387 */ /* 0x0001e80000100800 */
[----:B0-----:R-:W4:Y:S04]  /*9c100*/  LDL.LU R2, [R1+0x38] ;  /* 0x0000380001027983 */ /* 0x001f280000300800 */
[----:B------:R2:W-:Y:S04]  /*9c110*/  STL [R1+0x3ea0], R17 ;  /* 0x003ea01101007387 */ /* 0x0005e80000100800 */
[----:B------:R-:W3:Y:S04]  /*9c120*/  LDL.LU R8, [R1+0x3ae0] ;  /* 0x003ae00001087983 */ /* 0x000ee80000300800 */
[----:B------:R-:W3:Y:S04]  /*9c130*/  LDL.LU R10, [R1+0x154] ;  /* 0x00015400010a7983 */ /* 0x000ee80000300800 */
[----:B------:R-:W3:Y:S04]  /*9c140*/  LDL.LU R11, [R1+0x150] ;  /* 0x00015000010b7983 */ /* 0x000ee80000300800 */
[----:B------:R-:W3:Y:S04]  /*9c150*/  LDL.LU R4, [R1+0x164] ;  /* 0x0001640001047983 */ /* 0x000ee80000300800 */
[----:B------:R-:W3:Y:S04]  /*9c160*/  LDL.LU R5, [R1+0x160] ;  /* 0x0001600001057983 */ /* 0x000ee80000300800 */
[----:B------:R-:W3:Y:S01]  /*9c170*/  LDL.LU R6, [R1+0x15c] ;  /* 0x00015c0001067983 */ /* 0x000ee20000300800 */
[----:B------:R-:W-:Y:S01]  /*9c180*/  BAR.SYNC.DEFER_BLOCKING 0x0 ;  /* 0x0000000000007b1d */ /* 0x000fe20000010000 */
[----:B--2---:R-:W-:-:S05]  /*9c190*/  IMAD.MOV.U32 R17, RZ, RZ, R7 ;  /* 0x000000ffff117224 */ /* 0x004fca00078e0007 */
[----:B------:R-:W2:Y:S04]  /*9c1a0*/  LDL.LU R7, [R1+0x158] ;  /* 0x0001580001077983 */ /* 0x000ea80000300800 */
[----:B------:R-:W-:Y:S04]  /*9c1b0*/  STL [R1+0x3e70], R18 ;  /* 0x003e701201007387 */ /* 0x000fe80000100800 */
[----:B------:R-:W-:Y:S04]  /*9c1c0*/  STL [R1+0x3e58], R19 ;  /* 0x003e581301007387 */ /* 0x000fe80000100800 */
[----:B------:R-:W-:Y:S04]  /*9c1d0*/  STL [R1+0x3e20], R20 ;  /* 0x003e201401007387 */ /* 0x000fe80000100800 */
[----:B------:R0:W-:Y:S04]  /*9c1e0*/  STL [R1+0x3df8], R21 ;  /* 0x003df81501007387 */ /* 0x0001e80000100800 */
[----:B0-----:R-:W2:Y:S04]  /*9c1f0*/  LDL.LU R21, [R1+0x14c] ;  /* 0x00014c0001157983 */ /* 0x001ea80000300800 */
[----:B------:R0:W-:Y:S04]  /*9c200*/  STL [R1+0x3dd0], R22 ;  /* 0x003dd01601007387 */ /* 0x0001e80000100800 */
[----:B0-----:R-:W2:Y:S04]  /*9c210*/  LDL.LU R22, [R1+0x148] ;  /* 0x0001480001167983 */ /* 0x001ea80000300800 */
[----:B------:R-:W-:Y:S04]  /*9c220*/  STL [R1+0x3da8], R23 ;  /* 0x003da81701007387 */ /* 0x000fe80000100800 */
[----:B------:R-:W-:Y:S04]  /*9c230*/  STL [R1+0x3d80], R24 ;  /* 0x003d801801007387 */ /* 0x000fe80000100800 */
[----:B------:R-:W-:Y:S04]  /*9c240*/  STL [R1+0x3d70], R25 ;  /* 0x003d701901007387 */ /* 0x000fe80000100800 */
[----:B------:R-:W-:Y:S04]  /*9c250*/  STL [R1+0x3d40], R26 ;  /* 0x003d401a01007387 */ /* 0x000fe80000100800 */
[----:B------:R0:W-:Y:S04]  /*9c260*/  STL [R1+0x3d10], R27 ;  /* 0x003d101b01007387 */ /* 0x0001e80000100800 */
[----:B0-----:R-:W2:Y:S01]  /*9c270*/  LDL R27, [R1] ;  /* 0x00000000011b7983 */ /* 0x001ea20000100800 */
[----:B------:R-:W0:Y:S01]  /*9c280*/  S2R R12, SR_TID.X ;  /* 0x00000000000c7919 */ /* 0x000e220000002100 */
[----:B------:R-:W-:-:S02]  /*9c290*/  @P0 LOP3.LUT R15, R15, 0x800, RZ, 0xfc, !PT ;  /* 0x000008000f0f0812 */ /* 0x000fc400078efcff */
[----:B------:R-:W-:Y:S01]  /*9c2a0*/  STL [R1+0x3cf0], R28 ;  /* 0x003cf01c01007387 */ /* 0x000fe20000100800 */
[----:B----4-:R-:W-:-:S03]  /*9c2b0*/  IADD3 R18, P6, R2, R0, RZ ;  /* 0x0000000002127210 */ /* 0x010fc60007fde0ff */
[----:B------:R-:W-:Y:S04]  /*9c2c0*/  STL [R1+0x3ca8], R29 ;  /* 0x003ca81d01007387 */ /* 0x000fe80000100800 */
[----:B------:R3:W-:Y:S01]  /*9c2d0*/  STL [R1+0x3cac], R15 ;  /* 0x003cac0f01007387 */ /* 0x0007e20000100800 */
[----:B------:R-:W-:-:S03]  /*9c2e0*/  LOP3.LUT P0, RZ, R16, 0x4, RZ, 0xc0, !PT ;  /* 0x0000000410ff7812 */ /* 0x000fc6000780c0ff */
[----:B------:R1:W-:Y:S01]  /*9c2f0*/  STL [R1+0x3ee8], R16 ;  /* 0x003ee81001007387 */ /* 0x0003e20000100800 */
[----:B---3--:R-:W-:-:S03]  /*9c300*/  LOP3.LUT R15, R8, 0x100, RZ, 0xc0, !PT ;  /* 0x00000100080f7812 */ /* 0x008fc600078ec0ff */
[----:B------:R-:W3:Y:S01]  /*9c310*/  LDL.LU R8, [R1+0x1f50] ;  /* 0x001f500001087983 */ /* 0x000ee20000300800 */
[C---:B0-----:R-:W-:Y:S02]  /*9c320*/  IMAD.SHL.U32 R9, R12.reuse, 0x20, RZ ;  /* 0x000000200c097824 */ /* 0x041fe400078e00ff */
[----:B------:R-:W-:-:S03]  /*9c330*/  IMAD.SHL.U32 R12, R12, 0x10, RZ ;  /* 0x000000100c0c7824 */ /* 0x000fc600078e00ff */
[----:B------:R-:W-:Y:S02]  /*9c340*/  LOP3.LUT R9, R9, 0x200, RZ, 0xc0, !PT ;  /* 0x0000020009097812 */ /* 0x000fe400078ec0ff */
[----:B------:R-:W-:-:S04]  /*9c350*/  LOP3.LUT R12, R12, 0xf0, RZ, 0xc0, !PT ;  /* 0x000000f00c0c7812 */ /* 0x000fc800078ec0ff */
[----:B------:R-:W-:Y:S02]  /*9c360*/  IADD3 R12, R9, UR4, R12 ;  /* 0x00000004090c7c10 */ /* 0x000fe4000fffe00c */
[----:B------:R-:W-:Y:S01]  /*9c370*/  LOP3.LUT R25, R10, 0xffff, RZ, 0xc0, !PT ;  /* 0x0000ffff0a197812 */ /* 0x000fe200078ec0ff */
[----:B------:R-:W3:Y:S02]  /*9c380*/  LDL.LU R9, [R1+0x1f54] ;  /* 0x001f540001097983 */ /* 0x000ee40000300800 */
[----:B-1----:R-:W-:Y:S01]  /*9c390*/  IMAD.IADD R16, R12, 0x1, R15 ;  /* 0x000000010c107824 */ /* 0x002fe200078e020f */
[----:B------:R-:W-:-:S04]  /*9c3a0*/  LOP3.LUT R23, R11, 0xffff, RZ, 0xc0, !PT ;  /* 0x0000ffff0b177812 */ /* 0x000fc800078ec0ff */
[----:B------:R-:W-:Y:S01]  /*9c3b0*/  STL [R1+0x3e0], R16 ;  /* 0x0003e01001007387 */ /* 0x000fe20000100800 */
[----:B------:R-:W-:Y:S02]  /*9c3c0*/  PRMT R4, R4, 0x4210, R25 ;  /* 0x0000421004047816 */ /* 0x000fe40000000019 */
[----:B------:R-:W-:Y:S02]  /*9c3d0*/  PRMT R5, R5, 0x4210, R23 ;  /* 0x0000421005057816 */ /* 0x000fe40000000017 */
[----:B--2---:R-:W-:-:S04]  /*9c3e0*/  LOP3.LUT R21, R21, 0xffff, RZ, 0xc0, !PT ;  /* 0x0000ffff15157812 */ /* 0x004fc800078ec0ff */
[----:B------:R-:W-:Y:S02]  /*9c3f0*/  PRMT R6, R6, 0x4210, R21 ;  /* 0x0000421006067816 */ /* 0x000fe40000000015 */
[----:B------:R-:W-:-:S04]  /*9c400*/  LOP3.LUT R22, R22, 0xffff, RZ, 0xc0, !PT ;  /* 0x0000ffff16167812 */ /* 0x000fc800078ec0ff */
[----:B------:R-:W-:Y:S01]  /*9c410*/  PRMT R7, R7, 0x4210, R22 ;  /* 0x0000421007077816 */ /* 0x000fe20000000016 */
[----:B------:R-:W-:-:S05]  /*9c420*/  IMAD.X R19, R13, 0x1, R27, P6 ;  /* 0x000000010d137824 */ /* 0x000fca00030e061b */
[----:B------:R0:W-:Y:S04]  /*9c430*/  STL.64 [R1+0x2910], R18 ;  /* 0x0029101201007387 */ /* 0x0001e80000100a00 */
[----:B------:R-:W2:Y:S04]  /*9c440*/  LDL.LU R15, [R1+0x1f58] ;  /* 0x001f5800010f7983 */ /* 0x000ea80000300800 */
[----:B------:R-:W-:Y:S04]  /*9c450*/  STL [R1+0x2934], R25 ;  /* 0x0029341901007387 */ /* 0x000fe80000100800 */
[----:B------:R-:W2:Y:S04]  /*9c460*/  LDL.LU R24, [R1+0x1f5c] ;  /* 0x001f5c0001187983 */ /* 0x000ea80000300800 */
[----:B------:R-:W4:Y:S04]  /*9c470*/  LDL.LU R10, [R1+0x1f40] ;  /* 0x001f4000010a7983 */ /* 0x000f280000300800 */
[----:B------:R-:W-:Y:S04]  /*9c480*/  STL [R1+0x2930], R23 ;  /* 0x0029301701007387 */ /* 0x000fe80000100800 */
[----:B------:R-:W4:Y:S04]  /*9c490*/  LDL.LU R11, [R1+0x1f44] ;  /* 0x001f4400010b7983 */ /* 0x000f280000300800 */
[----:B------:R-:W4:Y:S04]  /*9c4a0*/  LDL.LU R20, [R1+0x1f48] ;  /* 0x001f480001147983 */ /* 0x000f280000300800 */
[----:B0-----:R-:W4:Y:S04]  /*9c4b0*/  LDL.LU R19, [R1+0x1f4c] ;  /* 0x001f4c0001137983 */ /* 0x001f280000300800 */
[----:B------:R-:W4:Y:S04]  /*9c4c0*/  LDL.LU R18, [R1+0x1f30] ;  /* 0x001f300001127983 */ /* 0x000f280000300800 */
[----:B------:R-:W4:Y:S04]  /*9c4d0*/  LDL.LU R12, [R1+0x1f34] ;  /* 0x001f3400010c7983 */ /* 0x000f280000300800 */
[----:B------:R0:W-:Y:S04]  /*9c4e0*/  STL [R1+0x292c], R21 ;  /* 0x00292c1501007387 */ /* 0x0001e80000100800 */
[----:B------:R-:W4:Y:S04]  /*9c4f0*/  LDL.LU R29, [R1+0x34] ;  /* 0x00003400011d7983 */ /* 0x000f280000300800 */
[----:B------:R1:W-:Y:S04]  /*9c500*/  STL [R1+0x2938], R22 ;  /* 0x0029381601007387 */ /* 0x0003e80000100800 */
[----:B0-----:R-:W4:Y:S04]  /*9c510*/  LDL R21, [R1+0x4] ;  /* 0x0000040001157983 */ /* 0x001f280000100800 */
[----:B------:R-:W4:Y:S04]  /*9c520*/  LDL.LU R25, [R1+0x1f3c] ;  /* 0x001f3c0001197983 */ /* 0x000f280000300800 */
[----:B------:R-:W4:Y:S04]  /*9c530*/  LDL.LU R23, [R1+0x1f20] ;  /* 0x001f200001177983 */ /* 0x000f280000300800 */
[----:B-1----:R-:W4:Y:S04]  /*9c540*/  LDL.LU R22, [R1+0x1f24] ;  /* 0x001f240001167983 */ /* 0x002f280000300800 */
[----:B------:R0:W-:Y:S04]  /*9c550*/  STSM.16.M88.4 [R16], R4 ;  /* 0x0000000410007844 */ /* 0x0001e80000000200 */
[----:B0-----:R-:W4:Y:S04]  /*9c560*/  LDL.LU.64 R6, [R1+0x4bd0] ;  /* 0x004bd00001067983 */ /* 0x001f280000300a00 */
[----:B------:R-:W4:Y:S01]  /*9c570*/  LDL.LU.64 R4, [R1+0x4bc8] ;  /* 0x004bc80001047983 */ /* 0x000f220000300a00 */
[----:B---3--:R-:W-:-:S03]  /*9c580*/  F2FP.SATFINITE.E5M2.F32.PACK_AB_MERGE_C R8, R9, R8, RZ ;  /* 0x000000080908723e */ /* 0x008fc600048060ff */
[----:B------:R0:W-:Y:S04]  /*9c590*/  STL [R1+0x42b8], R16 ;  /* 0x0042b81001007387 */ /* 0x0001e80000100800 */
[----:B0-----:R-:W3:Y:S04]  /*9c5a0*/  LDL.LU R16, [R1+0x1f38] ;  /* 0x001f380001107983 */ /* 0x001ee80000300800 */
[----:B------:R-:W3:Y:S04]  /*9c5b0*/  LDL.LU R28, [R1+0x1f10] ;  /* 0x001f1000011c7983 */ /* 0x000ee80000300800 */
[----:B------:R-:W3:Y:S04]  /*9c5c0*/  LDL.LU R26, [R1+0x1f14] ;  /* 0x001f1400011a7983 */ /* 0x000ee80000300800 */
[----:B------:R0:W-:Y:S01]  /*9c5d0*/  STL [R1+0x5d0], R8 ;  /* 0x0005d00801007387 */ /* 0x0001e20000100800 */
[----:B------:R-:W-:Y:S01]  /*9c5e0*/  BAR.SYNC.DEFER_BLOCKING 0x0 ;  /* 0x0000000000007b1d */ /* 0x000fe20000010000 */
[----:B0-----:R-:W-:-:S05]  /*9c5f0*/  IADD3 R8, P6, R2, R3, RZ ;  /* 0x0000000302087210 */ /* 0x001fca0007fde0ff */
[----:B------:R0:W-:Y:S04]  /*9c600*/  STL [R1+0x4b90], R3 ;  /* 0x004b900301007387 */ /* 0x0001e80000100800 */
[----:B0-----:R-:W3:Y:S01]  /*9c610*/  LDL.LU R3, [R1+0x1f2c] ;  /* 0x001f2c0001037983 */ /* 0x001ee20000300800 */
[----:B--2---:R-:W-:Y:S02]  /*9c620*/  F2FP.SATFINITE.E5M2.F32.PACK_AB_MERGE_C R24, R24, R15, RZ ;  /* 0x0000000f1818723e */ /* 0x004fe400048060ff */
[----:B----4-:R-:W-:Y:S02]  /*9c630*/  F2FP.SATFINITE.E5M2.F32.PACK_AB_MERGE_C R15, R11, R10, RZ ;  /* 0x0000000a0b0f723e */ /* 0x010fe400048060ff */
[----:B------:R-:W-:Y:S02]  /*9c640*/  F2FP.SATFINITE.E5M2.F32.PACK_AB_MERGE_C R19, R19, R20, RZ ;  /* 0x000000141313723e */ /* 0x000fe400048060ff */
[----:B------:R-:W-:Y:S01]  /*9c650*/  F2FP.SATFINITE.E5M2.F32.PACK_AB_MERGE_C R12, R12, R18, RZ ;  /* 0x000000120c0c723e */ /* 0x000fe200048060ff */
[----:B------:R-:W-:Y:S01]  /*9c660*/  IMAD.X R9, R13, 0x1, R4, P6 ;  /* 0x000000010d097824 */ /* 0x000fe200030e0604 */
[----:B------:R-:W-:-:S04]  /*9c670*/  IADD3 R10, P6, R2, R5, RZ ;  /* 0x00000005020a7210 */ /* 0x000fc80007fde0ff */
[----:B------:R0:W-:Y:S01]  /*9c680*/  STL.64 [R1+0x2908], R8 ;  /* 0x0029080801007387 */ /* 0x0001e20000100a00 */
[----:B------:R-:W-:-:S03]  /*9c690*/  IMAD.X R11, R13, 0x1, R6, P6 ;  /* 0x000000010d0b7824 */ /* 0x000fc600030e0606 */
[----:B0-----:R-:W2:Y:S04]  /*9c6a0*/  LDL.LU.64 R8, [R1+0x4bc0] ;  /* 0x004bc00001087983 */ /* 0x001ea80000300a00 */
[----:B------:R0:W-:Y:S04]  /*9c6b0*/  STL [R1+0x4b94], R4 ;  /* 0x004b940401007387 */ /* 0x0001e80000100800 */
[----:B0-----:R-:W4:Y:S04]  /*9c6c0*/  LDL.LU R4, [R1+0x1f28] ;  /* 0x001f280001047983 */ /* 0x001f280000300800 */
[----:B------:R-:W-:Y:S04]  /*9c6d0*/  STL [R1+0xa68], R24 ;  /* 0x000a681801007387 */ /* 0x000fe80000100800 */
[----:B------:R-:W-:Y:S04]  /*9c6e0*/  STL [R1+0x398], R15 ;  /* 0x0003980f01007387 */ /* 0x000fe80000100800 */
[----:B------:R0:W-:Y:S04]  /*9c6f0*/  STL.64 [R1+0x1f50], R10 ;  /* 0x001f500a01007387 */ /* 0x0001e80000100a00 */
[----:B0-----:R-:W4:Y:S04]  /*9c700*/  LDL.LU.64 R10, [R1+0x4bb8] ;  /* 0x004bb800010a7983 */ /* 0x001f280000300a00 */
[----:B------:R-:W4:Y:S04]  /*9c710*/  LDL.LU R15, [R1+0x1f1c] ;  /* 0x001f1c00010f7983 */ /* 0x000f280000300800 */
[----:B------:R-:W-:Y:S04]  /*9c720*/  STL [R1+0x3b4], R19 ;  /* 0x0003b41301007387 */ /* 0x000fe80000100800 */
[----:B------:R-:W4:Y:S04]  /*9c730*/  LDL.LU R24, [R1+0x1f00] ;  /* 0x001f000001187983 */ /* 0x000f280000300800 */
[----:B------:R0:W-:Y:S04]  /*9c740*/  STL [R1+0x1f48], R12 ;  /* 0x001f480c01007387 */ /* 0x0001e80000100800 */
[----:B------:R-:W3:Y:S01]  /*9c750*/  LDL.LU R20, [R1+0x1f04] ;  /* 0x001f040001147983 */ /* 0x000ee20000300800 */
[----:B0-----:R-:W-:-:S03]  /*9c760*/  IADD3 R12, P6, R2, R7, RZ ;  /* 0x00000007020c7210 */ /* 0x001fc60007fde0ff */
[----:B---3--:R0:W-:Y:S04]  /*9c770*/  STL.64 [R1+0x4ba0], R20 ;  /* 0x004ba01401007387 */ /* 0x0081e80000100a00 */
[----:B------:R-:W3:Y:S04]  /*9c780*/  LDL.LU R19, [R1+0x1f08] ;  /* 0x001f080001137983 */ /* 0x000ee80000300800 */
[----:B------:R-:W3:Y:S01]  /*9c790*/  LDL.LU R18, [R1+0x1f0c] ;  /* 0x001f0c0001127983 */ /* 0x000ee20000300800 */
[----:B0-----:R-:W-:-:S04]  /*9c7a0*/  IMAD.MOV.U32 R21, RZ, RZ, R13 ;  /* 0x000000ffff157224 */ /* 0x001fc800078e000d */
[----:B--2---:R-:W-:Y:S01]  /*9c7b0*/  IMAD.X R13, R21, 0x1, R8, P6 ;  /* 0x00000001150d7824 */ /* 0x004fe200030e0608 */
[----:B------:R-:W-:Y:S04]  /*9c7c0*/  STL.64 [R1+0x4b88], R6 ;  /* 0x004b880601007387 */ /* 0x000fe80000100a00 */
[----:B------:R0:W-:Y:S04]  /*9c7d0*/  STL.64 [R1+0x1f40], R12 ;  /* 0x001f400c01007387 */ /* 0x0001e80000100a00 */
[----:B0-----:R-:W2:Y:S01]  /*9c7e0*/  LDL.LU.64 R12, [R1+0x4bb0] ;  /* 0x004bb000010c7983 */ /* 0x001ea20000300a00 */
[----:B------:R-:W-:-:S02]  /*9c7f0*/  F2FP.SATFINITE.E5M2.F32.PACK_AB_MERGE_C R7, R25, R16, RZ ;  /* 0x000000101907723e */ /* 0x000fc400048060ff */
[----:B------:R-:W-:-:S03]  /*9c800*/  F2FP.SATFINITE.E5M2.F32.PACK_AB_MERGE_C R6, R22, R23, RZ ;  /* 0x000000171606723e */ /* 0x000fc600048060ff */
[----:B------:R-:W-:Y:S04]  /*9c810*/  STL [R1+0x1f38], R7 ;  /* 0x001f380701007387 */ /* 0x000fe80000100800 */
[----:B------:R-:W3:Y:S04]  /*9c820*/  LDL.LU R16, [R1+0x1ef0] ;  /* 0x001ef00001107983 */ /* 0x000ee80000300800 */
[----:B------:R0:W-:Y:S04]  /*9c830*/  STL [R1+0x1f3c], R6 ;  /* 0x001f3c0601007387 */ /* 0x0001e80000100800 */
[----:B------:R-:W3:Y:S04]  /*9c840*/  LDL.LU R22, [R1+0x1ef4] ;  /* 0x001ef40001167983 */ /* 0x000ee80000300800 */
[----:B------:R-:W3:Y:S01]  /*9c850*/  LDL.LU R25, [R1+0x1ef8] ;  /* 0x001ef80001197983 */ /* 0x000ee20000300800 */
[----:B0-----:R-:W-:-:S03]  /*9c860*/  IADD3 R6, P6, R2, R9, RZ ;  /* 0x0000000902067210 */ /* 0x001fc60007fde0ff */
[----:B------:R-:W3:Y:S04]  /*9c870*/  LDL.LU R23, [R1+0x1efc] ;  /* 0x001efc0001177983 */ /* 0x000ee80000300800 */
[----:B------:R0:W-:Y:S01]  /*9c880*/  STL.64 [R1+0x4b98], R8 ;  /* 0x004b980801007387 */ /* 0x0001e20000100a00 */
[----:B----4-:R-:W-:Y:S01]  /*9c890*/  F2FP.SATFINITE.E5M2.F32.PACK_AB_MERGE_C R4, R3, R4, RZ ;  /* 0x000000040304723e */ /* 0x010fe200048060ff */
[----:B0-----:R-:W-:Y:S02]  /*9c8a0*/  IMAD.MOV.U32 R8, RZ, RZ, R21 ;  /* 0x000000ffff087224 */ /* 0x001fe400078e0015 */
[----:B------:R-:W4:Y:S02]  /*9c8b0*/  LDL.LU R9, [R1+0x1f18] ;  /* 0x001f180001097983 */ /* 0x000f240000300800 */
[----:B------:R-:W-:Y:S01]  /*9c8c0*/  IMAD.X R7, R8, 0x1, R10, P6 ;  /* 0x0000000108077824 */ /* 0x000fe200030e060a */
[----:B------:R-:W-:-:S04]  /*9c8d0*/  F2FP.SATFINITE.E5M2.F32.PACK_AB_MERGE_C R3, R26, R28, RZ ;  /* 0x0000001c1a03723e */ /* 0x000fc800048060ff */
[----:B------:R0:W-:Y:S04]  /*9c8e0*/  STL.64 [R1+0x1f30], R6 ;  /* 0x001f300601007387 */ /* 0x0001e80000100a00 */
[----:B------:R1:W-:Y:S01]  /*9c8f0*/  STL [R1+0x1f2c], R4 ;  /* 0x001f2c0401007387 */ /* 0x0003e20000100800 */
[----:B0-----:R-:W-:-:S03]  /*9c900*/  IADD3 R6, P6, R2, R11, RZ ;  /* 0x0000000b02067210 */ /* 0x001fc60007fde0ff */
[----:B------:R-:W-:Y:S04]  /*9c910*/  STL.64 [R1+0x4b80], R10 ;  /* 0x004b800a01007387 */ /* 0x000fe80000100a00 */
[----:B------:R0:W-:Y:S04]  /*9c920*/  STL [R1+0x1f28], R3 ;  /* 0x001f280301007387 */ /* 0x0001e80000100800 */
[----:B-1----:R-:W3:Y:S04]  /*9c930*/  LDL.LU R4, [R1+0x1ee0] ;  /* 0x001ee00001047983 */ /* 0x002ee80000300800 */
[----:B0-----:R-:W3:Y:S01]  /*9c940*/  LDL.LU R3, [R1+0x1ee4] ;  /* 0x001ee40001037983 */ /* 0x001ee20000300800 */
[----:B--2---:R-:W-:Y:S01]  /*9c950*/  IMAD.X R7, R8, 0x1, R13, P6 ;  /* 0x0000000108077824 */ /* 0x004fe200030e060d */
[----:B------:R-:W-:-:S04]  /*9c960*/  IADD3 R20, P6, R2, R12, RZ ;  /* 0x0000000c02147210 */ /* 0x000fc80007fde0ff */
[----:B------:R0:W-:Y:S01]  /*9c970*/  STL.64 [R1+0x1f20], R6 ;  /* 0x001f200601007387 */ /* 0x0001e20000100a00 */
[----:B------:R-:W-:-:S03]  /*9c980*/  IMAD.X R21, R8, 0x1, R14, P6 ;  /* 0x0000000108157824 */ /* 0x000fc600030e060e */
[----:B0-----:R-:W2:Y:S04]  /*9c990*/  LDL.LU R6, [R1+0x1ee8] ;  /* 0x001ee80001067983 */ /* 0x001ea80000300800 */
[----:B------:R-:W2:Y:S04]  /*9c9a0*/  LDL.LU R7, [R1+0x1eec] ;  /* 0x001eec0001077983 */ /* 0x000ea80000300800 */
[----:B------:R-:W2:Y:S04]  /*9c9b0*/  LDL.LU R10, [R1+0x1ed0] ;  /* 0x001ed000010a7983 */ /* 0x000ea80000300800 */
[----:B------:R-:W2:Y:S04]  /*9c9c0*/  LDL.LU R11, [R1+0x1ed4] ;  /* 0x001ed400010b7983 */ /* 0x000ea80000300800 */
[----:B------:R-:W2:Y:S04]  /*9c9d0*/  LDL.LU R28, [R1+0x1ed8] ;  /* 0x001ed800011c7983 */ /* 0x000ea80000300800 */
[----:B------:R-:W2:Y:S04]  /*9c9e0*/  LDL.LU R26, [R1+0x1edc] ;  /* 0x001edc00011a7983 */ /* 0x000ea80000300800 */
[----:B------:R-:W2:Y:S04]  /*9c9f0*/  LDL.LU R2, [R1+0x4ba8] ;  /* 0x004ba80001027983 */ /* 0x000ea80000300800 */
[----:B------:R0:W-:Y:S04]  /*9ca00*/  STL.64 [R1+0x1f10], R20 ;  /* 0x001f101401007387 */ /* 0x0001e80000100a00 */
[----:B0-----:R-:W2:Y:S01]  /*9ca10*/  LDL.LU.64 R20, [R1+0x4ba0] ;  /* 0x004ba00001147983 */ /* 0x001ea20000300a00 */
[----:B----4-:R-:W-:-:S02]  /*9ca20*/  F2FP.SATFINITE.E5M2.F32.PACK_AB_MERGE_C R15, R15, R9, RZ ;  /* 0x000000090f0f723e */ /* 0x010fc400048060ff */
[----:B---3--:R-:W-:-:S03]  /*9ca30*/  F2FP.SATFINITE.E5M2.F32.PACK_AB_MERGE_C R8, R18, R19, RZ ;  /* 0x000000131208723e */ /* 0x008fc600048060ff */
[----:B------:R0:W-:Y:S02]  /*9ca40*/  STL [R1+0x1f1c], R15 ;  /* 0x001f1c0f01007387 */ /* 0x0001e40000100800 */
[----:B0-----:R-:W-:Y:S02]  /*9ca50*/  SHF.R.S32.HI R15, RZ, 0x1f, R29 ;  /* 0x0000001fff0f7819 */ /* 0x001fe4000001141d */
[----:B------:R-:W-:Y:S02]  /*9ca60*/  F2FP.SATFINITE.E5M2.F32.PACK_AB_MERGE_C R3, R3, R4, RZ ;  /* 0x000000040303723e */ /* 0x000fe400048060ff */
[----:B--2---:R-:W-:Y:S02]  /*9ca70*/  F2FP.SATFINITE.E5M2.F32.PACK_AB_MERGE_C R9, R20, R24, RZ ;  /* 0x000000181409723e */ /* 0x004fe400048060ff */
[----:B------:R-:W2:Y:S04]  /*9ca80*/  LDL.LU R24, [R1+0x1ec0] ;  /* 0x001ec00001187983 */ /* 0x000ea80000300800 */
[----:B------:R-:W-:Y:S04]  /*9ca90*/  STL [R1+0x1f18], R9 ;  /* 0x001f180901007387 */ /* 0x000fe80000100800 */
[----:B------:R-:W2:Y:S04]  /*9caa0*/  LDL.LU R20, [R1+0x1ec4] ;  /* 0x001ec40001147983 */ /* 0x000ea80000300800 */
[----:B------:R0:W-:Y:S04]  /*9cab0*/  STL [R1+0x1f08], R8 ;  /* 0x001f080801007387 */ /* 0x0001e80000100800 */
[----:B------:R-:W3:Y:S04]  /*9cac0*/  LDL.LU R19, [R1+0x1ec8] ;  /* 0x001ec80001137983 */ /* 0x000ee80000300800 */
[----:B------:R-:W3:Y:S01]  /*9cad0*/  LDL.LU R18, [R1+0x1ecc] ;  /* 0x001ecc0001127983 */ /* 0x000ee20000300800 */
[----:B0-----:R-:W-:-:S05]  /*9cae0*/  IADD3 R8, P6, R29, R2, RZ ;  /* 0x000000021d087210 */ /* 0x001fca0007fde0ff */
[----:B------:R-:W-:-:S05]  /*9caf0*/  IMAD.X R9, R15, 0x1, R21, P6 ;  /* 0x000000010f097824 */ /* 0x000fca00030e0615 */
[----:B------:R0:W-:Y:S02]  /*9cb00*/  STL.64 [R1+0x1f00], R8 ;  /* 0x001f000801007387 */ /* 0x0001e40000100a00 */
[----:B0-----:R-:W-:Y:S02]  /*9cb10*/  F2FP.SATFINITE.E5M2.F32.PACK_AB_MERGE_C R9, R22, R16, RZ ;  /* 0x000000101609723e */ /* 0x001fe400048060ff */
[----:B------:R-:W-:Y:S01]  /*9cb20*/  F2FP.SATFINITE.E5M2.F32.PACK_AB_MERGE_C R8, R23, R25, RZ ;  /* 0x000000191708723e */ /* 0x000fe200048060ff */
[----:B------:R-:W4:Y:S04]  /*9cb30*/  LDL.LU R22, [R1+0x30] ;  /* 0x0000300001167983 */ /* 0x000f280000300800 */
[----:B------:R-:W-:Y:S04]  /*9cb40*/  STL [R1+0x354], R9 ;  /* 0x0003540901007387 */ /* 0x000fe80000100800 */
[----:B------:R-:W4:Y:S04]  /*9cb50*/  LDL.LU R16, [R1+0x1eb4] ;  /* 0x001eb40001107983 */ /* 0x000f280000300800 */
[----:B------:R0:W-:Y:S04]  /*9cb60*/  STL [R1+0x1ef8], R8 ;  /* 0x001ef80801007387 */ /* 0x0001e80000100800 */
[----:B------:R-:W4:Y:S04]  /*9cb70*/  LDL.LU R25, [R1+0x1eb8] ;  /* 0x001eb80001197983 */ /* 0x000f280000300800 */
[----:B------:R-:W4:Y:S01]  /*9cb80*/  LDL.LU R23, [R1+0x1ebc] ;  /* 0x001ebc0001177983 */ /* 0x000f220000300800 */
[----:B0-----:R-:W-:-:S03]  /*9cb90*/  IADD3 R8, P6, R29, R0, RZ ;  /* 0x000000001d087210 */ /* 0x001fc60007fde0ff */
[----:B------:R0:W-:Y:S02]  /*9cba0*/  STL [R1+0x4b78], R0 ;  /* 0x004b780001007387 */ /* 0x0001e40000100800 */
[----:B------:R-:W-:Y:S02]  /*9cbb0*/  IMAD.X R9, R15, 0x1, R27, P6 ;  /* 0x000000010f097824 */ /* 0x000fe400030e061b */
[----:B0-----:R-:W4:Y:S04]  /*9cbc0*/  LDL.LU R0, [R1+0x1eb0] ;  /* 0x001eb00001007983 */ /* 0x001f280000300800 */
[----:B------:R0:W-:Y:S04]  /*9cbd0*/  STL.64 [R1+0x1ef0], R8 ;  /* 0x001ef00801007387 */ /* 0x0001e80000100a00 */
[----:B0-----:R-:W4:Y:S04]  /*9cbe0*/  LDL.LU.64 R8, [R1+0x4b98] ;  /* 0x004b980001087983 */ /* 0x001f280000300a00 */
[----:B------:R0:W-:Y:S04]  /*9cbf0*/  STL [R1+0x4b7c], R27 ;  /* 0x004b7c1b01007387 */ /* 0x0001e80000100800 */
[----:B0-----:R-:W4:Y:S04]  /*9cc00*/  LDL.LU R27, [R1+0x138c] ;  /* 0x00138c00011b7983 */ /* 0x001f280000300800 */
[----:B------:R-:W2:Y:S04]  /*9cc10*/  LDL.LU R4, [R1+0x4b94] ;  /* 0x004b940001047983 */ /* 0x000ea80000300800 */
[----:B------:R0:W-:Y:S04]  /*9cc20*/  STL [R1+0x31c], R3 ;  /* 0x00031c0301007387 */ /* 0x0001e80000100800 */
[----:B0-----:R-:W3:Y:S01]  /*9cc30*/  LDL.LU R3, [R1+0x4b90] ;  /* 0x004b900001037983 */ /* 0x001ee20000300800 */
[----:B------:R-:W-:-:S05]  /*9cc40*/  F2FP.SATFINITE.E5M2.F32.PACK_AB_MERGE_C R7, R7, R6, RZ ;  /* 0x000000060707723e */ /* 0x000fca00048060ff */
[----:B------:R2:W-:Y:S01]  /*9cc50*/  STL [R1+0x1ee8], R7 ;  /* 0x001ee80701007387 */ /* 0x0005e20000100800 */
[----:B---3--:R-:W-:-:S05]  /*9cc60*/  IADD3 R6, P6, R29, R3, RZ ;  /* 0x000000031d067210 */ /* 0x008fca0007fde0ff */
[----:B--2---:R-:W-:-:S05]  /*9cc70*/  IMAD.X R7, R15, 0x1, R4, P6 ;  /* 0x000000010f077824 */ /* 0x004fca00030e0604 */
[----:B------:R0:W-:Y:S04]  /*9cc80*/  STL.64 [R1+0x1ee0], R6 ;  /* 0x001ee00601007387 */ /* 0x0001e80000100a00 */
[----:B0-----:R-:W2:Y:S01]  /*9cc90*/  LDL.LU.64 R6, [R1+0x4b88] ;  /* 0x004b880001067983 */ /* 0x001ea20000300a00 */
[----:B------:R-:W-:Y:S02]  /*9cca0*/  F2FP.SATFINITE.E5M2.F32.PACK_AB_MERGE_C R11, R11, R10, RZ ;  /* 0x0000000a0b0b723e */ /* 0x000fe400048060ff */
[----:B------:R-:W-:Y:S02]  /*9ccb0*/  F2FP.SATFINITE.E5M2.F32.PACK_AB_MERGE_C R26, R26, R28, RZ ;  /* 0x0000001c1a1a723e */ /* 0x000fe400048060ff */
[----:B------:R-:W-:Y:S01]  /*9ccc0*/  IADD3 R10, P6, R29, R5, RZ ;  /* 0x000000051d0a7210 */ /* 0x000fe20007fde0ff */
[----:B------:R-:W-:Y:S04]  /*9ccd0*/  STL [R1+0x314], R11 ;  /* 0x0003140b01007387 */ /* 0x000fe80000100800 */
[----:B------:R0:W-:Y:S04]  /*9cce0*/  STL.64 [R1+0x4b70], R4 ;  /* 0x004b700401007387 */ /* 0x0001e80000100a00 */
[----:B------:R1:W-:Y:S04]  /*9ccf0*/  STL [R1+0x1ed8], R26 ;  /* 0x001ed81a01007387 */ /* 0x0003e80000100800 */
[----:B0-----:R-:W3:Y:S04]  /*9cd00*/  LDL.LU R4, [R1+0x1384] ;  /* 0x0013840001047983 */ /* 0x001ee80000300800 */
[----:B------:R-:W3:Y:S04]  /*9cd10*/  LDL.LU R5, [R1+0x1388] ;  /* 0x0013880001057983 */ /* 0x000ee80000300800 */
[----:B------:R-:W3:Y:S04]  /*9cd20*/  LDL.LU R28, [R1+0x1ea0] ;  /* 0x001ea000011c7983 */ /* 0x000ee80000300800 */
[----:B-1----:R-:W3:Y:S01]  /*9cd30*/  LDL.LU R26, [R1+0x1ea4] ;  /* 0x001ea400011a7983 */ /* 0x002ee20000300800 */
[----:B--2---:R-:W-:-:S05]  /*9cd40*/  IMAD.X R11, R15, 0x1, R6, P6 ;  /* 0x000000010f0b7824 */ /* 0x004fca00030e0606 */
[----:B------:R0:W-:Y:S02]  /*9cd50*/  STL.64 [R1+0x1ed0], R10 ;  /* 0x001ed00a01007387 */ /* 0x0001e40000100a00 */
[----:B0-----:R-:W-:Y:S02]  /*9cd60*/  F2FP.SATFINITE.E5M2.F32.PACK_AB_MERGE_C R11, R20, R24, RZ ;  /* 0x00000018140b723e */ /* 0x001fe400048060ff */
[----:B------:R-:W-:Y:S01]  /*9cd70*/  F2FP.SATFINITE.E5M2.F32.PACK_AB_MERGE_C R10, R18, R19, RZ ;  /* 0x00000013120a723e */ /* 0x000fe200048060ff */
[----:B------:R-:W2:Y:S04]  /*9cd80*/  LDL.LU R24, [R1+0x1ea8] ;  /* 0x001ea80001187983 */ /* 0x000ea80000300800 */
[----:B------:R-:W-:Y:S04]  /*9cd90*/  STL [R1+0x308], R11 ;  /* 0x0003080b01007387 */ /* 0x000fe80000100800 */
[----:B------:R-:W2:Y:S04]  /*9cda0*/  LDL.LU R19, [R1+0x1eac] ;  /* 0x001eac0001137983 */ /* 0x000ea80000300800 */
[----:B------:R0:W-:Y:S04]  /*9cdb0*/  STL [R1+0x30c], R10 ;  /* 0x00030c0a01007387 */ /* 0x0001e80000100800 */
[----:B------:R1:W-:Y:S01]  /*9cdc0*/  STL.64 [R1+0x4b68], R6 ;  /* 0x004b680601007387 */ /* 0x0003e20000100a00 */
[----:B0-----:R-:W-:-:S05]  /*9cdd0*/  IADD3 R10, P6, R29, R7, RZ ;  /* 0x000000071d0a7210 */ /* 0x001fca0007fde0ff */
[----:B----4-:R-:W-:Y:S01]  /*9cde0*/  IMAD.X R11, R15, 0x1, R8, P6 ;  /* 0x000000010f0b7824 */ /* 0x010fe200030e0608 */
[----:B-1----:R-:W4:Y:S04]  /*9cdf0*/  LDL.LU R7, [R1+0x1380] ;  /* 0x0013800001077983 */ /* 0x002f280000300800 */
[----:B------:R0:W-:Y:S04]  /*9ce00*/  STL.64 [R1+0x1ec8], R10 ;  /* 0x001ec80a01007387 */ /* 0x0001e80000100a00 */
[----:B0-----:R-:W2:Y:S01]  /*9ce10*/  LDL.LU.64 R10, [R1+0x4b80] ;  /* 0x004b8000010a7983 */ /* 0x001ea20000300a00 */
[----:B---3--:R-:W-:-:S03]  /*9ce20*/  F2FP.SATFINITE.E5M2.F32.PACK_AB_MERGE_C R6, R27, R5, RZ ;  /* 0x000000051b06723e */ /* 0x008fc600048060ff */
[----:B------:R-:W3:Y:S04]  /*9ce30*/  LDL.LU R20, [R1+0x1e90] ;  /* 0x001e900001147983 */ /* 0x000ee80000300800 */
[----:B------:R-:W3:Y:S01]  /*9ce40*/  LDL.LU R18, [R1+0x1e94] ;  /* 0x001e940001127983 */ /* 0x000ee20000300800 */
[----:B----4-:R-:W-:Y:S02]  /*9ce50*/  F2FP.SATFINITE.E5M2.F32.PACK_AB_MERGE_C R7, R4, R7, RZ ;  /* 0x000000070407723e */ /* 0x010fe400048060ff */
[----:B------:R-:W-:-:S03]  /*9ce60*/  IADD3 R4, P6, R29, R9, RZ ;  /* 0x000000091d047210 */ /* 0x000fc60007fde0ff */
[----:B------:R-:W-:Y:S04]  /*9ce70*/  STL [R1+0x2f8], R7 ;  /* 0x0002f80701007387 */ /* 0x000fe80000100800 */
[----:B------:R0:W-:Y:S01]  /*9ce80*/  STL.64 [R1+0x4b60], R8 ;  /* 0x004b600801007387 */ /* 0x0001e20000100a00 */
[----:B--2---:R-:W-:-:S03]  /*9ce90*/  IMAD.X R5, R15, 0x1, R10, P6 ;  /* 0x000000010f057824 */ /* 0x004fc600030e060a */
[----:B------:R-:W-:Y:S04]  /*9cea0*/  STL [R1+0x300], R6 ;  /* 0x0003000601007387 */ /* 0x000fe80000100800 */
[----:B------:R1:W-:Y:S01]  /*9ceb0*/  STL.64 [R1+0x1ec0], R4 ;  /* 0x001ec00401007387 */ /* 0x0003e20000100a00 */
[----:B0-----:R-:W-:Y:S02]  /*9cec0*/  IADD3 R8, P6, R29, R11, RZ ;  /* 0x0000000b1d087210 */ /* 0x001fe40007fde0ff */
[----:B-1----:R-:W-:Y:S02]  /*9ced0*/  F2FP.SATFINITE.E5M2.F32.PACK_AB_MERGE_C R4, R16, R0, RZ ;  /* 0x000000001004723e */ /* 0x002fe400048060ff */
[----:B------:R-:W-:-:S03]  /*9cee0*/  F2FP.SATFINITE.E5M2.F32.PACK_AB_MERGE_C R0, R23, R25, RZ ;  /* 0x000000191700723e */ /* 0x000fc600048060ff */
[----:B------:R-:W-:Y:S04]  /*9cef0*/  STL [R1+0x810], R4 ;  /* 0x0008100401007387 */ /* 0x000fe80000100800 */
[----:B------:R-:W2:Y:S01]  /*9cf00*/  LDL.LU R27, [R1+0x1e98] ;  /* 0x001e9800011b7983 */ /* 0x000ea20000300800 */
[----:B------:R-:W-:-:S03]  /*9cf10*/  IMAD.X R9, R15, 0x1, R13, P6 ;  /* 0x000000010f097824 */ /* 0x000fc600030e060d */
[----:B------:R0:W-:Y:S04]  /*9cf20*/  STL [R1+0x818], R0 ;  /* 0x0008180001007387 */ /* 0x0001e80000100800 */
[----:B0-----:R-:W2:Y:S04]  /*9cf30*/  LDL.LU R0, [R1+0x1e9c] ;  /* 0x001e9c0001007983 */ /* 0x001ea80000300800 */
[----:B------:R-:W4:Y:S04]  /*9cf40*/  LDL.LU R4, [R1+0x1e80] ;  /* 0x001e800001047983 */ /* 0x000f280000300800 */
[----:B------:R-:W4:Y:S04]  /*9cf50*/  LDL.LU R5, [R1+0x1e84] ;  /* 0x001e840001057983 */ /* 0x000f280000300800 */
[----:B------:R-:W4:Y:S04]  /*9cf60*/  LDL.LU R6, [R1+0x1e88] ;  /* 0x001e880001067983 */ /* 0x000f280000300800 */
[----:B------:R-:W4:Y:S04]  /*9cf70*/  LDL.LU R7, [R1+0x1e8c] ;  /* 0x001e8c0001077983 */ /* 0x000f280000300800 */
[----:B------:R-:W4:Y:S04]  /*9cf80*/  LDL.LU R25, [R1+0x1e70] ;  /* 0x001e700001197983 */ /* 0x000f280000300800 */
[----:B------:R-:W4:Y:S04]  /*9cf90*/  LDL.LU R23, [R1+0x1e74] ;  /* 0x001e740001177983 */ /* 0x000f280000300800 */
[----:B------:R0:W-:Y:S02]  /*9cfa0*/  STL.64 [R1+0x1eb8], R8 ;  /* 0x001eb80801007387 */ /* 0x0001e40000100a00 */
[----:B0-----:R-:W-:-:S02]  /*9cfb0*/  IADD3 R8, P6, R29, R12, RZ ;  /* 0x0000000c1d087210 */ /* 0x001fc40007fde0ff */
[----:B------:R0:W-:Y:S03]  /*9cfc0*/  STL.64 [R1+0x4b58], R12 ;  /* 0x004b580c01007387 */ /* 0x0001e60000100a00 */
[----:B------:R-:W-:-:S05]  /*9cfd0*/  IMAD.X R9, R15, 0x1, R14, P6 ;  /* 0x000000010f097824 */ /* 0x000fca00030e060e */
[----:B------:R1:W-:Y:S01]  /*9cfe0*/  STL.64 [R1+0x1eb0], R8 ;  /* 0x001eb00801007387 */ /* 0x0003e20000100a00 */
[----:B------:R-:W-:-:S03]  /*9cff0*/  F2FP.SATFINITE.E5M2.F32.PACK_AB_MERGE_C R15, R19, R24, RZ ;  /* 0x00000018130f723e */ /* 0x000fc600048060ff */
[----:B0-----:R-:W4:Y:S01]  /*9d000*/  LDL.LU R12, [R1+0x1e7c] ;  /* 0x001e7c00010c7983 */ /* 0x001f220000300800 */
[----:B-1----:R-:W-:-:S03]  /*9d010*/  F2FP.SATFINITE.E5M2.F32.PACK_AB_MERGE_C R9, R26, R28, RZ ;  /* 0x0000001c1a09723e */ /* 0x002fc600048060ff */
[----:B------:R-:W4:Y:S04]  /*9d020*/  LDL.LU R8, [R1+0x1e60] ;  /* 0x001e600001087983 */ /* 0x000f280000300800 */
[----:B------:R0:W-:Y:S04]  /*9d030*/  STL [R1+0x734], R9 ;  /* 0x0007340901007387 */ /* 0x0001e80000100800 */
[----:B0-----:R-:W4:Y:S04]  /*9d040*/  LDL.LU R9, [R1+0x1e64] ;  /* 0x001e640001097983 */ /* 0x001f280000300800 */
[----:B------:R-:W4:Y:S04]  /*9d050*/  LDL.LU R13, [R1+0x1e68] ;  /* 0x001e6800010d7983 */ /* 0x000f280000300800 */
[----:B------:R-:W4:Y:S04]  /*9d060*/  LDL.LU R16, [R1+0x1e6c] ;  /* 0x001e6c0001107983 */ /* 0x000f280000300800 */
[----:B------:R0:W-:Y:S04]  /*9d070*/  STL [R1+0x764], R15 ;  /* 0x0007640f01007387 */ /* 0x0001e80000100800 */
[----:B0-----:R-:W4:Y:S04]  /*9d080*/  LDL.LU R15, [R1+0x1e50] ;  /* 0x001e5000010f7983 */ /* 0x001f280000300800 */
[----:B------:R-:W4:Y:S04]  /*9d090*/  LDL.LU R19, [R1+0x1e54] ;  /* 0x001e540001137983 */ /* 0x000f280000300800 */
[----:B------:R-:W4:Y:S01]  /*9d0a0*/  LDL.LU R26, [R1+0x1c] ;  /* 0x00001c00011a7983 */ /* 0x000f220000300800 */
[----:B---3--:R-:W-:-:S02]  /*9d0b0*/  F2FP.SATFINITE.E5M2.F32.PACK_AB_MERGE_C R18, R18, R20, RZ ;  /* 0x000000141212723e */ /* 0x008fc400048060ff */
[----:B------:R-:W-:Y:S02]  /*9d0c0*/  IADD3 R28, P6, R22, R2, RZ ;  /* 0x00000002161c7210 */ /* 0x000fe40007fde0ff */
[----:B--2---:R-:W-:Y:S01]  /*9d0d0*/  F2FP.SATFINITE.E5M2.F32.PACK_AB_MERGE_C R0, R0, R27, RZ ;  /* 0x0000001b0000723e */ /* 0x004fe200048060ff */
[----:B----4-:R0:W-:Y:S04]  /*9d0e0*/  STL [R1+0x4b48], R26 ;  /* 0x004b481a01007387 */ /* 0x0101e80000100800 */
[----:B------:R1:W-:Y:S04]  /*9d0f0*/  STL [R1+0x670], R18 ;  /* 0x0006701201007387 */ /* 0x0003e80000100800 */
[----:B0-----:R-:W2:Y:S01]  /*9d100*/  LDL.LU R26, [R1+0x1e78] ;  /* 0x001e7800011a7983 */ /* 0x001ea20000300800 */
[----:B-1----:R-:W-:-:S05]  /*9d110*/  SHF.R.S32.HI R18, RZ, 0x1f, R22 ;  /* 0x0000001fff127819 */ /* 0x002fca0000011416 */
[----:B------:R-:W-:-:S05]  /*9d120*/  IMAD.X R29, R18, 0x1, R21, P6 ;  /* 0x00000001121d7824 */ /* 0x000fca00030e0615 */
[----:B------:R0:W-:Y:S04]  /*9d130*/  STL.64 [R1+0x1ea0], R28 ;  /* 0x001ea01c01007387 */ /* 0x0001e80000100a00 */
[----:B0-----:R-:W3:Y:S04]  /*9d140*/  LDL.LU R29, [R1+0x1e58] ;  /* 0x001e5800011d7983 */ /* 0x001ee80000300800 */
[----:B------:R-:W3:Y:S04]  /*9d150*/  LDL.LU R28, [R1+0x1e5c] ;  /* 0x001e5c00011c7983 */ /* 0x000ee80000300800 */
[----:B------:R-:W4:Y:S04]  /*9d160*/  LDL.LU R24, [R1+0x1e40] ;  /* 0x001e400001187983 */ /* 0x000f280000300800 */
[----:B------:R-:W4:Y:S04]  /*9d170*/  LDL.LU R20, [R1+0x1e44] ;  /* 0x001e440001147983 */ /* 0x000f280000300800 */
        /* <DEDUP_REMOVED lines=10> */
[----:B------:R-:W-:-:S03]  /*9d220*/  F2FP.SATFINITE.E5M2.F32.PACK_AB_MERGE_C R6, R23, R25, RZ ;  /* 0x000000191706723e */ /* 0x000fc600048060ff */
[----:B------:R-:W-:Y:S04]  /*9d230*/  STL [R1+0x634], R7 ;  /* 0x0006340701007387 */ /* 0x000fe80000100800 */
[----:B------:R-:W3:Y:S04]  /*9d240*/  LDL.LU R25, [R1+0x1e30] ;  /* 0x001e300001197983 */ /* 0x000ee80000300800 */
[----:B------:R0:W-:Y:S04]  /*9d250*/  STL [R1+0x3b0], R6 ;  /* 0x0003b00601007387 */ /* 0x0001e80000100800 */
[----:B------:R-:W3:Y:S01]  /*9d260*/  LDL.LU R23, [R1+0x1e34] ;  /* 0x001e340001177983 */ /* 0x000ee20000300800 */
[----:B0-----:R-:W-:-:S03]  /*9d270*/  IADD3 R6, P6, R22, R3, RZ ;  /* 0x0000000316067210 */ /* 0x001fc60007fde0ff */
[----:B------:R0:W-:Y:S04]  /*9d280*/  STL.64 [R1+0x4b50], R2 ;  /* 0x004b500201007387 */ /* 0x0001e80000100a00 */
[----:B0-----:R-:W3:Y:S04]  /*9d290*/  LDL.LU R2, [R1+0x1e48] ;  /* 0x001e480001027983 */ /* 0x001ee80000300800 */
[----:B------:R-:W3:Y:S01]  /*9d2a0*/  LDL.LU R3, [R1+0x1e4c] ;  /* 0x001e4c0001037983 */ /* 0x000ee20000300800 */
[----:B--2---:R-:W-:-:S05]  /*9d2b0*/  IMAD.X R7, R18, 0x1, R4, P6 ;  /* 0x0000000112077824 */ /* 0x004fca00030e0604 */
[----:B------:R0:W-:Y:S04]  /*9d2c0*/  STL.64 [R1+0x1e80], R6 ;  /* 0x001e800601007387 */ /* 0x0001e80000100a00 */
[----:B0-----:R-:W2:Y:S01]  /*9d2d0*/  LDL.LU.64 R6, [R1+0x4b68] ;  /* 0x004b680001067983 */ /* 0x001ea20000300a00 */
[----:B------:R-:W-:Y:S02]  /*9d2e0*/  F2FP.SATFINITE.E5M2.F32.PACK_AB_MERGE_C R26, R12, R26, RZ ;  /* 0x0000001a0c1a723e */ /* 0x000fe400048060ff */
[----:B------:R-:W-:Y:S02]  /*9d2f0*/  F2FP.SATFINITE.E5M2.F32.PACK_AB_MERGE_C R12, R9, R8, RZ ;  /* 0x00000008090c723e */ /* 0x000fe400048060ff */
[----:B------:R-:W-:Y:S01]  /*9d300*/  IADD3 R8, P6, R22, R5, RZ ;  /* 0x0000000516087210 */ /* 0x000fe20007fde0ff */
[----:B------:R-:W-:Y:S04]  /*9d310*/  STL [R1+0x3c8], R26 ;  /* 0x0003c81a01007387 */ /* 0x000fe80000100800 */
[----:B------:R-:W-:Y:S04]  /*9d320*/  STL.64 [R1+0x4b40], R4 ;  /* 0x004b400401007387 */ /* 0x000fe80000100a00 */
[----:B------:R-:W-:Y:S01]  /*9d330*/  STL [R1+0x360], R12 ;  /* 0x0003600c01007387 */ /* 0x000fe20000100800 */
[----:B--2---:R-:W-:-:S05]  /*9d340*/  IMAD.X R9, R18, 0x1, R6, P6 ;  /* 0x0000000112097824 */ /* 0x004fca00030e0606 */
[----:B------:R0:W-:Y:S04]  /*9d350*/  STL.64 [R1+0x1e70], R8 ;  /* 0x001e700801007387 */ /* 0x0001e80000100a00 */
[----:B0-----:R-:W2:Y:S01]  /*9d360*/  LDL.LU.64 R8, [R1+0x4b60] ;  /* 0x004b600001087983 */ /* 0x001ea20000300a00 */
[----:B------:R-:W-:Y:S02]  /*9d370*/  F2FP.SATFINITE.E5M2.F32.PACK_AB_MERGE_C R4, R16, R13, RZ ;  /* 0x0000000d1004723e */ /* 0x000fe400048060ff */
[----:B------:R-:W-:Y:S02]  /*9d380*/  F2FP.SATFINITE.E5M2.F32.PACK_AB_MERGE_C R5, R19, R15, RZ ;  /* 0x0000000f1305723e */ /* 0x000fe400048060ff */
[----:B------:R-:W-:Y:S01]  /*9d390*/  IADD3 R12, P6, R22, R7, RZ ;  /* 0x00000007160c7210 */ /* 0x000fe20007fde0ff */
[----:B------:R0:W-:Y:S04]  /*9d3a0*/  STL [R1+0x37c], R4 ;  /* 0x00037c0401007387 */ /* 0x0001e80000100800 */
[----:B------:R-:W3:Y:S04]  /*9d3b0*/  LDL.LU R26, [R1+0x1e38] ;  /* 0x001e3800011a7983 */ /* 0x000ee80000300800 */
[----:B0-----:R-:W3:Y:S04]  /*9d3c0*/  LDL.LU R4, [R1+0x1e3c] ;  /* 0x001e3c0001047983 */ /* 0x001ee80000300800 */
[----:B------:R0:W-:Y:S04]  /*9d3d0*/  STL [R1+0x1e68], R5 ;  /* 0x001e680501007387 */ /* 0x0001e80000100800 */
[----:B0-----:R-:W3:Y:S04]  /*9d3e0*/  LDL.LU R5, [R1+0x1e20] ;  /* 0x001e200001057983 */ /* 0x001ee80000300800 */
[----:B------:R-:W3:Y:S04]  /*9d3f0*/  LDL.LU R16, [R1+0x1e24] ;  /* 0x001e240001107983 */ /* 0x000ee80000300800 */
[----:B------:R-:W3:Y:S04]  /*9d400*/  LDL.LU R15, [R1+0x1e28] ;  /* 0x001e2800010f7983 */ /* 0x000ee80000300800 */
[----:B------:R-:W3:Y:S01]  /*9d410*/  LDL.LU R19, [R1+0x1e2c] ;  /* 0x001e2c0001137983 */ /* 0x000ee20000300800 */
[----:B--2---:R-:W-:-:S05]  /*9d420*/  IMAD.X R13, R18, 0x1, R8, P6 ;  /* 0x00000001120d7824 */ /* 0x004fca00030e0608 */
[----:B------:R0:W-:Y:S02]  /*9d430*/  STL.64 [R1+0x1e60], R12 ;  /* 0x001e600c01007387 */ /* 0x0001e40000100a00 */
[----:B0-----:R-:W-:Y:S02]  /*9d440*/  F2FP.SATFINITE.E5M2.F32.PACK_AB_MERGE_C R13, R28, R29, RZ ;  /* 0x0000001d1c0d723e */ /* 0x001fe400048060ff */
[----:B----4-:R-:W-:Y:S01]  /*9d450*/  F2FP.SATFINITE.E5M2.F32.PACK_AB_MERGE_C R12, R20, R24, RZ ;  /* 0x00000018140c723e */ /* 0x010fe200048060ff */
[----:B------:R-:W2:Y:S04]  /*9d460*/  LDL.LU R29, [R1+0x1e10] ;  /* 0x001e1000011d7983 */ /* 0x000ea80000300800 */
[----:B------:R-:W-:Y:S04]  /*9d470*/  STL [R1+0x1e58], R13 ;  /* 0x001e580d01007387 */ /* 0x000fe80000100800 */
[----:B------:R-:W2:Y:S04]  /*9d480*/  LDL.LU R28, [R1+0x1e14] ;  /* 0x001e1400011c7983 */ /* 0x000ea80000300800 */
[----:B------:R0:W-:Y:S04]  /*9d490*/  STL [R1+0x1e5c], R12 ;  /* 0x001e5c0c01007387 */ /* 0x0001e80000100800 */
[----:B------:R-:W4:Y:S04]  /*9d4a0*/  LDL.LU R24, [R1+0x1e18] ;  /* 0x001e180001187983 */ /* 0x000f280000300800 */
[----:B------:R-:W4:Y:S01]  /*9d4b0*/  LDL.LU R20, [R1+0x1e1c] ;  /* 0x001e1c0001147983 */ /* 0x000f220000300800 */
[----:B0-----:R-:W-:-:S05]  /*9d4c0*/  IADD3 R12, P6, R22, R9, RZ ;  /* 0x00000009160c7210 */ /* 0x001fca0007fde0ff */
[----:B------:R-:W-:Y:S01]  /*9d4d0*/  IMAD.X R13, R18, 0x1, R10, P6 ;  /* 0x00000001120d7824 */ /* 0x000fe200030e060a */
[----:B------:R-:W-:Y:S04]  /*9d4e0*/  STL.64 [R1+0x4b38], R8 ;  /* 0x004b380801007387 */ /* 0x000fe80000100a00 */
[----:B------:R0:W-:Y:S04]  /*9d4f0*/  STL.64 [R1+0x1e50], R12 ;  /* 0x001e500c01007387 */ /* 0x0001e80000100a00 */
[----:B0-----:R-:W2:Y:S01]  /*9d500*/  LDL.LU.64 R12, [R1+0x4b58] ;  /* 0x004b5800010c7983 */ /* 0x001ea20000300a00 */
[----:B---3--:R-:W-:-:S02]  /*9d510*/  F2FP.SATFINITE.E5M2.F32.PACK_AB_MERGE_C R3, R3, R2, RZ ;  /* 0x000000020303723e */ /* 0x008fc400048060ff */
[----:B------:R-:W-:Y:S01]  /*9d520*/  IADD3 R2, P6, R22, R11, RZ ;  /* 0x0000000b16027210 */ /* 0x000fe20007fde0ff */
[----:B------:R-:W3:Y:S01]  /*9d530*/  LDL.LU R8, [R1+0x1e08] ;  /* 0x001e080001087983 */ /* 0x000ee20000300800 */
[----:B------:R-:W-:-:S03]  /*9d540*/  F2FP.SATFINITE.E5M2.F32.PACK_AB_MERGE_C R23, R23, R25, RZ ;  /* 0x000000191717723e */ /* 0x000fc600048060ff */
[----:B------:R-:W3:Y:S04]  /*9d550*/  LDL.LU R9, [R1+0x1e0c] ;  /* 0x001e0c0001097983 */ /* 0x000ee80000300800 */
[----:B------:R-:W-:Y:S04]  /*9d560*/  STL [R1+0x1e4c], R3 ;  /* 0x001e4c0301007387 */ /* 0x000fe80000100800 */
[----:B------:R0:W-:Y:S04]  /*9d570*/  STL [R1+0x4b28], R11 ;  /* 0x004b280b01007387 */ /* 0x0001e80000100800 */
[----:B------:R1:W-:Y:S04]  /*9d580*/  STL [R1+0x1e48], R23 ;  /* 0x001e481701007387 */ /* 0x0003e80000100800 */
[----:B0-----:R-:W3:Y:S01]  /*9d590*/  LDL.LU R11, [R1+0x1e04] ;  /* 0x001e0400010b7983 */ /* 0x001ee20000300800 */
[----:B------:R-:W-:Y:S01]  /*9d5a0*/  F2FP.SATFINITE.E5M2.F32.PACK_AB_MERGE_C R4, R4, R26, RZ ;  /* 0x0000001a0404723e */ /* 0x000fe200048060ff */
[----:B--2---:R-:W-:Y:S01]  /*9d5b0*/  IMAD.X R3, R18, 0x1, R13, P6 ;  /* 0x0000000112037824 */ /* 0x004fe200030e060d */
[----:B------:R-:W-:-:S04]  /*9d5c0*/  IADD3 R22, P6, R22, R12, RZ ;  /* 0x0000000c16167210 */ /* 0x000fc80007fde0ff */
[----:B------:R0:W-:Y:S01]  /*9d5d0*/  STL.64 [R1+0x1e40], R2 ;  /* 0x001e400201007387 */ /* 0x0001e20000100a00 */
[----:B-1----:R-:W-:-:S03]  /*9d5e0*/  IMAD.X R23, R18, 0x1, R14, P6 ;  /* 0x0000000112177824 */ /* 0x002fc600030e060e */
[----:B0-----:R-:W2:Y:S04]  /*9d5f0*/  LDL.LU.64 R2, [R1+0x4b50] ;  /* 0x004b500001027983 */ /* 0x001ea80000300a00 */
[----:B------:R0:W-:Y:S04]  /*9d600*/  STL [R1+0x4b2c], R13 ;  /* 0x004b2c0d01007387 */ /* 0x0001e80000100800 */
[----:B0-----:R-:W3:Y:S04]  /*9d610*/  LDL.LU R13, [R1+0x1e00] ;  /* 0x001e0000010d7983 */ /* 0x001ee80000300800 */
[----:B------:R-:W2:Y:S04]  /*9d620*/  LDL.LU R25, [R1+0x1df0] ;  /* 0x001df00001197983 */ /* 0x000ea80000300800 */
[----:B------:R0:W-:Y:S04]  /*9d630*/  STL.64 [R1+0x1e30], R22 ;  /* 0x001e301601007387 */ /* 0x0001e80000100a00 */
[----:B0-----:R-:W2:Y:S04]  /*9d640*/  LDL.LU R23, [R1+0x1df4] ;  /* 0x001df40001177983 */ /* 0x001ea80000300800 */
[----:B------:R-:W2:Y:S04]  /*9d650*/  LDL.LU R22, [R1+0x1df8] ;  /* 0x001df80001167983 */ /* 0x000ea80000300800 */
[----:B------:R-:W2:Y:S04]  /*9d660*/  LDL.LU R18, [R1+0x1dfc] ;  /* 0x001dfc0001127983 */ /* 0x000ea80000300800 */
[----:B------:R-:W2:Y:S01]  /*9d670*/  LDL.LU R26, [R1+0x4b48] ;  /* 0x004b4800011a7983 */ /* 0x000ea20000300800 */
[----:B------:R-:W-:-:S03]  /*9d680*/  F2FP.SATFINITE.E5M2.F32.PACK_AB_MERGE_C R5, R16, R5, RZ ;  /* 0x000000051005723e */ /* 0x000fc600048060ff */
[----:B------:R0:W-:Y:S04]  /*9d690*/  STL [R1+0x1e3c], R4 ;  /* 0x001e3c0401007387 */ /* 0x0001e80000100800 */
[----:B------:R-:W2:Y:S01]  /*9d6a0*/  LDL.LU R16, [R1+0x1de8] ;  /* 0x001de80001107983 */ /* 0x000ea20000300800 */
[----:B0-----:R-:W-:-:S03]  /*9d6b0*/  F2FP.SATFINITE.E5M2.F32.PACK_AB_MERGE_C R4, R19, R15, RZ ;  /* 0x0000000f1304723e */ /* 0x001fc600048060ff */
[----:B------:R-:W-:Y:S04]  /*9d6c0*/  STL [R1+0x1e38], R5 ;  /* 0x001e380501007387 */ /* 0x000fe80000100800 */
[----:B------:R-:W2:Y:S04]  /*9d6d0*/  LDL.LU R15, [R1+0x1dec] ;  /* 0x001dec00010f7983 */ /* 0x000ea80000300800 */
[----:B------:R0:W-:Y:S01]  /*9d6e0*/  STL [R1+0x1e28], R4 ;  /* 0x001e280401007387 */ /* 0x0001e20000100800 */
[----:B----4-:R-:W-:Y:S02]  /*9d6f0*/  F2FP.SATFINITE.E5M2.F32.PACK_AB_MERGE_C R20, R20, R24, RZ ;  /* 0x000000181414723e */ /* 0x010fe400048060ff */
[----:B---3--:R-:W-:-:S02]  /*9d700*/  F2FP.SATFINITE.E5M2.F32.PACK_AB_MERGE_C R11, R11, R13, RZ ;  /* 0x0000000d0b0b723e */ /* 0x008fc400048060ff */
[----:B--2---:R-:W-:Y:S02]  /*9d710*/  SHF.R.S32.HI R19, RZ, 0x1f, R26 ;  /* 0x0000001fff137819 */ /* 0x004fe4000001141a */
[----:B0-----:R-:W-:-:S05]  /*9d720*/  IADD3 R4, P6, R26, R2, RZ ;  /* 0x000000021a047210 */ /* 0x001fca0007fde0ff */
[----:B------:R-:W-:-:S05]  /*9d730*/  IMAD.X R5, R19, 0x1, R21, P6 ;  /* 0x0000000113057824 */ /* 0x000fca00030e0615 */
[----:B------:R0:W-:Y:S02]  /*9d740*/  STL.64 [R1+0x1e20], R4 ;  /* 0x001e200401007387 */ /* 0x0001e40000100a00 */
[----:B0-----:R-:W-:Y:S02]  /*9d750*/  F2FP.SATFINITE.E5M2.F32.PACK_AB_MERGE_C R4, R28, R29, RZ ;  /* 0x0000001d1c04723e */ /* 0x001fe400048060ff */
[----:B------:R-:W2:Y:S04]  /*9d760*/  LDL.LU R29, [R1+0x1370] ;  /* 0x00137000011d7983 */ /* 0x000ea80000300800 */
[----:B------:R-:W2:Y:S04]  /*9d770*/  LDL.LU R28, [R1+0x1374] ;  /* 0x00137400011c7983 */ /* 0x000ea80000300800 */
[----:B------:R0:W-:Y:S02]  /*9d780*/  STL [R1+0x310], R4 ;  /* 0x0003100401007387 */ /* 0x0001e40000100800 */
[----:B0-----:R-:W-:-:S02]  /*9d790*/  IADD3 R4, P6, R26, R0, RZ ;  /* 0x000000001a047210 */ /* 0x001fc40007fde0ff */
[----:B------:R0:W-:Y:S03]  /*9d7a0*/  STL [R1+0x318], R20 ;  /* 0x0003181401007387 */ /* 0x0001e60000100800 */
[----:B------:R-:W-:-:S05]  /*9d7b0*/  IMAD.X R5, R19, 0x1, R27, P6 ;  /* 0x0000000113057824 */ /* 0x000fca00030e061b */
[----:B------:R1:W-:Y:S01]  /*9d7c0*/  STL.64 [R1+0x1e10], R4 ;  /* 0x001e100401007387 */ /* 0x0003e20000100a00 */
[----:B0-----:R-:W-:-:S03]  /*9d7d0*/  IMAD.MOV.U32 R20, RZ, RZ, R17 ;  /* 0x000000ffff147224 */ /* 0x001fc600078e0011 */
[----:B-1----:R-:W3:Y:S04]  /*9d7e0*/  LDL.LU.64 R4, [R1+0x4b40] ;  /* 0x004b400001047983 */ /* 0x002ee80000300a00 */
[----:B------:R-:W4:Y:S04]  /*9d7f0*/  LDL.LU R24, [R1+0x1378] ;  /* 0x0013780001187983 */ /* 0x000f280000300800 */
[----:B------:R-:W4:Y:S04]  /*9d800*/  LDL.LU R17, [R1+0x137c] ;  /* 0x00137c0001117983 */ /* 0x000f280000300800 */
[----:B------:R-:W2:Y:S01]  /*9d810*/  LDL.LU R13, [R1+0x1dd0] ;  /* 0x001dd000010d7983 */ /* 0x000ea20000300800 */
[----:B------:R-:W-:-:S03]  /*9d820*/  F2FP.SATFINITE.E5M2.F32.PACK_AB_MERGE_C R8, R9, R8, RZ ;  /* 0x000000080908723e */ /* 0x000fc600048060ff */
[----:B------:R-:W-:Y:S04]  /*9d830*/  STL [R1+0x2fc], R11 ;  /* 0x0002fc0b01007387 */ /* 0x000fe80000100800 */
[----:B--2---:R0:W-:Y:S04]  /*9d840*/  STL.64 [R1+0x4b30], R12 ;  /* 0x004b300c01007387 */ /* 0x0041e80000100a00 */
[----:B------:R1:W-:Y:S04]  /*9d850*/  STL [R1+0x304], R8 ;  /* 0x0003040801007387 */ /* 0x0003e80000100800 */
[----:B0-----:R-:W2:Y:S01]  /*9d860*/  LDL.LU R12, [R1+0x1de0] ;  /* 0x001de000010c7983 */ /* 0x001ea20000300800 */
[----:B-1----:R-:W-:-:S03]  /*9d870*/  IADD3 R8, P6, R26, R3, RZ ;  /* 0x000000031a087210 */ /* 0x002fc60007fde0ff */
[----:B------:R-:W2:Y:S02]  /*9d880*/  LDL.LU R13, [R1+0x1de4] ;  /* 0x001de400010d7983 */ /* 0x000ea40000300800 */
[----:B---3--:R-:W-:Y:S02]  /*9d890*/  IMAD.X R9, R19, 0x1, R4, P6 ;  /* 0x0000000113097824 */ /* 0x008fe400030e0604 */
[----:B------:R-:W3:Y:S04]  /*9d8a0*/  LDL.LU R11, [R1+0x1dd4] ;  /* 0x001dd400010b7983 */ /* 0x000ee80000300800 */
[----:B------:R0:W-:Y:S04]  /*9d8b0*/  STL.64 [R1+0x4b20], R2 ;  /* 0x004b200201007387 */ /* 0x0001e80000100a00 */
[----:B0-----:R-:W3:Y:S04]  /*9d8c0*/  LDL.LU R2, [R1+0x1dd8] ;  /* 0x001dd80001027983 */ /* 0x001ee80000300800 */
[----:B------:R-:W3:Y:S04]  /*9d8d0*/  LDL.LU R3, [R1+0x1ddc] ;  /* 0x001ddc0001037983 */ /* 0x000ee80000300800 */
[----:B------:R0:W-:Y:S02]  /*9d8e0*/  STL.64 [R1+0x1e00], R8 ;  /* 0x001e000801007387 */ /* 0x0001e40000100a00 */
[----:B0-----:R-:W-:-:S02]  /*9d8f0*/  F2FP.SATFINITE.E5M2.F32.PACK_AB_MERGE_C R9, R23, R25, RZ ;  /* 0x000000191709723e */ /* 0x001fc400048060ff */
[----:B------:R-:W-:Y:S01]  /*9d900*/  F2FP.SATFINITE.E5M2.F32.PACK_AB_MERGE_C R8, R18, R22, RZ ;  /* 0x000000161208723e */ /* 0x000fe200048060ff */
[----:B------:R-:W3:Y:S04]  /*9d910*/  LDL.LU R25, [R1+0x1dcc] ;  /* 0x001dcc0001197983 */ /* 0x000ee80000300800 */
[----:B------:R-:W-:Y:S04]  /*9d920*/  STL [R1+0x2ec], R9 ;  /* 0x0002ec0901007387 */ /* 0x000fe80000100800 */
[----:B------:R-:W3:Y:S04]  /*9d930*/  LDL.LU R23, [R1+0x1db0] ;  /* 0x001db00001177983 */ /* 0x000ee80000300800 */
[----:B------:R0:W-:Y:S04]  /*9d940*/  STL [R1+0x2f4], R8 ;  /* 0x0002f40801007387 */ /* 0x0001e80000100800 */
[----:B------:R-:W3:Y:S04]  /*9d950*/  LDL.LU R22, [R1+0x1db4] ;  /* 0x001db40001167983 */ /* 0x000ee80000300800 */
[----:B------:R-:W3:Y:S01]  /*9d960*/  LDL R18, [R1+0x18] ;  /* 0x0000180001127983 */ /* 0x000ee20000100800 */
[----:B0-----:R-:W-:-:S05]  /*9d970*/  IADD3 R8, P6, R26, R5, RZ ;  /* 0x000000051a087210 */ /* 0x001fca0007fde0ff */
[----:B------:R-:W-:-:S05]  /*9d980*/  IMAD.X R9, R19, 0x1, R6, P6 ;  /* 0x0000000113097824 */ /* 0x000fca00030e0606 */
[----:B------:R0:W-:Y:S04]  /*9d990*/  STL.64 [R1+0x1df0], R8 ;  /* 0x001df00801007387 */ /* 0x0001e80000100a00 */
[----:B0-----:R-:W4:Y:S01]  /*9d9a0*/  LDL.LU.64 R8, [R1+0x4b38] ;  /* 0x004b380001087983 */ /* 0x001f220000300a00 */
[----:B------:R-:W-:Y:S02]  /*9d9b0*/  F2FP.SATFINITE.E5M2.F32.PACK_AB_MERGE_C R15, R15, R16, RZ ;  /* 0x000000100f0f723e */ /* 0x000fe400048060ff */
[----:B--2---:R-:W-:Y:S02]  /*9d9c0*/  F2FP.SATFINITE.E5M2.F32.PACK_AB_MERGE_C R13, R13, R12, RZ ;  /* 0x0000000c0d0d723e */ /* 0x004fe400048060ff */
[----:B------:R-:W-:-:S03]  /*9d9d0*/  IADD3 R12, P6, R26, R7, RZ ;  /* 0x000000071a0c7210 */ /* 0x000fc60007fde0ff */
[----:B------:R-:W-:Y:S04]  /*9d9e0*/  STL [R1+0x2e4], R13 ;  /* 0x0002e40d01007387 */ /* 0x000fe80000100800 */
[----:B------:R0:W-:Y:S04]  /*9d9f0*/  STL [R1+0x4b18], R7 ;  /* 0x004b180701007387 */ /* 0x0001e80000100800 */
[----:B------:R1:W-:Y:S04]  /*9da00*/  STL [R1+0x2e8], R15 ;  /* 0x0002e80f01007387 */ /* 0x0003e80000100800 */
[----:B0-----:R-:W2:Y:S01]  /*9da10*/  LDL.LU R7, [R1+0x1dc8] ;  /* 0x001dc80001077983 */ /* 0x001ea20000300800 */
[----:B----4-:R-:W-:-:S05]  /*9da20*/  IMAD.X R13, R19, 0x1, R8, P6 ;  /* 0x00000001130d7824 */ /* 0x010fca00030e0608 */
[----:B------:R0:W-:Y:S04]  /*9da30*/  STL.64 [R1+0x1de8], R12 ;  /* 0x001de80c01007387 */ /* 0x0001e80000100a00 */
[----:B------:R-:W4:Y:S04]  /*9da40*/  LDL.LU R16, [R1+0x1db8] ;  /* 0x001db80001107983 */ /* 0x000f280000300800 */
[----:B-1----:R-:W4:Y:S01]  /*9da50*/  LDL.LU R15, [R1+0x1dbc] ;  /* 0x001dbc00010f7983 */ /* 0x002f220000300800 */
[----:B0-----:R-:W-:-:S05]  /*9da60*/  F2FP.SATFINITE.E5M2.F32.PACK_AB_MERGE_C R12, R28, R29, RZ ;  /* 0x0000001d1c0c723e */ /* 0x001fca00048060ff */
[----:B------:R0:W-:Y:S04]  /*9da70*/  STL [R1+0x2d0], R12 ;  /* 0x0002d00c01007387 */ /* 0x0001e80000100800 */
[----:B------:R-:W4:Y:S04]  /*9da80*/  LDL.LU R29, [R1+0x1da0] ;  /* 0x001da000011d7983 */ /* 0x000f280000300800 */
[----:B------:R-:W4:Y:S01]  /*9da90*/  LDL.LU R28, [R1+0x1da4] ;  /* 0x001da400011c7983 */ /* 0x000f220000300800 */
[----:B0-----:R-:W-:-:S03]  /*9daa0*/  F2FP.SATFINITE.E5M2.F32.PACK_AB_MERGE_C R12, R17, R24, RZ ;  /* 0x00000018110c723e */ /* 0x001fc600048060ff */
[----:B------:R-:W4:Y:S04]  /*9dab0*/  LDL.LU R24, [R1+0x1da8] ;  /* 0x001da80001187983 */ /* 0x000f280000300800 */
[----:B------:R-:W4:Y:S04]  /*9dac0*/  LDL.LU R17, [R1+0x1dac] ;  /* 0x001dac0001117983 */ /* 0x000f280000300800 */
[----:B------:R0:W-:Y:S02]  /*9dad0*/  STL [R1+0x2d4], R12 ;  /* 0x0002d40c01007387 */ /* 0x0001e40000100800 */
[----:B0-----:R-:W-:-:S05]  /*9dae0*/  IADD3 R12, P6, R26, R9, RZ ;  /* 0x000000091a0c7210 */ /* 0x001fca0007fde0ff */
[----:B------:R-:W-:-:S05]  /*9daf0*/  IMAD.X R13, R19, 0x1, R10, P6 ;  /* 0x00000001130d7824 */ /* 0x000fca00030e060a */
[----:B------:R0:W-:Y:S04]  /*9db00*/  STL.64 [R1+0x1de0], R12 ;  /* 0x001de00c01007387 */ /* 0x0001e80000100a00 */
[----:B0-----:R-:W3:Y:S02]  /*9db10*/  LDL.LU.64 R12, [R1+0x4b30] ;  /* 0x004b3000010c7983 */ /* 0x001ee40000300a00 */
[----:B---3--:R-:W-:Y:S02]  /*9db20*/  F2FP.SATFINITE.E5M2.F32.PACK_AB_MERGE_C R11, R11, R13, RZ ;  /* 0x0000000d0b0b723e */ /* 0x008fe400048060ff */
[----:B------:R-:W3:Y:S04]  /*9db30*/  LDL.LU R13, [R1+0x4b2c] ;  /* 0x004b2c00010d7983 */ /* 0x000ee80000300800 */
[----:B------:R0:W-:Y:S04]  /*9db40*/  STL [R1+0x80c], R11 ;  /* 0x00080c0b01007387 */ /* 0x0001e80000100800 */
[----:B0-----:R-:W2:Y:S01]  /*9db50*/  LDL.LU R11, [R1+0x4b28] ;  /* 0x004b2800010b7983 */ /* 0x001ea20000300800 */
[----:B------:R-:W-:-:S05]  /*9db60*/  F2FP.SATFINITE.E5M2.F32.PACK_AB_MERGE_C R3, R3, R2, RZ ;  /* 0x000000020303723e */ /* 0x000fca00048060ff */
[----:B------:R3:W-:Y:S01]  /*9db70*/  STL [R1+0x814], R3 ;  /* 0x0008140301007387 */ /* 0x0007e20000100800 */
[----:B--2---:R-:W-:-:S05]  /*9db80*/  IADD3 R2, P6, R26, R11, RZ ;  /* 0x0000000b1a027210 */ /* 0x004fca0007fde0ff */
[----:B---3--:R-:W-:-:S05]  /*9db90*/  IMAD.X R3, R19, 0x1, R13, P6 ;  /* 0x0000000113037824 */ /* 0x008fca00030e060d */
[----:B------:R0:W-:Y:S02]  /*9dba0*/  STL.64 [R1+0x1dd8], R2 ;  /* 0x001dd80201007387 */ /* 0x0001e40000100a00 */
[----:B0-----:R-:W-:Y:S01]  /*9dbb0*/  IADD3 R2, P6, R26, R12, RZ ;  /* 0x0000000c1a027210 */ /* 0x001fe20007fde0ff */
[----:B------:R-:W-:Y:S01]  /*9dbc0*/  IMAD.MOV.U32 R3, RZ, RZ, R19 ;  /* 0x000000ffff037224 */ /* 0x000fe200078e0013 */
[----:B------:R-:W2:Y:S04]  /*9dbd0*/  LDL.LU R26, [R1+0x1d90] ;  /* 0x001d9000011a7983 */ /* 0x000ea80000300800 */
[----:B------:R-:W2:Y:S04]  /*9dbe0*/  LDL.LU R19, [R1+0x1d94] ;  /* 0x001d940001137983 */ /* 0x000ea80000300800 */
[----:B------:R0:W-:Y:S01]  /*9dbf0*/  STL.64 [R1+0x4b10], R12 ;  /* 0x004b100c01007387 */ /* 0x0001e20000100a00 */
[----:B------:R-:W-:-:S03]  /*9dc00*/  IMAD.X R3, R3, 0x1, R14, P6 ;  /* 0x0000000103037824 */ /* 0x000fc600030e060e */
[----:B0-----:R-:W3:Y:S04]  /*9dc10*/  LDL.LU R12, [R1+0x1dc0] ;  /* 0x001dc000010c7983 */ /* 0x001ee80000300800 */
[----:B------:R-:W3:Y:S04]  /*9dc20*/  LDL.LU R13, [R1+0x1dc4] ;  /* 0x001dc400010d7983 */ /* 0x000ee80000300800 */
[----:B------:R0:W-:Y:S04]  /*9dc30*/  STL.64 [R1+0x1dd0], R2 ;  /* 0x001dd00201007387 */ /* 0x0001e80000100a00 */
[----:B0-----:R-:W4:Y:S01]  /*9dc40*/  LDL.LU.64 R2, [R1+0x4b20] ;  /* 0x004b200001027983 */ /* 0x001f220000300a00 */
[----:B------:R-:W-:-:S02]  /*9dc50*/  F2FP.SATFINITE.E5M2.F32.PACK_AB_MERGE_C R22, R22, R23, RZ ;  /* 0x000000171616723e */ /* 0x000fc400048060ff */
[----:B---3--:R-:W-:Y:S02]  /*9dc60*/  F2FP.SATFINITE.E5M2.F32.PACK_AB_MERGE_C R13, R13, R12, RZ ;  /* 0x0000000c0d0d723e */ /* 0x008fe400048060ff */
[----:B------:R-:W-:Y:S02]  /*9dc70*/  F2FP.SATFINITE.E5M2.F32.PACK_AB_MERGE_C R12, R25, R7, RZ ;  /* 0x00000007190c723e */ /* 0x000fe400048060ff */
[----:B------:R-:W-:Y:S01]  /*9dc80*/  SHF.R.S32.HI R7, RZ, 0x1f, R18 ;  /* 0x0000001fff077819 */ /* 0x000fe20000011412 */
[----:B------:R-:W-:Y:S04]  /*9dc90*/  STL [R1+0x6e8], R13 ;  /* 0x0006e80d01007387 */ /* 0x000fe80000100800 */
[----:B------:R4:W-:Y:S04]  /*9dca0*/  STL [R1+0x72c], R12 ;  /* 0x00072c0c01007387 */ /* 0x0009e80000100800 */
[----:B------:R0:W-:Y:S04]  /*9dcb0*/  STL [R1+0x638], R22 ;  /* 0x0006381601007387 */ /* 0x0001e80000100800 */
[----:B------:R-:W3:Y:S01]  /*9dcc0*/  LDL.LU R25, [R1+0x1d98] ;  /* 0x001d980001197983 */ /* 0x000ee20000300800 */
[----:B----4-:R-:W-:-:S03]  /*9dcd0*/  IADD3 R12, P6, R18, R2, RZ ;  /* 0x00000002120c7210 */ /* 0x010fc60007fde0ff */
[----:B------:R-:W-:Y:S04]  /*9dce0*/  STL [R1+0x1c], R7 ;  /* 0x00001c0701007387 */ /* 0x000fe80000100800 */
[----:B------:R-:W3:Y:S04]  /*9dcf0*/  LDL.LU R18, [R1+0x1d9c] ;  /* 0x001d9c0001127983 */ /* 0x000ee80000300800 */
[----:B------:R-:W4:Y:S04]  /*9dd00*/  LDL.LU R23, [R1+0x1d80] ;  /* 0x001d800001177983 */ /* 0x000f280000300800 */
[----:B0-----:R-:W4:Y:S04]  /*9dd10*/  LDL.LU R22, [R1+0x1d84] ;  /* 0x001d840001167983 */ /* 0x001f280000300800 */
[----:B------:R0:W-:Y:S04]  /*9dd20*/  STL [R1+0x4b08], R2 ;  /* 0x004b080201007387 */ /* 0x0001e80000100800 */
[----:B0-----:R-:W2:Y:S04]  /*9dd30*/  LDL.LU R2, [R1+0x1c] ;  /* 0x00001c0001027983 */ /* 0x001ea80000300800 */
[----:B------:R0:W-:Y:S01]  /*9dd40*/  STL [R1+0x4b0c], R21 ;  /* 0x004b0c1501007387 */ /* 0x0001e20000100800 */
[----:B--2---:R-:W-:-:S03]  /*9dd50*/  IMAD.X R13, R2, 0x1, R21, P6 ;  /* 0x00000001020d7824 */ /* 0x004fc600030e0615 */
[----:B0-----:R-:W2:Y:S04]  /*9dd60*/  LDL.LU R21, [R1+0x18] ;  /* 0x0000180001157983 */ /* 0x001ea80000300800 */
[----:B------:R0:W-:Y:S01]  /*9dd70*/  STL.64 [R1+0x1dc0], R12 ;  /* 0x001dc00c01007387 */ /* 0x0001e20000100a00 */
[----:B------:R-:W-:Y:S02]  /*9dd80*/  F2FP.SATFINITE.E5M2.F32.PACK_AB_MERGE_C R7, R28, R29, RZ ;  /* 0x0000001d1c07723e */ /* 0x000fe400048060ff */
[----:B0-----:R-:W-:-:S05]  /*9dd90*/  F2FP.SATFINITE.E5M2.F32.PACK_AB_MERGE_C R12, R15, R16, RZ ;  /* 0x000000100f0c723e */ /* 0x001fca00048060ff */
[----:B------:R-:W-:Y:S04]  /*9dda0*/  STL [R1+0x668], R12 ;  /* 0x0006680c01007387 */ /* 0x000fe80000100800 */
[----:B------:R0:W-:Y:S04]  /*9ddb0*/  STL [R1+0x5c4], R7 ;  /* 0x0005c40701007387 */ /* 0x0001e80000100800 */
[----:B------:R-:W-:Y:S01]  /*9ddc0*/  STL [R1+0x4af8], R0 ;  /* 0x004af80001007387 */ /* 0x000fe20000100800 */
[----:B------:R-:W-:-:S03]  /*9ddd0*/  F2FP.SATFINITE.E5M2.F32.PACK_AB_MERGE_C R17, R17, R24, RZ ;  /* 0x000000181111723e */ /* 0x000fc600048060ff */
[----:B0-----:R-:W2:Y:S01]  /*9dde0*/  LDL.LU R7, [R1+0x1d88] ;  /* 0x001d880001077983 */ /* 0x001ea20000300800 */
[----:B------:R-:W-:Y:S02]  /*9ddf0*/  F2FP.SATFINITE.E5M2.F32.PACK_AB_MERGE_C R19, R19, R26, RZ ;  /* 0x0000001a1313723e */ /* 0x000fe400048060ff */
[----:B---3--:R-:W-:Y:S02]  /*9de00*/  F2FP.SATFINITE.E5M2.F32.PACK_AB_MERGE_C R18, R18, R25, RZ ;  /* 0x000000191212723e */ /* 0x008fe400048060ff */
[----:B----4-:R-:W-:Y:S02]  /*9de10*/  F2FP.SATFINITE.E5M2.F32.PACK_AB_MERGE_C R22, R22, R23, RZ ;  /* 0x000000171616723e */ /* 0x010fe400048060ff */
[----:B--2---:R-:W-:-:S05]  /*9de20*/  IADD3 R12, P6, R21, R0, RZ ;  /* 0x00000000150c7210 */ /* 0x004fca0007fde0ff */
[----:B------:R-:W-:Y:S01]  /*9de30*/  IMAD.X R13, R2, 0x1, R27, P6 ;  /* 0x00000001020d7824 */ /* 0x000fe200030e061b */
[----:B------:R-:W-:-:S04]  /*9de40*/  IADD3 R26, P6, R21, R3, RZ ;  /* 0x00000003151a7210 */ /* 0x000fc80007fde0ff */
[----:B------:R0:W-:Y:S01]  /*9de50*/  STL.64 [R1+0x1db0], R12 ;  /* 0x001db00c01007387 */ /* 0x0001e20000100a00 */
[----:B------:R-:W-:-:S03]  /*9de60*/  IMAD.X R27, R2, 0x1, R4, P6 ;  /* 0x00000001021b7824 */ /* 0x000fc600030e0604 */
[----:B0-----:R-:W2:Y:S04]  /*9de70*/  LDL.LU R12, [R1+0x1d70] ;  /* 0x001d7000010c7983 */ /* 0x001ea80000300800 */
[----:B------:R-:W2:Y:S04]  /*9de80*/  LDL.LU R13, [R1+0x1d74] ;  /* 0x001d7400010d7983 */ /* 0x000ea80000300800 */
[----:B------:R-:W3:Y:S04]  /*9de90*/  LDL.LU R0, [R1+0x1d68] ;  /* 0x001d680001007983 */ /* 0x000ee80000300800 */
[----:B------:R-:W3:Y:S04]  /*9dea0*/  LDL.LU R16, [R1+0x1d6c] ;  /* 0x001d6c0001107983 */ /* 0x000ee80000300800 */
[----:B------:R-:W4:Y:S04]  /*9deb0*/  LDL.LU R28, [R1+0x1d50] ;  /* 0x001d5000011c7983 */ /* 0x000f280000300800 */
[----:B------:R-:W4:Y:S04]  /*9dec0*/  LDL.LU R24, [R1+0x1d54] ;  /* 0x001d540001187983 */ /* 0x000f280000300800 */
[----:B------:R-:W-:Y:S04]  /*9ded0*/  STL [R1+0x44a0], R17 ;  /* 0x0044a01101007387 */ /* 0x000fe80000100800 */
[----:B------:R0:W-:Y:S04]  /*9dee0*/  STL [R1+0x4a80], R19 ;  /* 0x004a801301007387 */ /* 0x0001e80000100800 */
[----:B0-----:R-:W3:Y:S04]  /*9def0*/  LDL.LU R19, [R1+0x1d64] ;  /* 0x001d640001137983 */ /* 0x001ee80000300800 */
[----:B------:R0:W-:Y:S04]  /*9df00*/  STL [R1+0x4afc], R3 ;  /* 0x004afc0301007387 */ /* 0x0001e80000100800 */
[----:B0-----:R-:W3:Y:S04]  /*9df10*/  LDL.LU R3, [R1+0x1d60] ;  /* 0x001d600001037983 */ /* 0x001ee80000300800 */
[----:B------:R-:W4:Y:S04]  /*9df20*/  LDL R17, [R1] ;  /* 0x0000000001117983 */ /* 0x000f280000100800 */
[----:B------:R0:W-:Y:S04]  /*9df30*/  STL [R1+0x4478], R18 ;  /* 0x0044781201007387 */ /* 0x0001e80000100800 */
[----:B------:R1:W-:Y:S04]  /*9df40*/  STL.64 [R1+0x1da0], R26 ;  /* 0x001da01a01007387 */ /* 0x0003e80000100a00 */
[----:B0-----:R-:W3:Y:S04]  /*9df50*/  LDL.LU R18, [R1+0x1d7c] ;  /* 0x001d7c0001127983 */ /* 0x001ee80000300800 */
[----:B------:R0:W-:Y:S01]  /*9df60*/  STL [R1+0x4578], R22 ;  /* 0x0045781601007387 */ /* 0x0001e20000100800 */
[----:B-1----:R-:W-:-:S03]  /*9df70*/  IADD3 R26, P6, R21, R5, RZ ;  /* 0x00000005151a7210 */ /* 0x002fc60007fde0ff */
[----:B0-----:R-:W3:Y:S04]  /*9df80*/  LDL.LU R22, [R1+0x1d78] ;  /* 0x001d780001167983 */ /* 0x001ee80000300800 */
[----:B------:R0:W-:Y:S04]  /*9df90*/  STL [R1+0x4ae8], R5 ;  /* 0x004ae80501007387 */ /* 0x0001e80000100800 */
[----:B0-----:R-:W2:Y:S01]  /*9dfa0*/  LDL.LU R5, [R1+0x1d8c] ;  /* 0x001d8c0001057983 */ /* 0x001ea20000300800 */
[----:B------:R-:W-:-:S03]  /*9dfb0*/  IMAD.X R27, R2, 0x1, R6, P6 ;  /* 0x00000001021b7824 */ /* 0x000fc600030e0606 */
[----:B------:R-:W4:Y:S04]  /*9dfc0*/  LDL.LU R15, [R1+0x1d58] ;  /* 0x001d5800010f7983 */ /* 0x000f280000300800 */
[----:B------:R0:W-:Y:S04]  /*9dfd0*/  STL.64 [R1+0x1d90], R26 ;  /* 0x001d901a01007387 */ /* 0x0001e80000100a00 */
[----:B0-----:R-:W4:Y:S04]  /*9dfe0*/  LDL.LU R27, [R1+0x1d5c] ;  /* 0x001d5c00011b7983 */ /* 0x001f280000300800 */
[----:B------:R-:W4:Y:S04]  /*9dff0*/  LDL.LU R29, [R1+0x1d40] ;  /* 0x001d4000011d7983 */ /* 0x000f280000300800 */
[----:B------:R-:W4:Y:S04]  /*9e000*/  LDL.LU R26, [R1+0x1d44] ;  /* 0x001d4400011a7983 */ /* 0x000f280000300800 */
[----:B------:R-:W4:Y:S04]  /*9e010*/  LDL.LU R25, [R1+0x1d48] ;  /* 0x001d480001197983 */ /* 0x000f280000300800 */
[----:B------:R-:W4:Y:S01]  /*9e020*/  LDL.LU R23, [R1+0x1d4c] ;  /* 0x001d4c0001177983 */ /* 0x000f220000300800 */
[----:B--2---:R-:W-:-:S03]  /*9e030*/  F2FP.SATFINITE.E5M2.F32.PACK_AB_MERGE_C R5, R5, R7, RZ ;  /* 0x000000070505723e */ /* 0x004fc600048060ff */
[----:B------:R-:W2:Y:S04]  /*9e040*/  LDL.LU R7, [R1+0x4b18] ;  /* 0x004b180001077983 */ /* 0x000ea80000300800 */
[----:B------:R0:W-:Y:S02]  /*9e050*/  STL [R1+0x358], R5 ;  /* 0x0003580501007387 */ /* 0x0001e40000100800 */
[----:B0-----:R-:W-:Y:S02]  /*9e060*/  F2FP.SATFINITE.E5M2.F32.PACK_AB_MERGE_C R5, R13, R12, RZ ;  /* 0x0000000c0d05723e */ /* 0x001fe400048060ff */
[C---:B--2---:R-:W-:Y:S01]  /*9e070*/  IADD3 R12, P6, R21.reuse, R7, RZ ;  /* 0x00000007150c7210 */ /* 0x044fe20007fde0ff */
[----:B------:R-:W-:Y:S04]  /*9e080*/  STL.64 [R1+0x4af0], R6 ;  /* 0x004af00601007387 */ /* 0x000fe80000100a00 */
[----:B------:R-:W-:Y:S01]  /*9e090*/  IMAD.X R13, R2, 0x1, R8, P6 ;  /* 0x00000001020d7824 */ /* 0x000fe200030e0608 */
[----:B------:R-:W-:Y:S04]  /*9e0a0*/  STL [R1+0x1d88], R5 ;  /* 0x001d880501007387 */ /* 0x000fe80000100800 */
[----:B------:R0:W-:Y:S04]  /*9e0b0*/  STL.64 [R1+0x1d80], R12 ;  /* 0x001d800c01007387 */ /* 0x0001e80000100a00 */
[----:B0-----:R-:W2:Y:S01]  /*9e0c0*/  LDL.LU.64 R12, [R1+0x4b10] ;  /* 0x004b1000010c7983 */ /* 0x001ea20000300a00 */
[----:B------:R-:W-:-:S02]  /*9e0d0*/  IADD3 R6, P6, R21, R9, RZ ;  /* 0x0000000915067210 */ /* 0x000fc40007fde0ff */
[----:B---3--:R-:W-:Y:S02]  /*9e0e0*/  F2FP.SATFINITE.E5M2.F32.PACK_AB_MERGE_C R5, R18, R22, RZ ;  /* 0x000000161205723e */ /* 0x008fe400048060ff */
[----:B------:R-:W-:Y:S01]  /*9e0f0*/  F2FP.SATFINITE.E5M2.F32.PACK_AB_MERGE_C R3, R19, R3, RZ ;  /* 0x000000031303723e */ /* 0x000fe200048060ff */
[----:B------:R-:W-:Y:S01]  /*9e100*/  IMAD.X R7, R2, 0x1, R10, P6 ;  /* 0x0000000102077824 */ /* 0x000fe200030e060a */
[----:B----4-:R-:W-:Y:S01]  /*9e110*/  F2FP.SATFINITE.E5M2.F32.PACK_AB_MERGE_C R28, R24, R28, RZ ;  /* 0x0000001c181c723e */ /* 0x010fe200048060ff */
[----:B------:R-:W-:Y:S04]  /*9e120*/  STL [R1+0x1d78], R5 ;  /* 0x001d780501007387 */ /* 0x000fe80000100800 */
[----:B------:R-:W-:Y:S04]  /*9e130*/  STL.64 [R1+0x4b00], R8 ;  /* 0x004b000801007387 */ /* 0x000fe80000100a00 */
[----:B------:R-:W-:Y:S01]  /*9e140*/  STL [R1+0x1d7c], R3 ;  /* 0x001d7c0301007387 */ /* 0x000fe20000100800 */
[----:B------:R-:W-:-:S03]  /*9e150*/  F2FP.SATFINITE.E5M2.F32.PACK_AB_MERGE_C R0, R16, R0, RZ ;  /* 0x000000001000723e */ /* 0x000fc600048060ff */
[----:B------:R-:W-:Y:S04]  /*9e160*/  STL [R1+0x41a8], R28 ;  /* 0x0041a81c01007387 */ /* 0x000fe80000100800 */
[----:B------:R0:W-:Y:S04]  /*9e170*/  STL.64 [R1+0x1d70], R6 ;  /* 0x001d700601007387 */ /* 0x0001e80000100a00 */
[----:B------:R1:W-:Y:S01]  /*9e180*/  STL [R1+0x1d6c], R0 ;  /* 0x001d6c0001007387 */ /* 0x0003e20000100800 */
[----:B0-----:R-:W-:-:S03]  /*9e190*/  IADD3 R6, P6, R21, R11, RZ ;  /* 0x0000000b15067210 */ /* 0x001fc60007fde0ff */
[----:B------:R-:W-:Y:S04]  /*9e1a0*/  STL.64 [R1+0x4ae0], R10 ;  /* 0x004ae00a01007387 */ /* 0x000fe80000100a00 */
[----:B------:R-:W3:Y:S04]  /*9e1b0*/  LDL.LU R3, [R1+0x1d30] ;  /* 0x001d300001037983 */ /* 0x000ee80000300800 */
[----:B-1----:R-:W3:Y:S01]  /*9e1c0*/  LDL.LU R0, [R1+0x1d34] ;  /* 0x001d340001007983 */ /* 0x002ee20000300800 */
[----:B------:R-:W-:Y:S01]  /*9e1d0*/  F2FP.SATFINITE.E5M2.F32.PACK_AB_MERGE_C R27, R27, R15, RZ ;  /* 0x0000000f1b1b723e */ /* 0x000fe200048060ff */
[----:B--2---:R-:W-:Y:S01]  /*9e1e0*/  IMAD.X R7, R2, 0x1, R13, P6 ;  /* 0x0000000102077824 */ /* 0x004fe200030e060d */
[----:B------:R-:W-:-:S04]  /*9e1f0*/  IADD3 R8, P6, R21, R12, RZ ;  /* 0x0000000c15087210 */ /* 0x000fc80007fde0ff */
[----:B------:R0:W-:Y:S01]  /*9e200*/  STL.64 [R1+0x1d60], R6 ;  /* 0x001d600601007387 */ /* 0x0001e20000100a00 */
[----:B------:R-:W-:-:S03]  /*9e210*/  IMAD.X R9, R2, 0x1, R14, P6 ;  /* 0x0000000102097824 */ /* 0x000fc600030e060e */
[----:B0-----:R-:W2:Y:S04]  /*9e220*/  LDL.LU R6, [R1+0x1d38] ;  /* 0x001d380001067983 */ /* 0x001ea80000300800 */
[----:B------:R-:W2:Y:S04]  /*9e230*/  LDL.LU R7, [R1+0x1d3c] ;  /* 0x001d3c0001077983 */ /* 0x000ea80000300800 */
[----:B------:R-:W4:Y:S04]  /*9e240*/  LDL.LU R22, [R1+0x1d20] ;  /* 0x001d200001167983 */ /* 0x000f280000300800 */
[----:B------:R-:W4:Y:S04]  /*9e250*/  LDL.LU R19, [R1+0x1d24] ;  /* 0x001d240001137983 */ /* 0x000f280000300800 */
[----:B------:R-:W4:Y:S04]  /*9e260*/  LDL.LU R16, [R1+0x1d28] ;  /* 0x001d280001107983 */ /* 0x000f280000300800 */
[----:B------:R-:W4:Y:S04]  /*9e270*/  LDL.LU R24, [R1+0x1d2c] ;  /* 0x001d2c0001187983 */ /* 0x000f280000300800 */
[----:B------:R-:W2:Y:S04]  /*9e280*/  LDL.LU R21, [R1+0x4b0c] ;  /* 0x004b0c0001157983 */ /* 0x000ea80000300800 */
[----:B------:R-:W4:Y:S04]  /*9e290*/  LDL.LU R2, [R1+0x4b08] ;  /* 0x004b080001027983 */ /* 0x000f280000300800 */
[----:B------:R-:W-:Y:S04]  /*9e2a0*/  STL [R1+0x41a4], R27 ;  /* 0x0041a41b01007387 */ /* 0x000fe80000100800 */
[----:B------:R0:W-:Y:S04]  /*9e2b0*/  STL.64 [R1+0x1d50], R8 ;  /* 0x001d500801007387 */ /* 0x0001e80000100a00 */
[----:B------:R-:W2:Y:S01]  /*9e2c0*/  LDL.LU R5, [R1+0x1d10] ;  /* 0x001d100001057983 */ /* 0x000ea20000300800 */
[----:B0-----:R-:W-:-:S02]  /*9e2d0*/  F2FP.SATFINITE.E5M2.F32.PACK_AB_MERGE_C R9, R26, R29, RZ ;  /* 0x0000001d1a09723e */ /* 0x001fc400048060ff */
[----:B------:R-:W-:-:S03]  /*9e2e0*/  F2FP.SATFINITE.E5M2.F32.PACK_AB_MERGE_C R8, R23, R25, RZ ;  /* 0x000000191708723e */ /* 0x000fc600048060ff */
[----:B------:R-:W-:Y:S04]  /*9e2f0*/  STL [R1+0x1d58], R9 ;  /* 0x001d580901007387 */ /* 0x000fe80000100800 */
[----:B------:R-:W2:Y:S04]  /*9e300*/  LDL.LU R10, [R1+0x1d18] ;  /* 0x001d1800010a7983 */ /* 0x000ea80000300800 */
[----:B------:R-:W-:Y:S04]  /*9e310*/  STL [R1+0x1d48], R8 ;  /* 0x001d480801007387 */ /* 0x000fe80000100800 */
[----:B------:R-:W2:Y:S04]  /*9e320*/  LDL.LU R11, [R1+0x1d1c] ;  /* 0x001d1c00010b7983 */ /* 0x000ea80000300800 */
[----:B------:R-:W2:Y:S04]  /*9e330*/  LDL.LU R15, [R1+0x1d00] ;  /* 0x001d0000010f7983 */ /* 0x000ea80000300800 */
[----:B------:R-:W2:Y:S04]  /*9e340*/  LDL.LU R26, [R1+0x1d04] ;  /* 0x001d0400011a7983 */ /* 0x000ea80000300800 */
[----:B------:R-:W2:Y:S04]  /*9e350*/  LDL.LU R25, [R1+0x1d08] ;  /* 0x001d080001197983 */ /* 0x000ea80000300800 */
[----:B------:R-:W2:Y:S04]  /*9e360*/  LDL.LU R23, [R1+0x1d0c] ;  /* 0x001d0c0001177983 */ /* 0x000ea80000300800 */
[----:B------:R-:W3:Y:S04]  /*9e370*/  LDL.LU R29, [R1+0x10] ;  /* 0x00001000011d7983 */ /* 0x000ee80000300800 */
[----:B---3--:R0:W-:Y:S04]  /*9e380*/  STL [R1+0x4ad8], R29 ;  /* 0x004ad81d01007387 */ /* 0x0081e80000100800 */
[----:B0-----:R-:W3:Y:S01]  /*9e390*/  LDL.LU R29, [R1+0x14] ;  /* 0x00001400011d7983 */ /* 0x001ee20000300800 */
[----:B------:R-:W-:-:S02]  /*9e3a0*/  F2FP.SATFINITE.E5M2.F32.PACK_AB_MERGE_C R0, R0, R3, RZ ;  /* 0x000000030000723e */ /* 0x000fc400048060ff */
[----:B---3--:R-:W-:Y:S02]  /*9e3b0*/  SHF.R.S32.HI R18, RZ, 0x1f, R29 ;  /* 0x0000001fff127819 */ /* 0x008fe4000001141d */
[----:B----4-:R-:W-:-:S05]  /*9e3c0*/  IADD3 R8, P6, R29, R2, RZ ;  /* 0x000000021d087210 */ /* 0x010fca0007fde0ff */
[----:B--2---:R-:W-:-:S05]  /*9e3d0*/  IMAD.X R9, R18, 0x1, R21, P6 ;  /* 0x0000000112097824 */ /* 0x004fca00030e0615 */
[----:B------:R0:W-:Y:S04]  /*9e3e0*/  STL.64 [R1+0x1d40], R8 ;  /* 0x001d400801007387 */ /* 0x0001e80000100a00 */
[----:B0-----:R-:W2:Y:S04]  /*9e3f0*/  LDL.LU.64 R8, [R1+0x4b00] ;  /* 0x004b000001087983 */ /* 0x001ea80000300a00 */
[----:B------:R-:W3:Y:S04]  /*9e400*/  LDL.LU R27, [R1+0x1364] ;  /* 0x00136400011b7983 */ /* 0x000ee80000300800 */
[----:B------:R-:W4:Y:S04]  /*9e410*/  LDL.LU R28, [R1+0x1368] ;  /* 0x00136800011c7983 */ /* 0x000f280000300800 */
[----:B------:R-:W4:Y:S04]  /*9e420*/  LDL.LU R18, [R1+0x136c] ;  /* 0x00136c0001127983 */ /* 0x000f280000300800 */
[----:B------:R-:W-:Y:S04]  /*9e430*/  STL [R1+0x4adc], R21 ;  /* 0x004adc1501007387 */ /* 0x000fe80000100800 */
[----:B------:R-:W2:Y:S04]  /*9e440*/  LDL.LU R3, [R1+0x4afc] ;  /* 0x004afc0001037983 */ /* 0x000ea80000300800 */
[----:B------:R0:W-:Y:S04]  /*9e450*/  STL [R1+0x2f0], R0 ;  /* 0x0002f00001007387 */ /* 0x0001e80000100800 */
[----:B0-----:R-:W3:Y:S01]  /*9e460*/  LDL.LU R0, [R1+0x4af8] ;  /* 0x004af80001007983 */ /* 0x001ee20000300800 */
[----:B------:R-:W-:-:S02]  /*9e470*/  F2FP.SATFINITE.E5M2.F32.PACK_AB_MERGE_C R7, R7, R6, RZ ;  /* 0x000000060707723e */ /* 0x000fc400048060ff */
[----:B------:R-:W-:-:S03]  /*9e480*/  SHF.R.S32.HI R21, RZ, 0x1f, R29 ;  /* 0x0000001fff157819 */ /* 0x000fc6000001141d */
[----:B------:R0:W-:Y:S01]  /*9e490*/  STL [R1+0x1d38], R7 ;  /* 0x001d380701007387 */ /* 0x0001e20000100800 */
[----:B---3--:R-:W-:-:S05]  /*9e4a0*/  IADD3 R6, P6, R29, R0, RZ ;  /* 0x000000001d067210 */ /* 0x008fca0007fde0ff */
[----:B0-----:R-:W-:-:S05]  /*9e4b0*/  IMAD.X R7, R21, 0x1, R17, P6 ;  /* 0x0000000115077824 */ /* 0x001fca00030e0611 */
[----:B------:R0:W-:Y:S02]  /*9e4c0*/  STL.64 [R1+0x1d30], R6 ;  /* 0x001d300601007387 */ /* 0x0001e40000100a00 */
[----:B0-----:R-:W-:Y:S02]  /*9e4d0*/  F2FP.SATFINITE.E5M2.F32.PACK_AB_MERGE_C R7, R19, R22, RZ ;  /* 0x000000161307723e */ /* 0x001fe400048060ff */
[----:B------:R-:W-:Y:S01]  /*9e4e0*/  F2FP.SATFINITE.E5M2.F32.PACK_AB_MERGE_C R6, R24, R16, RZ ;  /* 0x000000101806723e */ /* 0x000fe200048060ff */
[----:B------:R-:W3:Y:S04]  /*9e4f0*/  LDL.LU R22, [R1+0x1cf0] ;  /* 0x001cf00001167983 */ /* 0x000ee80000300800 */
[----:B------:R-:W-:Y:S04]  /*9e500*/  STL [R1+0x2dc], R7 ;  /* 0x0002dc0701007387 */ /* 0x000fe80000100800 */
[----:B------:R-:W3:Y:S04]  /*9e510*/  LDL.LU R19, [R1+0x1cf4] ;  /* 0x001cf40001137983 */ /* 0x000ee80000300800 */
[----:B------:R-:W-:Y:S04]  /*9e520*/  STL [R1+0x1d28], R6 ;  /* 0x001d280601007387 */ /* 0x000fe80000100800 */
[----:B------:R-:W3:Y:S04]  /*9e530*/  LDL.LU R16, [R1+0x1cf8] ;  /* 0x001cf80001107983 */ /* 0x000ee80000300800 */
[----:B------:R-:W3:Y:S04]  /*9e540*/  LDL.LU R24, [R1+0x1cfc] ;  /* 0x001cfc0001187983 */ /* 0x000ee80000300800 */
[----:B--2---:R0:W-:Y:S04]  /*9e550*/  STL.64 [R1+0x4ad0], R2 ;  /* 0x004ad00201007387 */ /* 0x0041e80000100a00 */
[----:B0-----:R-:W2:Y:S01]  /*9e560*/  LDL.LU R2, [R1+0x1d14] ;  /* 0x001d140001027983 */ /* 0x001ea20000300800 */
[----:B------:R-:W-:-:S03]  /*9e570*/  IADD3 R6, P6, R29, R3, RZ ;  /* 0x000000031d067210 */ /* 0x000fc60007fde0ff */
[----:B------:R-:W4:Y:S02]  /*9e580*/  LDL.LU R3, [R1+0x1360] ;  /* 0x0013600001037983 */ /* 0x000f240000300800 */
[----:B------:R-:W-:-:S05]  /*9e590*/  IMAD.X R7, R21, 0x1, R4, P6 ;  /* 0x0000000115077824 */ /* 0x000fca00030e0604 */
[----:B------:R0:W-:Y:S04]  /*9e5a0*/  STL.64 [R1+0x1d20], R6 ;  /* 0x001d200601007387 */ /* 0x0001e80000100a00 */
[----:B0-----:R-:W3:Y:S01]  /*9e5b0*/  LDL.LU.64 R6, [R1+0x4af0] ;  /* 0x004af00001067983 */ /* 0x001ee20000300a00 */
[----:B--2---:R-:W-:-:S03]  /*9e5c0*/  F2FP.SATFINITE.E5M2.F32.PACK_AB_MERGE_C R2, R2, R5, RZ ;  /* 0x000000050202723e */ /* 0x004fc600048060ff */
[----:B------:R-:W2:Y:S04]  /*9e5d0*/  LDL.LU R5, [R1+0x4ae8] ;  /* 0x004ae80001057983 */ /* 0x000ea80000300800 */
[----:B------:R0:W-:Y:S02]  /*9e5e0*/  STL [R1+0x2cc], R2 ;  /* 0x0002cc0201007387 */ /* 0x0001e40000100800 */
[----:B0-----:R-:W-:Y:S02]  /*9e5f0*/  F2FP.SATFINITE.E5M2.F32.PACK_AB_MERGE_C R2, R11, R10, RZ ;  /* 0x0000000a0b02723e */ /* 0x001fe400048060ff */
[----:B----4-:R-:W-:Y:S02]  /*9e600*/  F2FP.SATFINITE.E5M2.F32.PACK_AB_MERGE_C R3, R27, R3, RZ ;  /* 0x000000031b03723e */ /* 0x010fe400048060ff */
[----:B--2---:R-:W-:Y:S01]  /*9e610*/  IADD3 R10, P6, R29, R5, RZ ;  /* 0x000000051d0a7210 */ /* 0x004fe20007fde0ff */
[----:B------:R0:W-:Y:S04]  /*9e620*/  STL.64 [R1+0x4ac0], R4 ;  /* 0x004ac00401007387 */ /* 0x0001e80000100a00 */
[----:B---3--:R-:W-:Y:S01]  /*9e630*/  IMAD.X R11, R21, 0x1, R6, P6 ;  /* 0x00000001150b7824 */ /* 0x008fe200030e0606 */
[----:B------:R1:W-:Y:S04]  /*9e640*/  STL [R1+0x1d18], R2 ;  /* 0x001d180201007387 */ /* 0x0003e80000100800 */
[----:B------:R2:W-:Y:S01]  /*9e650*/  STL.64 [R1+0x1d10], R10 ;  /* 0x001d100a01007387 */ /* 0x0005e20000100a00 */
[----:B0-----:R-:W-:-:S02]  /*9e660*/  F2FP.SATFINITE.E5M2.F32.PACK_AB_MERGE_C R4, R26, R15, RZ ;  /* 0x0000000f1a04723e */ /* 0x001fc400048060ff */
[----:B-1----:R-:W-:Y:S01]  /*9e670*/  F2FP.SATFINITE.E5M2.F32.PACK_AB_MERGE_C R2, R23, R25, RZ ;  /* 0x000000191702723e */ /* 0x002fe200048060ff */
[----:B--2---:R-:W2:Y:S04]  /*9e680*/  LDL.LU.64 R10, [R1+0x4ae0] ;  /* 0x004ae000010a7983 */ /* 0x004ea80000300a00 */
[----:B------:R-:W3:Y:S04]  /*9e690*/  LDL.LU R15, [R1+0x1ce0] ;  /* 0x001ce000010f7983 */ /* 0x000ee80000300800 */
[----:B------:R0:W-:Y:S04]  /*9e6a0*/  STL [R1+0x2b8], R4 ;  /* 0x0002b80401007387 */ /* 0x0001e80000100800 */
[----:B------:R-:W3:Y:S01]  /*9e6b0*/  LDL.LU R23, [R1+0x1ce4] ;  /* 0x001ce40001177983 */ /* 0x000ee20000300800 */
[----:B0-----:R-:W-:-:S03]  /*9e6c0*/  IADD3 R4, P6, R29, R7, RZ ;  /* 0x000000071d047210 */ /* 0x001fc60007fde0ff */
[----:B------:R-:W-:Y:S02]  /*9e6d0*/  STL [R1+0x2c4], R2 ;  /* 0x0002c40201007387 */ /* 0x000fe40000100800 */
[----:B------:R-:W-:Y:S02]  /*9e6e0*/  IMAD.X R5, R21, 0x1, R8, P6 ;  /* 0x0000000115057824 */ /* 0x000fe400030e0608 */
[----:B------:R-:W-:Y:S04]  /*9e6f0*/  STL.64 [R1+0x4ab8], R6 ;  /* 0x004ab80601007387 */ /* 0x000fe80000100a00 */
[----:B------:R-:W4:Y:S04]  /*9e700*/  LDL.LU R26, [R1+0x1ce8] ;  /* 0x001ce800011a7983 */ /* 0x000f280000300800 */
[----:B------:R-:W4:Y:S04]  /*9e710*/  LDL.LU R25, [R1+0x1cec] ;  /* 0x001cec0001197983 */ /* 0x000f280000300800 */
[----:B------:R0:W-:Y:S04]  /*9e720*/  STL.64 [R1+0x1d08], R4 ;  /* 0x001d080401007387 */ /* 0x0001e80000100a00 */
[----:B0-----:R-:W3:Y:S04]  /*9e730*/  LDL.LU R4, [R1+0x1cd8] ;  /* 0x001cd80001047983 */ /* 0x001ee80000300800 */
[----:B------:R-:W-:Y:S04]  /*9e740*/  STL [R1+0x2a4], R3 ;  /* 0x0002a40301007387 */ /* 0x000fe80000100800 */
[----:B------:R-:W3:Y:S01]  /*9e750*/  LDL.LU R5, [R1+0x1cdc] ;  /* 0x001cdc0001057983 */ /* 0x000ee20000300800 */
[----:B------:R-:W-:-:S05]  /*9e760*/  F2FP.SATFINITE.E5M2.F32.PACK_AB_MERGE_C R2, R18, R28, RZ ;  /* 0x0000001c1202723e */ /* 0x000fca00048060ff */
[----:B------:R0:W-:Y:S02]  /*9e770*/  STL [R1+0x2ac], R2 ;  /* 0x0002ac0201007387 */ /* 0x0001e40000100800 */
[----:B0-----:R-:W-:-:S05]  /*9e780*/  IADD3 R2, P6, R29, R9, RZ ;  /* 0x000000091d027210 */ /* 0x001fca0007fde0ff */
[----:B--2---:R-:W-:Y:S01]  /*9e790*/  IMAD.X R3, R21, 0x1, R10, P6 ;  /* 0x0000000115037824 */ /* 0x004fe200030e060a */
[----:B---3--:R0:W-:Y:S04]  /*9e7a0*/  STL.64 [R1+0x4ac8], R4 ;  /* 0x004ac80401007387 */ /* 0x0081e80000100a00 */
[----:B0-----:R-:W2:Y:S04]  /*9e7b0*/  LDL.LU R4, [R1+0x1cd0] ;  /* 0x001cd00001047983 */ /* 0x001ea80000300800 */
[----:B------:R-:W2:Y:S04]  /*9e7c0*/  LDL.LU R5, [R1+0x1cd4] ;  /* 0x001cd40001057983 */ /* 0x000ea80000300800 */
[----:B------:R-:W3:Y:S04]  /*9e7d0*/  LDL.LU R27, [R1+0x1cc0] ;  /* 0x001cc000011b7983 */ /* 0x000ee80000300800 */
[----:B------:R-:W3:Y:S04]  /*9e7e0*/  LDL.LU R18, [R1+0x1cc4] ;  /* 0x001cc40001127983 */ /* 0x000ee80000300800 */
[----:B------:R0:W-:Y:S04]  /*9e7f0*/  STL.64 [R1+0x1d00], R2 ;  /* 0x001d000201007387 */ /* 0x0001e80000100a00 */
[----:B------:R-:W3:Y:S01]  /*9e800*/  LDL.LU R6, [R1+0x1cc8] ;  /* 0x001cc80001067983 */ /* 0x000ee20000300800 */
[----:B0-----:R-:W-:-:S02]  /*9e810*/  F2FP.SATFINITE.E5M2.F32.PACK_AB_MERGE_C R3, R19, R22, RZ ;  /* 0x000000161303723e */ /* 0x001fc400048060ff */
[----:B------:R-:W-:-:S03]  /*9e820*/  F2FP.SATFINITE.E5M2.F32.PACK_AB_MERGE_C R2, R24, R16, RZ ;  /* 0x000000101802723e */ /* 0x000fc600048060ff */
[----:B------:R-:W-:Y:S01]  /*9e830*/  STL [R1+0x760], R3 ;  /* 0x0007600301007387 */ /* 0x000fe20000100800 */
[----:B------:R-:W-:-:S03]  /*9e840*/  IMAD.MOV.U32 R24, RZ, RZ, R20 ;  /* 0x000000ffff187224 */ /* 0x000fc600078e0014 */
[----:B------:R-:W3:Y:S04]  /*9e850*/  LDL.LU R16, [R1+0x1ccc] ;  /* 0x001ccc0001107983 */ /* 0x000ee80000300800 */
[----:B------:R0:W-:Y:S04]  /*9e860*/  STL [R1+0x808], R2 ;  /* 0x0008080201007387 */ /* 0x0001e80000100800 */
[----:B------:R-:W3:Y:S04]  /*9e870*/  LDL.LU R7, [R1+0x1cb0] ;  /* 0x001cb00001077983 */ /* 0x000ee80000300800 */
[----:B------:R-:W3:Y:S04]  /*9e880*/  LDL.LU R20, [R1+0x1cb4] ;  /* 0x001cb40001147983 */ /* 0x000ee80000300800 */
[----:B------:R-:W3:Y:S01]  /*9e890*/  LDL.LU R28, [R1+0x1cbc] ;  /* 0x001cbc00011c7983 */ /* 0x000ee20000300800 */
[----:B0-----:R-:W-:-:S03]  /*9e8a0*/  IADD3 R2, P6, R29, R11, RZ ;  /* 0x0000000b1d027210 */ /* 0x001fc60007fde0ff */
[----:B------:R-:W3:Y:S04]  /*9e8b0*/  LDL.LU R22, [R1+0x1ca0] ;  /* 0x001ca00001167983 */ /* 0x000ee80000300800 */
[----:B------:R-:W3:Y:S04]  /*9e8c0*/  LDL.LU R19, [R1+0x1ca4] ;  /* 0x001ca40001137983 */ /* 0x000ee80000300800 */
[----:B------:R0:W-:Y:S02]  /*9e8d0*/  STL.64 [R1+0x4ab0], R10 ;  /* 0x004ab00a01007387 */ /* 0x0001e40000100a00 */
[----:B0-----:R-:W-:-:S02]  /*9e8e0*/  IMAD.MOV.U32 R10, RZ, RZ, R21 ;  /* 0x000000ffff0a7224 */ /* 0x001fc400078e0015 */
[----:B------:R-:W3:Y:S02]  /*9e8f0*/  LDL.LU R21, [R1+0x4adc] ;  /* 0x004adc0001157983 */ /* 0x000ee40000300800 */
[----:B------:R-:W-:Y:S02]  /*9e900*/  IMAD.X R3, R10, 0x1, R13, P6 ;  /* 0x000000010a037824 */ /* 0x000fe400030e060d */
[----:B------:R-:W3:Y:S04]  /*9e910*/  LDL.LU R11, [R1+0x1cb8] ;  /* 0x001cb800010b7983 */ /* 0x000ee80000300800 */
[----:B------:R0:W-:Y:S02]  /*9e920*/  STL.64 [R1+0x1cf8], R2 ;  /* 0x001cf80201007387 */ /* 0x0001e40000100a00 */
[----:B0-----:R-:W-:-:S02]  /*9e930*/  IADD3 R2, P6, R29, R12, RZ ;  /* 0x0000000c1d027210 */ /* 0x001fc40007fde0ff */
[----:B------:R-:W3:Y:S03]  /*9e940*/  LDL.LU R29, [R1+0x4ad8] ;  /* 0x004ad800011d7983 */ /* 0x000ee60000300800 */
[----:B------:R-:W-:-:S05]  /*9e950*/  IMAD.X R3, R10, 0x1, R14, P6 ;  /* 0x000000010a037824 */ /* 0x000fca00030e060e */
[----:B------:R0:W-:Y:S04]  /*9e960*/  STL.64 [R1+0x1cf0], R2 ;  /* 0x001cf00201007387 */ /* 0x0001e80000100a00 */
[----:B0-----:R-:W3:Y:S01]  /*9e970*/  LDL.LU.64 R2, [R1+0x4ad0] ;  /* 0x004ad00001027983 */ /* 0x001ee20000300a00 */
[----:B------:R-:W-:-:S03]  /*9e980*/  F2FP.SATFINITE.E5M2.F32.PACK_AB_MERGE_C R10, R23, R15, RZ ;  /* 0x0000000f170a723e */ /* 0x000fc600048060ff */
[----:B------:R-:W3:Y:S04]  /*9e990*/  LDL.LU R15, [R1+0x1ca8] ;  /* 0x001ca800010f7983 */ /* 0x000ee80000300800 */
[----:B------:R-:W3:Y:S04]  /*9e9a0*/  LDL.LU R23, [R1+0x1cac] ;  /* 0x001cac0001177983 */ /* 0x000ee80000300800 */
[----:B------:R4:W-:Y:S02]  /*9e9b0*/  STL [R1+0x66c], R10 ;  /* 0x00066c0a01007387 */ /* 0x0009e40000100800 */
[----:B----4-:R-:W-:-:S02]  /*9e9c0*/  F2FP.SATFINITE.E5M2.F32.PACK_AB_MERGE_C R10, R25, R26, RZ ;  /* 0x0000001a190a723e */ /* 0x010fc400048060ff */
[----:B------:R-:W4:Y:S04]  /*9e9d0*/  LDL.LU R26, [R1+0x1c90] ;  /* 0x001c9000011a7983 */ /* 0x000f280000300800 */
[----:B------:R-:W4:Y:S04]  /*9e9e0*/  LDL.LU R25, [R1+0x1c94] ;  /* 0x001c940001197983 */ /* 0x000f280000300800 */
[----:B------:R3:W-:Y:S01]  /*9e9f0*/  STL [R1+0x678], R10 ;  /* 0x0006780a01007387 */ /* 0x0007e20000100800 */
[----:B--2---:R-:W-:-:S05]  /*9ea00*/  F2FP.SATFINITE.E5M2.F32.PACK_AB_MERGE_C R5, R5, R4, RZ ;  /* 0x000000040505723e */ /* 0x004fca00048060ff */
[----:B------:R-:W-:Y:S01]  /*9ea10*/  STL [R1+0x5cc], R5 ;  /* 0x0005cc0501007387 */ /* 0x000fe20000100800 */
[----:B---3--:R-:W-:-:S03]  /*9ea20*/  SHF.R.S32.HI R10, RZ, 0x1f, R29 ;  /* 0x0000001fff0a7819 */ /* 0x008fc6000001141d */
[----:B------:R0:W-:Y:S01]  /*9ea30*/  STL [R1+0x4aa8], R2 ;  /* 0x004aa80201007387 */ /* 0x0001e20000100800 */
[----:B------:R-:W-:-:S03]  /*9ea40*/  IADD3 R4, P6, R29, R2, RZ ;  /* 0x000000021d047210 */ /* 0x000fc60007fde0ff */
[----:B------:R-:W-:Y:S04]  /*9ea50*/  STL [R1+0x14], R10 ;  /* 0x0000140a01007387 */ /* 0x000fe80000100800 */
[----:B0-----:R-:W2:Y:S02]  /*9ea60*/  LDL.LU R2, [R1+0x14] ;  /* 0x0000140001027983 */ /* 0x001ea40000300800 */
[----:B--2---:R-:W-:-:S05]  /*9ea70*/  IMAD.X R5, R2, 0x1, R21, P6 ;  /* 0x0000000102057824 */ /* 0x004fca00030e0615 */
[----:B------:R0:W-:Y:S04]  /*9ea80*/  STL.64 [R1+0x1ce0], R4 ;  /* 0x001ce00401007387 */ /* 0x0001e80000100a00 */
[----:B0-----:R-:W2:Y:S01]  /*9ea90*/  LDL.LU.64 R4, [R1+0x4ac8] ;  /* 0x004ac80001047983 */ /* 0x001ea20000300a00 */
[----:B------:R-:W-:Y:S02]  /*9eaa0*/  F2FP.SATFINITE.E5M2.F32.PACK_AB_MERGE_C R10, R18, R27, RZ ;  /* 0x0000001b120a723e */ /* 0x000fe400048060ff */
[----:B--2---:R-:W-:Y:S02]  /*9eab0*/  F2FP.SATFINITE.E5M2.F32.PACK_AB_MERGE_C R5, R5, R4, RZ ;  /* 0x000000040505723e */ /* 0x004fe400048060ff */
[----:B------:R-:W-:-:S03]  /*9eac0*/  IADD3 R4, P6, R29, R0, RZ ;  /* 0x000000001d047210 */ /* 0x000fc60007fde0ff */
[----:B------:R0:W-:Y:S04]  /*9ead0*/  STL [R1+0x5fc], R5 ;  /* 0x0005fc0501007387 */ /* 0x0001e80000100800 */
[----:B------:R-:W-:Y:S01]  /*9eae0*/  STL [R1+0x3a4], R10 ;  /* 0x0003a40a01007387 */ /* 0x000fe20000100800 */
[----:B0-----:R-:W-:-:S05]  /*9eaf0*/  IMAD.X R5, R2, 0x1, R17, P6 ;  /* 0x0000000102057824 */ /* 0x001fca00030e0611 */
[----:B------:R0:W-:Y:S04]  /*9eb00*/  STL.64 [R1+0x1cd0], R4 ;  /* 0x001cd00401007387 */ /* 0x0001e80000100a00 */
[----:B0-----:R-:W2:Y:S01]  /*9eb10*/  LDL.LU.64 R4, [R1+0x4ac0] ;  /* 0x004ac00001047983 */ /* 0x001ea20000300a00 */
[----:B------:R-:W-:-:S03]  /*9eb20*/  F2FP.SATFINITE.E5M2.F32.PACK_AB_MERGE_C R6, R16, R6, RZ ;  /* 0x000000061006723e */ /* 0x000fc600048060ff */
[----:B------:R-:W3:Y:S04]  /*9eb30*/  LDL.LU R27, [R1+0x1c88] ;  /* 0x001c8800011b7983 */ /* 0x000ee80000300800 */
[----:B------:R-:W3:Y:S04]  /*9eb40*/  LDL.LU R18, [R1+0x1c8c] ;  /* 0x001c8c0001127983 */ /* 0x000ee80000300800 */
[----:B------:R-:W3:Y:S04]  /*9eb50*/  LDL.LU R16, [R1+0x1c74] ;  /* 0x001c740001107983 */ /* 0x000ee80000300800 */
[----:B------:R0:W-:Y:S01]  /*9eb60*/  STL [R1+0x3b8], R6 ;  /* 0x0003b80601007387 */ /* 0x0001e20000100800 */
[----:B------:R-:W-:-:S02]  /*9eb70*/  F2FP.SATFINITE.E5M2.F32.PACK_AB_MERGE_C R20, R20, R7, RZ ;  /* 0x000000071414723e */ /* 0x000fc400048060ff */
[----:B0-----:R-:W-:-:S03]  /*9eb80*/  IADD3 R6, P6, R29, R3, RZ ;  /* 0x000000031d067210 */ /* 0x001fc60007fde0ff */
[----:B------:R0:W-:Y:S04]  /*9eb90*/  STL [R1+0x4558], R20 ;  /* 0x0045581401007387 */ /* 0x0001e80000100800 */
[----:B0-----:R-:W3:Y:S01]  /*9eba0*/  LDL.LU R20, [R1+0x1c70] ;  /* 0x001c700001147983 */ /* 0x001ee20000300800 */
[----:B--2---:R-:W-:-:S05]  /*9ebb0*/  IMAD.X R7, R2, 0x1, R4, P6 ;  /* 0x0000000102077824 */ /* 0x004fca00030e0604 */
[----:B------:R0:W-:Y:S04]  /*9ebc0*/  STL.64 [R1+0x1cc0], R6 ;  /* 0x001cc00601007387 */ /* 0x0001e80000100a00 */
[----:B0-----:R-:W2:Y:S01]  /*9ebd0*/  LDL.LU.64 R6, [R1+0x4ab8] ;  /* 0x004ab80001067983 */ /* 0x001ea20000300a00 */
[----:B------:R-:W-:Y:S02]  /*9ebe0*/  F2FP.SATFINITE.E5M2.F32.PACK_AB_MERGE_C R28, R28, R11, RZ ;  /* 0x0000000b1c1c723e */ /* 0x000fe400048060ff */
[----:B------:R-:W-:Y:S02]  /*9ebf0*/  F2FP.SATFINITE.E5M2.F32.PACK_AB_MERGE_C R19, R19, R22, RZ ;  /* 0x000000161313723e */ /* 0x000fe400048060ff */
[----:B------:R-:W-:Y:S01]  /*9ec00*/  IADD3 R10, P6, R29, R5, RZ ;  /* 0x000000051d0a7210 */ /* 0x000fe20007fde0ff */
[----:B------:R-:W-:Y:S01]  /*9ec10*/  STL [R1+0x368], R28 ;  /* 0x0003681c01007387 */ /* 0x000fe20000100800 */
[----:B------:R-:W-:-:S03]  /*9ec20*/  F2FP.SATFINITE.E5M2.F32.PACK_AB_MERGE_C R23, R23, R15, RZ ;  /* 0x0000000f1717723e */ /* 0x000fc600048060ff */
[----:B------:R0:W-:Y:S04]  /*9ec30*/  STL.64 [R1+0x4aa0], R4 ;  /* 0x004aa00401007387 */ /* 0x0001e80000100a00 */
[----:B------:R-:W-:Y:S04]  /*9ec40*/  STL [R1+0x2d8], R19 ;  /* 0x0002d81301007387 */ /* 0x000fe80000100800 */
[----:B0-----:R-:W3:Y:S04]  /*9ec50*/  LDL.LU R4, [R1+0x1c80] ;  /* 0x001c800001047983 */ /* 0x001ee80000300800 */
[----:B------:R-:W3:Y:S04]  /*9ec60*/  LDL.LU R5, [R1+0x1c84] ;  /* 0x001c840001057983 */ /* 0x000ee80000300800 */
[----:B------:R0:W-:Y:S04]  /*9ec70*/  STL [R1+0x4830], R23 ;  /* 0x0048301701007387 */ /* 0x0001e80000100800 */
[----:B0-----:R-:W3:Y:S01]  /*9ec80*/  LDL.LU R23, [R1+0x1c9c] ;  /* 0x001c9c0001177983 */ /* 0x001ee20000300800 */
[----:B--2---:R-:W-:-:S05]  /*9ec90*/  IMAD.X R11, R2, 0x1, R6, P6 ;  /* 0x00000001020b7824 */ /* 0x004fca00030e0606 */
[----:B------:R4:W-:Y:S04]  /*9eca0*/  STL.64 [R1+0x1cb0], R10 ;  /* 0x001cb00a01007387 */ /* 0x0009e80000100a00 */
[----:B------:R-:W2:Y:S04]  /*9ecb0*/  LDL.LU R28, [R1+0x1c78] ;  /* 0x001c7800011c7983 */ /* 0x000ea80000300800 */
[----:B------:R-:W2:Y:S01]  /*9ecc0*/  LDL.LU R22, [R1+0x1c7c] ;  /* 0x001c7c0001167983 */ /* 0x000ea20000300800 */
[----:B----4-:R-:W-:-:S05]  /*9ecd0*/  F2FP.SATFINITE.E5M2.F32.PACK_AB_MERGE_C R10, R25, R26, RZ ;  /* 0x0000001a190a723e */ /* 0x010fca00048060ff */
[----:B------:R0:W-:Y:S04]  /*9ece0*/  STL [R1+0x1ca8], R10 ;  /* 0x001ca80a01007387 */ /* 0x0001e80000100800 */
[----:B------:R-:W4:Y:S04]  /*9ecf0*/  LDL.LU R19, [R1+0x1c60] ;  /* 0x001c600001137983 */ /* 0x000f280000300800 */
[----:B------:R-:W4:Y:S01]  /*9ed00*/  LDL.LU R15, [R1+0x1c64] ;  /* 0x001c6400010f7983 */ /* 0x000f220000300800 */
[----:B0-----:R-:W-:-:S03]  /*9ed10*/  IADD3 R10, P6, R29, R7, RZ ;  /* 0x000000071d0a7210 */ /* 0x001fc60007fde0ff */
[----:B------:R-:W4:Y:S02]  /*9ed20*/  LDL.LU R26, [R1+0x1c68] ;  /* 0x001c6800011a7983 */ /* 0x000f240000300800 */
[----:B------:R-:W-:Y:S02]  /*9ed30*/  IMAD.X R11, R2, 0x1, R8, P6 ;  /* 0x00000001020b7824 */ /* 0x000fe400030e0608 */
[----:B------:R-:W4:Y:S04]  /*9ed40*/  LDL.LU R25, [R1+0x1c6c] ;  /* 0x001c6c0001197983 */ /* 0x000f280000300800 */
[----:B------:R0:W-:Y:S04]  /*9ed50*/  STL.64 [R1+0x4a98], R6 ;  /* 0x004a980601007387 */ /* 0x0001e80000100a00 */
[----:B0-----:R-:W4:Y:S04]  /*9ed60*/  LDL.LU R7, [R1+0x1c98] ;  /* 0x001c980001077983 */ /* 0x001f280000300800 */
[----:B------:R0:W-:Y:S04]  /*9ed70*/  STL.64 [R1+0x1ca0], R10 ;  /* 0x001ca00a01007387 */ /* 0x0001e80000100a00 */
[----:B0-----:R-:W4:Y:S01]  /*9ed80*/  LDL.LU.64 R10, [R1+0x4ab0] ;  /* 0x004ab000010a7983 */ /* 0x001f220000300a00 */
[----:B---3--:R-:W-:-:S02]  /*9ed90*/  F2FP.SATFINITE.E5M2.F32.PACK_AB_MERGE_C R6, R5, R4, RZ ;  /* 0x000000040506723e */ /* 0x008fc400048060ff */
[----:B------:R-:W-:Y:S02]  /*9eda0*/  IADD3 R4, P6, R29, R9, RZ ;  /* 0x000000091d047210 */ /* 0x000fe40007fde0ff */
[----:B--2---:R-:W-:Y:S02]  /*9edb0*/  F2FP.SATFINITE.E5M2.F32.PACK_AB_MERGE_C R28, R22, R28, RZ ;  /* 0x0000001c161c723e */ /* 0x004fe400048060ff */
[----:B----4-:R-:W-:-:S05]  /*9edc0*/  F2FP.SATFINITE.E5M2.F32.PACK_AB_MERGE_C R7, R23, R7, RZ ;  /* 0x000000071707723e */ /* 0x010fca00048060ff */
[----:B------:R-:W-:Y:S04]  /*9edd0*/  STL [R1+0x1c98], R7 ;  /* 0x001c980701007387 */ /* 0x000fe80000100800 */
[----:B------:R-:W-:Y:S04]  /*9ede0*/  STL.64 [R1+0x4a90], R8 ;  /* 0x004a900801007387 */ /* 0x000fe80000100a00 */
[----:B------:R0:W-:Y:S01]  /*9edf0*/  STL [R1+0x1c9c], R6 ;  /* 0x001c9c0601007387 */ /* 0x0001e20000100800 */
[----:B------:R-:W-:-:S05]  /*9ee00*/  IMAD.X R5, R2, 0x1, R10, P6 ;  /* 0x0000000102057824 */ /* 0x000fca00030e060a */
[----:B------:R1:W-:Y:S01]  /*9ee10*/  STL.64 [R1+0x1c90], R4 ;  /* 0x001c900401007387 */ /* 0x0003e20000100a00 */
[----:B0-----:R-:W-:Y:S02]  /*9ee20*/  F2FP.SATFINITE.E5M2.F32.PACK_AB_MERGE_C R6, R18, R27, RZ ;  /* 0x0000001b1206723e */ /* 0x001fe400048060ff */
[----:B------:R-:W-:Y:S01]  /*9ee30*/  F2FP.SATFINITE.E5M2.F32.PACK_AB_MERGE_C R8, R16, R20, RZ ;  /* 0x000000141008723e */ /* 0x000fe200048060ff */
[----:B-1----:R-:W2:Y:S04]  /*9ee40*/  LDL.LU R4, [R1+0x1c50] ;  /* 0x001c500001047983 */ /* 0x002ea80000300800 */
[----:B------:R-:W2:Y:S04]  /*9ee50*/  LDL.LU R5, [R1+0x1c54] ;  /* 0x001c540001057983 */ /* 0x000ea80000300800 */
[----:B------:R0:W-:Y:S04]  /*9ee60*/  STL [R1+0x1c8c], R6 ;  /* 0x001c8c0601007387 */ /* 0x0001e80000100800 */
[----:B------:R-:W3:Y:S04]  /*9ee70*/  LDL.LU R27, [R1+0x1c58] ;  /* 0x001c5800011b7983 */ /* 0x000ee80000300800 */
[----:B------:R-:W3:Y:S01]  /*9ee80*/  LDL.LU R18, [R1+0x1c5c] ;  /* 0x001c5c0001127983 */ /* 0x000ee20000300800 */
[----:B0-----:R-:W-:-:S03]  /*9ee90*/  IADD3 R6, P6, R29, R11, RZ ;  /* 0x0000000b1d067210 */ /* 0x001fc60007fde0ff */
[----:B------:R0:W-:Y:S02]  /*9eea0*/  STL [R1+0x1c88], R8 ;  /* 0x001c880801007387 */ /* 0x0001e40000100800 */
[----:B------:R-:W-:Y:S01]  /*9eeb0*/  IMAD.X R7, R2, 0x1, R13, P6 ;  /* 0x0000000102077824 */ /* 0x000fe200030e060d */
[----:B0-----:R-:W-:-:S04]  /*9eec0*/  IADD3 R8, P6, R29, R12, RZ ;  /* 0x0000000c1d087210 */ /* 0x001fc80007fde0ff */
[----:B------:R0:W-:Y:S01]  /*9eed0*/  STL.64 [R1+0x1c80], R6 ;  /* 0x001c800601007387 */ /* 0x0001e20000100a00 */
[----:B------:R-:W-:-:S03]  /*9eee0*/  IMAD.X R9, R2, 0x1, R14, P6 ;  /* 0x0000000102097824 */ /* 0x000fc600030e060e */
[----:B0-----:R-:W4:Y:S04]  /*9eef0*/  LDL.LU R6, [R1+0x1c40] ;  /* 0x001c400001067983 */ /* 0x001f280000300800 */
[----:B------:R-:W4:Y:S04]  /*9ef00*/  LDL.LU R7, [R1+0x1c44] ;  /* 0x001c440001077983 */ /* 0x000f280000300800 */
[----:B------:R-:W4:Y:S04]  /*9ef10*/  LDL.LU R16, [R1+0x1c48] ;  /* 0x001c480001107983 */ /* 0x000f280000300800 */
[----:B------:R-:W4:Y:S04]  /*9ef20*/  LDL.LU R29, [R1+0x1c4c] ;  /* 0x001c4c00011d7983 */ /* 0x000f280000300800 */
[----:B------:R0:W-:Y:S04]  /*9ef30*/  STL.64 [R1+0x4a88], R12 ;  /* 0x004a880c01007387 */ /* 0x0001e80000100a00 */
[----:B------:R-:W4:Y:S04]  /*9ef40*/  LDL.LU R2, [R1+0x4aa8] ;  /* 0x004aa80001027983 */ /* 0x000f280000300800 */
[----:B------:R1:W-:Y:S01]  /*9ef50*/  STL.64 [R1+0x1c70], R8 ;  /* 0x001c700801007387 */ /* 0x0003e20000100a00 */
[----:B0-----:R-:W-:-:S02]  /*9ef60*/  F2FP.SATFINITE.E5M2.F32.PACK_AB_MERGE_C R13, R15, R19, RZ ;  /* 0x000000130f0d723e */ /* 0x001fc400048060ff */
[----:B------:R-:W-:Y:S01]  /*9ef70*/  F2FP.SATFINITE.E5M2.F32.PACK_AB_MERGE_C R12, R25, R26, RZ ;  /* 0x0000001a190c723e */ /* 0x000fe200048060ff */
[----:B-1----:R-:W4:Y:S04]  /*9ef80*/  LDL.LU R8, [R1+0x1c34] ;  /* 0x001c340001087983 */ /* 0x002f280000300800 */
[----:B------:R-:W4:Y:S04]  /*9ef90*/  LDL.LU R9, [R1+0x1c38] ;  /* 0x001c380001097983 */ /* 0x000f280000300800 */
[----:B------:R-:W4:Y:S04]  /*9efa0*/  LDL.LU R20, [R1+0x1c3c] ;  /* 0x001c3c0001147983 */ /* 0x000f280000300800 */
[----:B------:R0:W-:Y:S04]  /*9efb0*/  STL [R1+0x41ac], R28 ;  /* 0x0041ac1c01007387 */ /* 0x0001e80000100800 */
[----:B0-----:R-:W4:Y:S04]  /*9efc0*/  LDL.LU R28, [R1+0x1c30] ;  /* 0x001c3000011c7983 */ /* 0x001f280000300800 */
[----:B------:R-:W4:Y:S04]  /*9efd0*/  LDL.LU R23, [R1+0x1c20] ;  /* 0x001c200001177983 */ /* 0x000f280000300800 */
[----:B------:R-:W-:Y:S04]  /*9efe0*/  STL [R1+0x1c78], R13 ;  /* 0x001c780d01007387 */ /* 0x000fe80000100800 */
[----:B------:R-:W4:Y:S04]  /*9eff0*/  LDL.LU R22, [R1+0x1c24] ;  /* 0x001c240001167983 */ /* 0x000f280000300800 */
[----:B------:R-:W-:Y:S04]  /*9f000*/  STL [R1+0x1c68], R12 ;  /* 0x001c680c01007387 */ /* 0x000fe80000100800 */
[----:B------:R-:W4:Y:S04]  /*9f010*/  LDL.LU R15, [R1+0x1c28] ;  /* 0x001c2800010f7983 */ /* 0x000f280000300800 */
[----:B------:R-:W4:Y:S04]  /*9f020*/  LDL.LU R26, [R1+0x1c2c] ;  /* 0x001c2c00011a7983 */ /* 0x000f280000300800 */
[----:B------:R-:W2:Y:S04]  /*9f030*/  LDL.LU R25, [R1+0x8] ;  /* 0x0000080001197983 */ /* 0x000ea80000300800 */
[----:B--2---:R0:W-:Y:S04]  /*9f040*/  STL [R1+0x4a84], R25 ;  /* 0x004a841901007387 */ /* 0x0041e80000100800 */
[----:B0-----:R-:W2:Y:S01]  /*9f050*/  LDL.LU R25, [R1+0xc] ;  /* 0x00000c0001197983 */ /* 0x001ea20000300800 */
[----:B------:R-:W-:-:S02]  /*9f060*/  F2FP.SATFINITE.E5M2.F32.PACK_AB_MERGE_C R5, R5, R4, RZ ;  /* 0x000000040505723e */ /* 0x000fc400048060ff */
[----:B---3--:R-:W-:Y:S02]  /*9f070*/  F2FP.SATFINITE.E5M2.F32.PACK_AB_MERGE_C R4, R18, R27, RZ ;  /* 0x0000001b1204723e */ /* 0x008fe400048060ff */
[----:B--2---:R-:W-:Y:S02]  /*9f080*/  SHF.R.S32.HI R19, RZ, 0x1f, R25 ;  /* 0x0000001fff137819 */ /* 0x004fe40000011419 */
[----:B----4-:R-:W-:-:S05]  /*9f090*/  IADD3 R12, P6, R25, R2, RZ ;  /* 0x00000002190c7210 */ /* 0x010fca0007fde0ff */
[----:B------:R-:W-:-:S05]  /*9f0a0*/  IMAD.X R13, R19, 0x1, R21, P6 ;  /* 0x00000001130d7824 */ /* 0x000fca00030e0615 */
[----:B------:R0:W-:Y:S04]  /*9f0b0*/  STL.64 [R1+0x1c60], R12 ;  /* 0x001c600c01007387 */ /* 0x0001e80000100a00 */
[----:B------:R-:W-:Y:S04]  /*9f0c0*/  STL [R1+0x2c0], R5 ;  /* 0x0002c00501007387 */ /* 0x000fe80000100800 */
[----:B0-----:R-:W2:Y:S04]  /*9f0d0*/  LDL.LU R12, [R1+0x1350] ;  /* 0x00135000010c7983 */ /* 0x001ea80000300800 */
[----:B------:R0:W-:Y:S04]  /*9f0e0*/  STL [R1+0x2c8], R4 ;  /* 0x0002c80401007387 */ /* 0x0001e80000100800 */
[----:B------:R-:W2:Y:S04]  /*9f0f0*/  LDL.LU R13, [R1+0x1354] ;  /* 0x00135400010d7983 */ /* 0x000ea80000300800 */
[----:B------:R-:W3:Y:S01]  /*9f100*/  LDL.LU R27, [R1+0x1358] ;  /* 0x00135800011b7983 */ /* 0x000ee20000300800 */
[----:B0-----:R-:W-:-:S03]  /*9f110*/  IADD3 R4, P6, R25, R0, RZ ;  /* 0x0000000019047210 */ /* 0x001fc60007fde0ff */
[----:B------:R-:W3:Y:S02]  /*9f120*/  LDL.LU R18, [R1+0x135c] ;  /* 0x00135c0001127983 */ /* 0x000ee40000300800 */
[----:B------:R-:W-:-:S05]  /*9f130*/  IMAD.X R5, R19, 0x1, R17, P6 ;  /* 0x0000000113057824 */ /* 0x000fca00030e0611 */
[----:B------:R0:W-:Y:S04]  /*9f140*/  STL.64 [R1+0x1c50], R4 ;  /* 0x001c500401007387 */ /* 0x0001e80000100a00 */
[----:B0-----:R-:W4:Y:S01]  /*9f150*/  LDL.LU.64 R4, [R1+0x4aa0] ;  /* 0x004aa00001047983 */ /* 0x001f220000300a00 */
[----:B------:R-:W-:Y:S02]  /*9f160*/  F2FP.SATFINITE.E5M2.F32.PACK_AB_MERGE_C R7, R7, R6, RZ ;  /* 0x000000060707723e */ /* 0x000fe400048060ff */
[----:B------:R-:W-:Y:S02]  /*9f170*/  IADD3 R6, P6, R25, R3, RZ ;  /* 0x0000000319067210 */ /* 0x000fe40007fde0ff */
[----:B------:R-:W-:Y:S01]  /*9f180*/  F2FP.SATFINITE.E5M2.F32.PACK_AB_MERGE_C R16, R29, R16, RZ ;  /* 0x000000101d10723e */ /* 0x000fe200048060ff */
[----:B------:R4:W-:Y:S04]  /*9f190*/  STL [R1+0x2a8], R7 ;  /* 0x0002a80701007387 */ /* 0x0009e80000100800 */
[----:B------:R-:W-:Y:S01]  /*9f1a0*/  STL [R1+0x2b0], R16 ;  /* 0x0002b01001007387 */ /* 0x000fe20000100800 */
[----:B----4-:R-:W-:-:S05]  /*9f1b0*/  IMAD.X R7, R19, 0x1, R4, P6 ;  /* 0x0000000113077824 */ /* 0x010fca00030e0604 */
[----:B------:R0:W-:Y:S04]  /*9f1c0*/  STL.64 [R1+0x1c40], R6 ;  /* 0x001c400601007387 */ /* 0x0001e80000100a00 */
[----:B0-----:R-:W4:Y:S01]  /*9f1d0*/  LDL.LU.64 R6, [R1+0x4a98] ;  /* 0x004a980001067983 */ /* 0x001f220000300a00 */
[----:B------:R-:W-:Y:S02]  /*9f1e0*/  F2FP.SATFINITE.E5M2.F32.PACK_AB_MERGE_C R28, R8, R28, RZ ;  /* 0x0000001c081c723e */ /* 0x000fe400048060ff */
[----:B------:R-:W-:Y:S01]  /*9f1f0*/  IADD3 R8, P6, R25, R5, RZ ;  /* 0x0000000519087210 */ /* 0x000fe20007fde0ff */
[----:B------:R-:W3:Y:S01]  /*9f200*/  LDL.LU R16, [R1+0x1c10] ;  /* 0x001c100001107983 */ /* 0x000ee20000300800 */
[----:B------:R-:W-:-:S03]  /*9f210*/  F2FP.SATFINITE.E5M2.F32.PACK_AB_MERGE_C R20, R20, R9, RZ ;  /* 0x000000091414723e */ /* 0x000fc600048060ff */
[----:B------:R-:W3:Y:S04]  /*9f220*/  LDL.LU R29, [R1+0x1c14] ;  /* 0x001c1400011d7983 */ /* 0x000ee80000300800 */
[----:B------:R-:W-:Y:S04]  /*9f230*/  STL [R1+0x29c], R28 ;  /* 0x00029c1c01007387 */ /* 0x000fe80000100800 */
[----:B------:R-:W-:Y:S04]  /*9f240*/  STL [R1+0x4a68], R5 ;  /* 0x004a680501007387 */ /* 0x000fe80000100800 */
        /* <DEDUP_REMOVED lines=9> */
[----:B------:R-:W3:Y:S04]  /*9f2e0*/  LDL.LU R20, [R1+0x1c0c] ;  /* 0x001c0c0001147983 */ /* 0x000ee80000300800 */
[----:B------:R0:W-:Y:S04]  /*9f2f0*/  STL [R1+0x4a6c], R6 ;  /* 0x004a6c0601007387 */ /* 0x0001e80000100800 */
[----:B0-----:R-:W3:Y:S04]  /*9f300*/  LDL.LU R6, [R1+0x1c00] ;  /* 0x001c000001067983 */ /* 0x001ee80000300800 */
[----:B------:R-:W-:Y:S04]  /*9f310*/  STL [R1+0x290], R23 ;  /* 0x0002901701007387 */ /* 0x000fe80000100800 */
[----:B------:R0:W-:Y:S04]  /*9f320*/  STL [R1+0x294], R15 ;  /* 0x0002940f01007387 */ /* 0x0001e80000100800 */
[----:B0-----:R-:W3:Y:S01]  /*9f330*/  LDL.LU R15, [R1+0x1bf4] ;  /* 0x001bf400010f7983 */ /* 0x001ee20000300800 */
[----:B----4-:R-:W-:-:S05]  /*9f340*/  IMAD.X R23, R19, 0x1, R8, P6 ;  /* 0x0000000113177824 */ /* 0x010fca00030e0608 */
[----:B------:R0:W-:Y:S04]  /*9f350*/  STL.64 [R1+0x1c28], R22 ;  /* 0x001c281601007387 */ /* 0x0001e80000100a00 */
[----:B0-----:R-:W4:Y:S04]  /*9f360*/  LDL.LU R23, [R1+0x1bfc] ;  /* 0x001bfc0001177983 */ /* 0x001f280000300800 */
[----:B------:R-:W4:Y:S01]  /*9f370*/  LDL.LU R22, [R1+0x1be0] ;  /* 0x001be00001167983 */ /* 0x000f220000300800 */
[----:B--2---:R-:W-:Y:S02]  /*9f380*/  F2FP.SATFINITE.E5M2.F32.PACK_AB_MERGE_C R13, R13, R12, RZ ;  /* 0x0000000c0d0d723e */ /* 0x004fe400048060ff */
[----:B---3--:R-:W-:Y:S01]  /*9f390*/  F2FP.SATFINITE.E5M2.F32.PACK_AB_MERGE_C R12, R18, R27, RZ ;  /* 0x0000001b120c723e */ /* 0x008fe200048060ff */
[----:B----4-:R0:W-:Y:S04]  /*9f3a0*/  STL.64 [R1+0x4a78], R22 ;  /* 0x004a781601007387 */ /* 0x0101e80000100a00 */
[----:B0-----:R-:W2:Y:S04]  /*9f3b0*/  LDL.LU R22, [R1+0x1c1c] ;  /* 0x001c1c0001167983 */ /* 0x001ea80000300800 */
[----:B------:R-:W3:Y:S04]  /*9f3c0*/  LDL.LU R23, [R1+0x1bf0] ;  /* 0x001bf00001177983 */ /* 0x000ee80000300800 */
[----:B------:R-:W4:Y:S04]  /*9f3d0*/  LDL.LU R26, [R1+0x1be4] ;  /* 0x001be400011a7983 */ /* 0x000f280000300800 */
[----:B------:R-:W-:Y:S04]  /*9f3e0*/  STL [R1+0x284], R13 ;  /* 0x0002840d01007387 */ /* 0x000fe80000100800 */
[----:B------:R-:W4:Y:S04]  /*9f3f0*/  LDL.LU R27, [R1+0x1be8] ;  /* 0x001be800011b7983 */ /* 0x000f280000300800 */
[----:B------:R0:W-:Y:S04]  /*9f400*/  STL [R1+0x288], R12 ;  /* 0x0002880c01007387 */ /* 0x0001e80000100800 */
[----:B------:R-:W4:Y:S01]  /*9f410*/  LDL.LU R18, [R1+0x1bec] ;  /* 0x001bec0001127983 */ /* 0x000f220000300800 */
[----:B0-----:R-:W-:-:S03]  /*9f420*/  IADD3 R12, P6, R25, R9, RZ ;  /* 0x00000009190c7210 */ /* 0x001fc60007fde0ff */
[----:B------:R0:W-:Y:S02]  /*9f430*/  STL.64 [R1+0x4a60], R8 ;  /* 0x004a600801007387 */ /* 0x0001e40000100a00 */
[----:B------:R-:W-:Y:S02]  /*9f440*/  IMAD.X R13, R19, 0x1, R10, P6 ;  /* 0x00000001130d7824 */ /* 0x000fe400030e060a */
[----:B0-----:R-:W2:Y:S04]  /*9f450*/  LDL.LU R9, [R1+0x1c18] ;  /* 0x001c180001097983 */ /* 0x001ea80000300800 */
[----:B------:R0:W-:Y:S04]  /*9f460*/  STL.64 [R1+0x1c20], R12 ;  /* 0x001c200c01007387 */ /* 0x0001e80000100a00 */
[----:B0-----:R-:W3:Y:S01]  /*9f470*/  LDL.LU.64 R12, [R1+0x4a88] ;  /* 0x004a8800010c7983 */ /* 0x001ee20000300a00 */
[----:B------:R-:W-:-:S03]  /*9f480*/  F2FP.SATFINITE.E5M2.F32.PACK_AB_MERGE_C R8, R29, R16, RZ ;  /* 0x000000101d08723e */ /* 0x000fc600048060ff */
[----:B------:R-:W4:Y:S04]  /*9f490*/  LDL.LU R16, [R1+0x1bd0] ;  /* 0x001bd00001107983 */ /* 0x000f280000300800 */
[----:B------:R-:W4:Y:S04]  /*9f4a0*/  LDL.LU R29, [R1+0x1bd4] ;  /* 0x001bd400011d7983 */ /* 0x000f280000300800 */
[----:B------:R0:W-:Y:S02]  /*9f4b0*/  STL [R1+0x6e4], R8 ;  /* 0x0006e40801007387 */ /* 0x0001e40000100800 */
[----:B0-----:R-:W-:-:S02]  /*9f4c0*/  IADD3 R8, P6, R25, R11, RZ ;  /* 0x0000000b19087210 */ /* 0x001fc40007fde0ff */
[----:B------:R0:W-:Y:S01]  /*9f4d0*/  STL.64 [R1+0x4a70], R10 ;  /* 0x004a700a01007387 */ /* 0x0001e20000100a00 */
[----:B--2---:R-:W-:-:S05]  /*9f4e0*/  F2FP.SATFINITE.E5M2.F32.PACK_AB_MERGE_C R22, R22, R9, RZ ;  /* 0x000000091616723e */ /* 0x004fca00048060ff */
[----:B------:R-:W-:Y:S04]  /*9f4f0*/  STL [R1+0x75c], R22 ;  /* 0x00075c1601007387 */ /* 0x000fe80000100800 */
[----:B0-----:R-:W2:Y:S01]  /*9f500*/  LDL.LU R11, [R1+0x1bf8] ;  /* 0x001bf800010b7983 */ /* 0x001ea20000300800 */
[----:B---3--:R-:W-:-:S05]  /*9f510*/  IMAD.X R9, R19, 0x1, R13, P6 ;  /* 0x0000000113097824 */ /* 0x008fca00030e060d */
[----:B------:R0:W-:Y:S02]  /*9f520*/  STL.64 [R1+0x1c18], R8 ;  /* 0x001c180801007387 */ /* 0x0001e40000100a00 */
[----:B0-----:R-:W-:Y:S02]  /*9f530*/  IADD3 R8, P6, R25, R12, RZ ;  /* 0x0000000c19087210 */ /* 0x001fe40007fde0ff */
[----:B------:R-:W3:Y:S03]  /*9f540*/  LDL.LU R25, [R1+0x4a84] ;  /* 0x004a840001197983 */ /* 0x000ee60000300800 */
[----:B------:R-:W-:Y:S01]  /*9f550*/  IMAD.X R9, R19, 0x1, R14, P6 ;  /* 0x0000000113097824 */ /* 0x000fe200030e060e */
[----:B------:R-:W-:Y:S01]  /*9f560*/  F2FP.SATFINITE.E5M2.F32.PACK_AB_MERGE_C R5, R5, R6, RZ ;  /* 0x000000060505723e */ /* 0x000fe200048060ff */
[----:B------:R-:W2:Y:S01]  /*9f570*/  LDL.LU R19, [R1+0x4a80] ;  /* 0x004a800001137983 */ /* 0x000ea20000300800 */
[----:B------:R-:W-:-:S03]  /*9f580*/  F2FP.SATFINITE.E5M2.F32.PACK_AB_MERGE_C R10, R15, R23, RZ ;  /* 0x000000170f0a723e */ /* 0x000fc600048060ff */
[----:B------:R0:W-:Y:S04]  /*9f590*/  STL.64 [R1+0x1c10], R8 ;  /* 0x001c100801007387 */ /* 0x0001e80000100a00 */
[----:B------:R-:W2:Y:S04]  /*9f5a0*/  LDL.LU R6, [R1+0x1bd8] ;  /* 0x001bd80001067983 */ /* 0x000ea80000300800 */
[----:B------:R1:W-:Y:S01]  /*9f5b0*/  STL [R1+0x63c], R5 ;  /* 0x00063c0501007387 */ /* 0x0003e20000100800 */
[----:B0-----:R-:W-:-:S03]  /*9f5c0*/  F2FP.SATFINITE.E5M2.F32.PACK_AB_MERGE_C R8, R20, R28, RZ ;  /* 0x0000001c1408723e */ /* 0x001fc600048060ff */
[----:B-1----:R-:W2:Y:S04]  /*9f5d0*/  LDL.LU R5, [R1+0x1bdc] ;  /* 0x001bdc0001057983 */ /* 0x002ea80000300800 */
[----:B------:R0:W-:Y:S04]  /*9f5e0*/  STL [R1+0x640], R8 ;  /* 0x0006400801007387 */ /* 0x0001e80000100800 */
[----:B0-----:R-:W2:Y:S04]  /*9f5f0*/  LDL.LU R8, [R1+0x1bc0] ;  /* 0x001bc00001087983 */ /* 0x001ea80000300800 */
[----:B------:R-:W2:Y:S04]  /*9f600*/  LDL.LU R9, [R1+0x1bc4] ;  /* 0x001bc40001097983 */ /* 0x000ea80000300800 */
[----:B------:R-:W2:Y:S04]  /*9f610*/  LDL.LU R28, [R1+0x1bb0] ;  /* 0x001bb000011c7983 */ /* 0x000ea80000300800 */
[----:B------:R-:W2:Y:S04]  /*9f620*/  LDL.LU R20, [R1+0x1bb4] ;  /* 0x001bb40001147983 */ /* 0x000ea80000300800 */
[----:B------:R-:W-:Y:S01]  /*9f630*/  STL [R1+0x5c0], R10 ;  /* 0x0005c00a01007387 */ /* 0x000fe20000100800 */
[----:B---3--:R-:W-:-:S02]  /*9f640*/  SHF.R.S32.HI R15, RZ, 0x1f, R25 ;  /* 0x0000001fff0f7819 */ /* 0x008fc40000011419 */
[----:B------:R-:W-:-:S05]  /*9f650*/  IADD3 R22, P6, R25, R2, RZ ;  /* 0x0000000219167210 */ /* 0x000fca0007fde0ff */
[----:B------:R-:W-:-:S05]  /*9f660*/  IMAD.X R23, R15, 0x1, R21, P6 ;  /* 0x000000010f177824 */ /* 0x000fca00030e0615 */
[----:B------:R0:W-:Y:S04]  /*9f670*/  STL.64 [R1+0x1bf0], R22 ;  /* 0x001bf01601007387 */ /* 0x0001e80000100a00 */
[----:B0-----:R-:W3:Y:S01]  /*9f680*/  LDL.LU.64 R22, [R1+0x4a78] ;  /* 0x004a780001167983 */ /* 0x001ee20000300a00 */
[----:B----4-:R-:W-:Y:S02]  /*9f690*/  F2FP.SATFINITE.E5M2.F32.PACK_AB_MERGE_C R18, R18, R27, RZ ;  /* 0x0000001b1212723e */ /* 0x010fe400048060ff */
[----:B------:R-:W-:Y:S02]  /*9f6a0*/  F2FP.SATFINITE.E5M2.F32.PACK_AB_MERGE_C R29, R29, R16, RZ ;  /* 0x000000101d1d723e */ /* 0x000fe400048060ff */
[----:B--2---:R-:W-:Y:S02]  /*9f6b0*/  F2FP.SATFINITE.E5M2.F32.PACK_AB_MERGE_C R5, R5, R6, RZ ;  /* 0x000000060505723e */ /* 0x004fe400048060ff */
[----:B---3--:R-:W-:-:S02]  /*9f6c0*/  F2FP.SATFINITE.E5M2.F32.PACK_AB_MERGE_C R11, R23, R11, RZ ;  /* 0x0000000b170b723e */ /* 0x008fc400048060ff */
[----:B------:R-:W-:Y:S02]  /*9f6d0*/  F2FP.SATFINITE.E5M2.F32.PACK_AB_MERGE_C R10, R26, R22, RZ ;  /* 0x000000161a0a723e */ /* 0x000fe400048060ff */
[----:B------:R-:W2:Y:S04]  /*9f6e0*/  LDL.LU R22, [R1+0x1ba0] ;  /* 0x001ba00001167983 */ /* 0x000ea80000300800 */
[----:B------:R-:W-:Y:S04]  /*9f6f0*/  STL [R1+0x5c8], R11 ;  /* 0x0005c80b01007387 */ /* 0x000fe80000100800 */
[----:B------:R-:W2:Y:S04]  /*9f700*/  LDL.LU R26, [R1+0x1ba4] ;  /* 0x001ba400011a7983 */ /* 0x000ea80000300800 */
[----:B------:R0:W-:Y:S04]  /*9f710*/  STL [R1+0x38c], R10 ;  /* 0x00038c0a01007387 */ /* 0x0001e80000100800 */
[----:B------:R-:W3:Y:S01]  /*9f720*/  LDL.LU R23, [R1+0x1bac] ;  /* 0x001bac0001177983 */ /* 0x000ee20000300800 */
[----:B0-----:R-:W-:-:S05]  /*9f730*/  IADD3 R10, P6, R25, R0, RZ ;  /* 0x00000000190a7210 */ /* 0x001fca0007fde0ff */
[----:B------:R-:W-:-:S05]  /*9f740*/  IMAD.X R11, R15, 0x1, R17, P6 ;  /* 0x000000010f0b7824 */ /* 0x000fca00030e0611 */
[----:B------:R0:W-:Y:S04]  /*9f750*/  STL.64 [R1+0x1be0], R10 ;  /* 0x001be00a01007387 */ /* 0x0001e80000100a00 */
[----:B------:R1:W-:Y:S01]  /*9f760*/  STL.64 [R1+0x4540], R18 ;  /* 0x0045401201007387 */ /* 0x0003e20000100a00 */
[----:B0-----:R-:W-:-:S03]  /*9f770*/  IADD3 R10, P6, R25, R3, RZ ;  /* 0x00000003190a7210 */ /* 0x001fc60007fde0ff */
[----:B-1----:R-:W4:Y:S02]  /*9f780*/  LDL.LU R18, [R1+0x1bcc] ;  /* 0x001bcc0001127983 */ /* 0x002f240000300800 */
[----:B------:R-:W-:Y:S02]  /*9f790*/  IMAD.X R11, R15, 0x1, R4, P6 ;  /* 0x000000010f0b7824 */ /* 0x000fe400030e0604 */
[----:B------:R-:W2:Y:S04]  /*9f7a0*/  LDL.LU R19, [R1+0x1bbc] ;  /* 0x001bbc0001137983 */ /* 0x000ea80000300800 */
[----:B------:R0:W-:Y:S04]  /*9f7b0*/  STL [R1+0x4548], R29 ;  /* 0x0045481d01007387 */ /* 0x0001e80000100800 */
[----:B0-----:R-:W2:Y:S04]  /*9f7c0*/  LDL.LU R29, [R1+0x1bb8] ;  /* 0x001bb800011d7983 */ /* 0x001ea80000300800 */
[----:B------:R0:W-:Y:S04]  /*9f7d0*/  STL [R1+0x4a48], R3 ;  /* 0x004a480301007387 */ /* 0x0001e80000100800 */
[----:B0-----:R-:W3:Y:S04]  /*9f7e0*/  LDL.LU R3, [R1+0x1ba8] ;  /* 0x001ba80001037983 */ /* 0x001ee80000300800 */
[----:B------:R0:W-:Y:S04]  /*9f7f0*/  STL.64 [R1+0x1bd0], R10 ;  /* 0x001bd00a01007387 */ /* 0x0001e80000100a00 */
[----:B0-----:R-:W3:Y:S04]  /*9f800*/  LDL.LU.64 R10, [R1+0x4a70] ;  /* 0x004a7000010a7983 */ /* 0x001ee80000300a00 */
[----:B------:R-:W3:Y:S04]  /*9f810*/  LDL.LU R27, [R1+0x1b90] ;  /* 0x001b9000011b7983 */ /* 0x000ee80000300800 */
[----:B------:R-:W3:Y:S04]  /*9f820*/  LDL.LU R16, [R1+0x1b94] ;  /* 0x001b940001107983 */ /* 0x000ee80000300800 */
[----:B------:R0:W-:Y:S04]  /*9f830*/  STL [R1+0x4a4c], R4 ;  /* 0x004a4c0401007387 */ /* 0x0001e80000100800 */
[----:B0-----:R-:W4:Y:S04]  /*9f840*/  LDL.LU R4, [R1+0x1bc8] ;  /* 0x001bc80001047983 */ /* 0x001f280000300800 */
[----:B------:R-:W2:Y:S04]  /*9f850*/  LDL.LU R6, [R1+0x4a6c] ;  /* 0x004a6c0001067983 */ /* 0x000ea80000300800 */
[----:B------:R0:W-:Y:S04]  /*9f860*/  STL [R1+0x984], R5 ;  /* 0x0009840501007387 */ /* 0x0001e80000100800 */
[----:B0-----:R-:W3:Y:S01]  /*9f870*/  LDL.LU R5, [R1+0x4a68] ;  /* 0x004a680001057983 */ /* 0x001ee20000300800 */
[----:B------:R-:W-:-:S05]  /*9f880*/  F2FP.SATFINITE.E5M2.F32.PACK_AB_MERGE_C R9, R9, R8, RZ ;  /* 0x000000080909723e */ /* 0x000fca00048060ff */
[----:B------:R2:W-:Y:S01]  /*9f890*/  STL [R1+0x2b4], R9 ;  /* 0x0002b40901007387 */ /* 0x0005e20000100800 */
[----:B----4-:R-:W-:Y:S02]  /*9f8a0*/  F2FP.SATFINITE.E5M2.F32.PACK_AB_MERGE_C R18, R18, R4, RZ ;  /* 0x000000041212723e */ /* 0x010fe400048060ff */
[----:B------:R-:W-:Y:S02]  /*9f8b0*/  F2FP.SATFINITE.E5M2.F32.PACK_AB_MERGE_C R4, R20, R28, RZ ;  /* 0x0000001c1404723e */ /* 0x000fe400048060ff */
[----:B---3--:R-:W-:-:S05]  /*9f8c0*/  IADD3 R8, P6, R25, R5, RZ ;  /* 0x0000000519087210 */ /* 0x008fca0007fde0ff */
[----:B--2---:R-:W-:-:S05]  /*9f8d0*/  IMAD.X R9, R15, 0x1, R6, P6 ;  /* 0x000000010f097824 */ /* 0x004fca00030e0606 */
[----:B------:R0:W-:Y:S04]  /*9f8e0*/  STL.64 [R1+0x1bc0], R8 ;  /* 0x001bc00801007387 */ /* 0x0001e80000100a00 */
[----:B0-----:R-:W2:Y:S04]  /*9f8f0*/  LDL.LU.64 R8, [R1+0x4a60] ;  /* 0x004a600001087983 */ /* 0x001ea80000300a00 */
[----:B------:R0:W-:Y:S04]  /*9f900*/  STL [R1+0x2bc], R18 ;  /* 0x0002bc1201007387 */ /* 0x0001e80000100800 */
[----:B0-----:R-:W3:Y:S04]  /*9f910*/  LDL.LU R18, [R1+0x1b84] ;  /* 0x001b840001127983 */ /* 0x001ee80000300800 */
[----:B------:R-:W4:Y:S04]  /*9f920*/  LDL.LU R28, [R1+0x1b88] ;  /* 0x001b8800011c7983 */ /* 0x000f280000300800 */
[----:B------:R0:W-:Y:S04]  /*9f930*/  STL [R1+0x1bd8], R4 ;  /* 0x001bd80401007387 */ /* 0x0001e80000100800 */
[----:B------:R-:W2:Y:S01]  /*9f940*/  LDL.LU R20, [R1+0x1b8c] ;  /* 0x001b8c0001147983 */ /* 0x000ea20000300800 */
[----:B------:R-:W-:-:S02]  /*9f950*/  F2FP.SATFINITE.E5M2.F32.PACK_AB_MERGE_C R19, R19, R29, RZ ;  /* 0x0000001d1313723e */ /* 0x000fc400048060ff */
[----:B0-----:R-:W-:Y:S02]  /*9f960*/  F2FP.SATFINITE.E5M2.F32.PACK_AB_MERGE_C R4, R26, R22, RZ ;  /* 0x000000161a04723e */ /* 0x001fe400048060ff */
[----:B------:R-:W-:Y:S02]  /*9f970*/  F2FP.SATFINITE.E5M2.F32.PACK_AB_MERGE_C R3, R23, R3, RZ ;  /* 0x000000031703723e */ /* 0x000fe400048060ff */
[----:B------:R-:W-:Y:S01]  /*9f980*/  F2FP.SATFINITE.E5M2.F32.PACK_AB_MERGE_C R27, R16, R27, RZ ;  /* 0x0000001b101b723e */ /* 0x000fe200048060ff */
[----:B--2---:R0:W-:Y:S04]  /*9f990*/  STL.64 [R1+0x4a58], R20 ;  /* 0x004a581401007387 */ /* 0x0041e80000100a00 */
[----:B------:R1:W-:Y:S01]  /*9f9a0*/  STL.64 [R1+0x4a50], R6 ;  /* 0x004a500601007387 */ /* 0x0003e20000100a00 */
[----:B0-----:R-:W-:-:S03]  /*9f9b0*/  IADD3 R20, P6, R25, R7, RZ ;  /* 0x0000000719147210 */ /* 0x001fc60007fde0ff */
[----:B-1----:R-:W2:Y:S02]  /*9f9c0*/  LDL.LU R6, [R1+0x1b9c] ;  /* 0x001b9c0001067983 */ /* 0x002ea40000300800 */
[----:B------:R-:W-:Y:S02]  /*9f9d0*/  IMAD.X R21, R15, 0x1, R8, P6 ;  /* 0x000000010f157824 */ /* 0x000fe400030e0608 */
[----:B------:R-:W3:Y:S04]  /*9f9e0*/  LDL.LU R7, [R1+0x1b80] ;  /* 0x001b800001077983 */ /* 0x000ee80000300800 */
[----:B------:R-:W4:Y:S04]  /*9f9f0*/  LDL.LU R29, [R1+0x1b70] ;  /* 0x001b7000011d7983 */ /* 0x000f280000300800 */
[----:B------:R0:W-:Y:S04]  /*9fa00*/  STL.64 [R1+0x1bc8], R20 ;  /* 0x001bc81401007387 */ /* 0x0001e80000100a00 */
[----:B------:R1:W-:Y:S01]  /*9fa10*/  STL [R1+0x1bb8], R19 ;  /* 0x001bb81301007387 */ /* 0x0003e20000100800 */
[----:B0-----:R-:W-:-:S03]  /*9fa20*/  IADD3 R20, P6, R25, R9, RZ ;  /* 0x0000000919147210 */ /* 0x001fc60007fde0ff */
[----:B-1----:R-:W4:Y:S02]  /*9fa30*/  LDL.LU R19, [R1+0x1b74] ;  /* 0x001b740001137983 */ /* 0x002f240000300800 */
[----:B------:R-:W-:Y:S02]  /*9fa40*/  IMAD.X R21, R15, 0x1, R10, P6 ;  /* 0x000000010f157824 */ /* 0x000fe400030e060a */
[----:B------:R0:W-:Y:S04]  /*9fa50*/  STL [R1+0x1bbc], R4 ;  /* 0x001bbc0401007387 */ /* 0x0001e80000100800 */
[----:B------:R-:W4:Y:S04]  /*9fa60*/  LDL.LU R22, [R1+0x1b78] ;  /* 0x001b780001167983 */ /* 0x000f280000300800 */
[----:B------:R-:W4:Y:S04]  /*9fa70*/  LDL.LU R26, [R1+0x1b7c] ;  /* 0x001b7c00011a7983 */ /* 0x000f280000300800 */
[----:B------:R-:W-:Y:S04]  /*9fa80*/  STL.64 [R1+0x4a40], R8 ;  /* 0x004a400801007387 */ /* 0x000fe80000100a00 */
[----:B0-----:R-:W4:Y:S04]  /*9fa90*/  LDL.LU R4, [R1+0x1b60] ;  /* 0x001b600001047983 */ /* 0x001f280000300800 */
[----:B------:R0:W-:Y:S04]  /*9faa0*/  STL.64 [R1+0x1bb0], R20 ;  /* 0x001bb01401007387 */ /* 0x0001e80000100a00 */
[----:B------:R1:W-:Y:S01]  /*9fab0*/  STL [R1+0x1bac], R3 ;  /* 0x001bac0301007387 */ /* 0x0003e20000100800 */
[----:B0-----:R-:W-:-:S03]  /*9fac0*/  IADD3 R20, P6, R25, R11, RZ ;  /* 0x0000000b19147210 */ /* 0x001fc60007fde0ff */
[----:B-1----:R-:W4:Y:S02]  /*9fad0*/  LDL.LU R3, [R1+0x1b64] ;  /* 0x001b640001037983 */ /* 0x002f240000300800 */
[----:B------:R-:W-:Y:S02]  /*9fae0*/  IMAD.X R21, R15, 0x1, R13, P6 ;  /* 0x000000010f157824 */ /* 0x000fe400030e060d */
[----:B------:R-:W4:Y:S04]  /*9faf0*/  LDL.LU R8, [R1+0x1b68] ;  /* 0x001b680001087983 */ /* 0x000f280000300800 */
[----:B------:R-:W4:Y:S04]  /*9fb00*/  LDL.LU R9, [R1+0x1b6c] ;  /* 0x001b6c0001097983 */ /* 0x000f280000300800 */
[----:B------:R0:W-:Y:S04]  /*9fb10*/  STL [R1+0x41b0], R27 ;  /* 0x0041b01b01007387 */ /* 0x0001e80000100800 */
[----:B0-----:R-:W2:Y:S04]  /*9fb20*/  LDL.LU R27, [R1+0x1b98] ;  /* 0x001b9800011b7983 */ /* 0x001ea80000300800 */
[----:B------:R0:W-:Y:S04]  /*9fb30*/  STL.64 [R1+0x1b90], R20 ;  /* 0x001b901401007387 */ /* 0x0001e80000100a00 */
[----:B------:R-:W4:Y:S04]  /*9fb40*/  LDL.LU R23, [R1+0x1b50] ;  /* 0x001b500001177983 */ /* 0x000f280000300800 */
[----:B------:R-:W4:Y:S01]  /*9fb50*/  LDL.LU R16, [R1+0x1b54] ;  /* 0x001b540001107983 */ /* 0x000f220000300800 */
[----:B0-----:R-:W-:Y:S01]  /*9fb60*/  IADD3 R20, P6, R25, R12, RZ ;  /* 0x0000000c19147210 */ /* 0x001fe20007fde0ff */
[----:B------:R-:W-:-:S02]  /*9fb70*/  IMAD.MOV.U32 R21, RZ, RZ, R15 ;  /* 0x000000ffff157224 */ /* 0x000fc400078e000f */
[----:B------:R-:W4:Y:S02]  /*9fb80*/  LDL.LU R15, [R1+0x1b58] ;  /* 0x001b5800010f7983 */ /* 0x000f240000300800 */
[----:B------:R-:W-:Y:S02]  /*9fb90*/  IMAD.X R21, R21, 0x1, R14, P6 ;  /* 0x0000000115157824 */ /* 0x000fe400030e060e */
[----:B------:R-:W4:Y:S04]  /*9fba0*/  LDL.LU R25, [R1+0x1b5c] ;  /* 0x001b5c0001197983 */ /* 0x000f280000300800 */
[----:B------:R0:W-:Y:S04]  /*9fbb0*/  STL.64 [R1+0x1ba0], R20 ;  /* 0x001ba01401007387 */ /* 0x0001e80000100a00 */
[----:B0-----:R-:W4:Y:S01]  /*9fbc0*/  LDL.LU.64 R20, [R1+0x4a58] ;  /* 0x004a580001147983 */ /* 0x001f220000300a00 */
[----:B---3--:R-:W-:-:S02]  /*9fbd0*/  F2FP.SATFINITE.E5M2.F32.PACK_AB_MERGE_C R7, R18, R7, RZ ;  /* 0x000000071207723e */ /* 0x008fc400048060ff */
[----:B--2---:R-:W-:-:S05]  /*9fbe0*/  F2FP.SATFINITE.E5M2.F32.PACK_AB_MERGE_C R27, R6, R27, RZ ;  /* 0x0000001b061b723e */ /* 0x004fca00048060ff */
[----:B------:R-:W-:Y:S04]  /*9fbf0*/  STL [R1+0x1b9c], R27 ;  /* 0x001b9c1b01007387 */ /* 0x000fe80000100800 */
[----:B------:R-:W2:Y:S04]  /*9fc00*/  LDL.LU R18, [R1+0x1b48] ;  /* 0x001b480001127983 */ /* 0x000ea80000300800 */
[----:B------:R-:W-:Y:S01]  /*9fc10*/  STL [R1+0x1b98], R7 ;  /* 0x001b980701007387 */ /* 0x000fe20000100800 */
[----:B----4-:R-:W-:-:S03]  /*9fc20*/  F2FP.SATFINITE.E5M2.F32.PACK_AB_MERGE_C R6, R20, R28, RZ ;  /* 0x0000001c1406723e */ /* 0x010fc600048060ff */
[----:B------:R-:W2:Y:S04]  /*9fc30*/  LDL.LU R20, [R1+0x1b4c] ;  /* 0x001b4c0001147983 */ /* 0x000ea80000300800 */
[----:B------:R-:W-:Y:S04]  /*9fc40*/  STL [R1+0x1b88], R6 ;  /* 0x001b880601007387 */ /* 0x000fe80000100800 */
[----:B------:R-:W3:Y:S04]  /*9fc50*/  LDL.LU R28, [R1+0x40] ;  /* 0x00004000011c7983 */ /* 0x000ee80000300800 */
[----:B---3--:R0:W-:Y:S04]  /*9fc60*/  STL [R1+0x4a30], R28 ;  /* 0x004a301c01007387 */ /* 0x0081e80000100800 */
[----:B0-----:R-:W3:Y:S01]  /*9fc70*/  LDL.LU R28, [R1+0x3c] ;  /* 0x00003c00011c7983 */ /* 0x001ee20000300800 */
[----:B------:R-:W-:-:S02]  /*9fc80*/  F2FP.SATFINITE.E5M2.F32.PACK_AB_MERGE_C R3, R3, R4, RZ ;  /* 0x000000040303723e */ /* 0x000fc400048060ff */
[----:B---3--:R-:W-:Y:S02]  /*9fc90*/  SHF.R.S32.HI R27, RZ, 0x1f, R28 ;  /* 0x0000001fff1b7819 */ /* 0x008fe4000001141c */
[----:B------:R-:W-:-:S05]  /*9fca0*/  IADD3 R6, P6, R28, R2, RZ ;  /* 0x000000021c067210 */ /* 0x000fca0007fde0ff */
[----:B------:R-:W-:-:S05]  /*9fcb0*/  IMAD.X R7, R27, 0x1, R21, P6 ;  /* 0x000000011b077824 */ /* 0x000fca00030e0615 */
[----:B------:R0:W-:Y:S02]  /*9fcc0*/  STL.64 [R1+0x1b80], R6 ;  /* 0x001b800601007387 */ /* 0x0001e40000100a00 */
[----:B0-----:R-:W-:Y:S02]  /*9fcd0*/  F2FP.SATFINITE.E5M2.F32.PACK_AB_MERGE_C R7, R19, R29, RZ ;  /* 0x0000001d1307723e */ /* 0x001fe400048060ff */
[----:B------:R-:W-:Y:S02]  /*9fce0*/  F2FP.SATFINITE.E5M2.F32.PACK_AB_MERGE_C R6, R26, R22, RZ ;  /* 0x000000161a06723e */ /* 0x000fe400048060ff */
[----:B------:R-:W3:Y:S04]  /*9fcf0*/  LDL.LU R22, [R1+0x1340] ;  /* 0x0013400001167983 */ /* 0x000ee80000300800 */
[----:B------:R-:W-:Y:S04]  /*9fd00*/  STL [R1+0x298], R7 ;  /* 0x0002980701007387 */ /* 0x000fe80000100800 */
[----:B------:R-:W3:Y:S04]  /*9fd10*/  LDL.LU R26, [R1+0x1344] ;  /* 0x00134400011a7983 */ /* 0x000ee80000300800 */
[----:B------:R0:W-:Y:S02]  /*9fd20*/  STL [R1+0x1b7c], R6 ;  /* 0x001b7c0601007387 */ /* 0x0001e40000100800 */
[----:B0-----:R-:W-:-:S05]  /*9fd30*/  IADD3 R6, P6, R28, R0, RZ ;  /* 0x000000001c067210 */ /* 0x001fca0007fde0ff */
[----:B------:R-:W-:-:S05]  /*9fd40*/  IMAD.X R7, R27, 0x1, R17, P6 ;  /* 0x000000011b077824 */ /* 0x000fca00030e0611 */
[----:B------:R0:W-:Y:S04]  /*9fd50*/  STL.64 [R1+0x1b70], R6 ;  /* 0x001b700601007387 */ /* 0x0001e80000100a00 */
[----:B0-----:R-:W4:Y:S04]  /*9fd60*/  LDL.LU.64 R6, [R1+0x4a50] ;  /* 0x004a500001067983 */ /* 0x001f280000300a00 */
[----:B------:R-:W3:Y:S04]  /*9fd70*/  LDL.LU R29, [R1+0x1348] ;  /* 0x00134800011d7983 */ /* 0x000ee80000300800 */
[----:B------:R-:W3:Y:S04]  /*9fd80*/  LDL.LU R19, [R1+0x134c] ;  /* 0x00134c0001137983 */ /* 0x000ee80000300800 */
[----:B------:R-:W2:Y:S04]  /*9fd90*/  LDL.LU R4, [R1+0x4a4c] ;  /* 0x004a4c0001047983 */ /* 0x000ea80000300800 */
[----:B------:R0:W-:Y:S04]  /*9fda0*/  STL [R1+0x28c], R3 ;  /* 0x00028c0301007387 */ /* 0x0001e80000100800 */
[----:B0-----:R-:W4:Y:S01]  /*9fdb0*/  LDL.LU R3, [R1+0x4a48] ;  /* 0x004a480001037983 */ /* 0x001f220000300800 */
[----:B------:R-:W-:-:S05]  /*9fdc0*/  F2FP.SATFINITE.E5M2.F32.PACK_AB_MERGE_C R9, R9, R8, RZ ;  /* 0x000000080909723e */ /* 0x000fca00048060ff */
[----:B------:R2:W-:Y:S01]  /*9fdd0*/  STL [R1+0x1b8c], R9 ;  /* 0x001b8c0901007387 */ /* 0x0005e20000100800 */
[----:B----4-:R-:W-:-:S03]  /*9fde0*/  IADD3 R8, P6, R28, R3, RZ ;  /* 0x000000031c087210 */ /* 0x010fc60007fde0ff */
[----:B------:R0:W-:Y:S02]  /*9fdf0*/  STL [R1+0x4a20], R3 ;  /* 0x004a200301007387 */ /* 0x0001e40000100800 */
[----:B--2---:R-:W-:Y:S02]  /*9fe00*/  IMAD.X R9, R27, 0x1, R4, P6 ;  /* 0x000000011b097824 */ /* 0x004fe400030e0604 */
[----:B0-----:R-:W2:Y:S04]  /*9fe10*/  LDL.LU R3, [R1+0x1b3c] ;  /* 0x001b3c0001037983 */ /* 0x001ea80000300800 */
[----:B------:R0:W-:Y:S04]  /*9fe20*/  STL [R1+0x4a24], R4 ;  /* 0x004a240401007387 */ /* 0x0001e80000100800 */
[----:B0-----:R-:W2:Y:S04]  /*9fe30*/  LDL.LU R4, [R1+0x1b38] ;  /* 0x001b380001047983 */ /* 0x001ea80000300800 */
[----:B------:R0:W-:Y:S02]  /*9fe40*/  STL.64 [R1+0x1b60], R8 ;  /* 0x001b600801007387 */ /* 0x0001e40000100a00 */
[----:B0-----:R-:W-:-:S02]  /*9fe50*/  F2FP.SATFINITE.E5M2.F32.PACK_AB_MERGE_C R9, R16, R23, RZ ;  /* 0x000000171009723e */ /* 0x001fc400048060ff */
[----:B------:R-:W4:Y:S04]  /*9fe60*/  LDL.LU R23, [R1+0x1b20] ;  /* 0x001b200001177983 */ /* 0x000f280000300800 */
[----:B------:R-:W-:Y:S04]  /*9fe70*/  STL [R1+0x280], R9 ;  /* 0x0002800901007387 */ /* 0x000fe80000100800 */
[----:B------:R-:W3:Y:S01]  /*9fe80*/  LDL.LU R16, [R1+0x1b24] ;  /* 0x001b240001107983 */ /* 0x000ee20000300800 */
[----:B------:R-:W-:-:S05]  /*9fe90*/  F2FP.SATFINITE.E5M2.F32.PACK_AB_MERGE_C R8, R25, R15, RZ ;  /* 0x0000000f1908723e */ /* 0x000fca00048060ff */
[----:B------:R0:W-:Y:S02]  /*9fea0*/  STL [R1+0x1bdc], R8 ;  /* 0x001bdc0801007387 */ /* 0x0001e40000100800 */
[----:B0-----:R-:W-:Y:S02]  /*9feb0*/  IADD3 R8, P6, R28, R5, RZ ;  /* 0x000000051c087210 */ /* 0x001fe40007fde0ff */
[----:B---3--:R0:W-:Y:S04]  /*9fec0*/  STL.64 [R1+0x4a38], R16 ;  /* 0x004a381001007387 */ /* 0x0081e80000100a00 */
[----:B0-----:R-:W3:Y:S04]  /*9fed0*/  LDL.LU R16, [R1+0x1b40] ;  /* 0x001b400001107983 */ /* 0x001ee80000300800 */
[----:B------:R-:W3:Y:S01]  /*9fee0*/  LDL.LU R17, [R1+0x1b44] ;  /* 0x001b440001117983 */ /* 0x000ee20000300800 */
[----:B------:R-:W-:-:S03]  /*9fef0*/  IMAD.X R9, R27, 0x1, R6, P6 ;  /* 0x000000011b097824 */ /* 0x000fc600030e0606 */
[----:B------:R-:W4:Y:S04]  /*9ff00*/  LDL.LU R15, [R1+0x1b28] ;  /* 0x001b2800010f7983 */ /* 0x000f280000300800 */
[----:B------:R-:W4:Y:S04]  /*9ff10*/  LDL.LU R25, [R1+0x1b2c] ;  /* 0x001b2c0001197983 */ /* 0x000f280000300800 */
[----:B------:R0:W-:Y:S04]  /*9ff20*/  STL.64 [R1+0x1b50], R8 ;  /* 0x001b500801007387 */ /* 0x0001e80000100a00 */
[----:B0-----:R-:W2:Y:S01]  /*9ff30*/  LDL.LU.64 R8, [R1+0x4a40] ;  /* 0x004a400001087983 */ /* 0x001ea20000300a00 */
[----:B---3--:R-:W-:-:S02]  /*9ff40*/  F2FP.SATFINITE.E5M2.F32.PACK_AB_MERGE_C R17, R17, R16, RZ ;  /* 0x000000101111723e */ /* 0x008fc400048060ff */
[----:B------:R-:W-:Y:S02]  /*9ff50*/  F2FP.SATFINITE.E5M2.F32.PACK_AB_MERGE_C R16, R20, R18, RZ ;  /* 0x000000121410723e */ /* 0x000fe400048060ff */
[----:B------:R-:W3:Y:S04]  /*9ff60*/  LDL.LU R18, [R1+0x1b10] ;  /* 0x001b100001127983 */ /* 0x000ee80000300800 */
[----:B------:R-:W-:Y:S04]  /*9ff70*/  STL [R1+0x274], R17 ;  /* 0x0002741101007387 */ /* 0x000fe80000100800 */
[----:B------:R-:W3:Y:S04]  /*9ff80*/  LDL.LU R20, [R1+0x1b14] ;  /* 0x001b140001147983 */ /* 0x000ee80000300800 */
[----:B------:R0:W-:Y:S04]  /*9ff90*/  STL [R1+0x1b78], R16 ;  /* 0x001b781001007387 */ /* 0x0001e80000100800 */
[----:B------:R1:W-:Y:S01]  /*9ffa0*/  STL.64 [R1+0x4a18], R6 ;  /* 0x004a180601007387 */ /* 0x0003e20000100a00 */
[----:B0-----:R-:W-:-:S03]  /*9ffb0*/  IADD3 R16, P6, R28, R7, RZ ;  /* 0x000000071c107210 */ /* 0x001fc60007fde0ff */
[----:B-1----:R-:W4:Y:S04]  /*9ffc0*/  LDL.LU R6, [R1+0x1b30] ;  /* 0x001b300001067983 */ /* 0x002f280000300800 */
[----:B------:R-:W4:Y:S01]  /*9ffd0*/  LDL.LU R7, [R1+0x1b34] ;  /* 0x001b340001077983 */ /* 0x000f220000300800 */
[----:B--2---:R-:W-:-:S05]  /*9ffe0*/  IMAD.X R17, R27, 0x1, R8, P6 ;  /* 0x000000011b117824 */ /* 0x004fca00030e0608 */
[----:B------:R0:W-:Y:S02]  /*9fff0*/  STL.64 [R1+0x1b48], R16 ;  /* 0x001b481001007387 */ /* 0x0001e40000100a00 */
[----:B0-----:R-:W-:Y:S02]  /*a0000*/  F2FP.SATFINITE.E5M2.F32.PACK_AB_MERGE_C R16, R26, R22, RZ ;  /* 0x000000161a10723e */ /* 0x001fe400048060ff */
[----:B------:R-:W2:Y:S04]  /*a0010*/  LDL.LU R22, [R1+0x1b18] ;  /* 0x001b180001167983 */ /* 0x000ea80000300800 */
[----:B------:R-:W2:Y:S04]  /*a0020*/  LDL.LU R26, [R1+0x1b1c] ;  /* 0x001b1c00011a7983 */ /* 0x000ea80000300800 */
[----:B------:R0:W-:Y:S02]  /*a0030*/  STL [R1+0x270], R16 ;  /* 0x0002701001007387 */ /* 0x0001e40000100800 */
[----:B0-----:R-:W-:-:S02]  /*a0040*/  F2FP.SATFINITE.E5M2.F32.PACK_AB_MERGE_C R16, R19, R29, RZ ;  /* 0x0000001d1310723e */ /* 0x001fc400048060ff */
[----:B------:R-:W2:Y:S04]  /*a0050*/  LDL.LU R29, [R1+0x1b00] ;  /* 0x001b0000011d7983 */ /* 0x000ea80000300800 */
[----:B------:R0:W-:Y:S04]  /*a0060*/  STL [R1+0x1b6c], R16 ;  /* 0x001b6c1001007387 */ /* 0x0001e80000100800 */
[----:B------:R-:W2:Y:S01]  /*a0070*/  LDL.LU R19, [R1+0x1b04] ;  /* 0x001b040001137983 */ /* 0x000ea20000300800 */
[----:B0-----:R-:W-:-:S03]  /*a0080*/  IADD3 R16, P6, R28, R9, RZ ;  /* 0x000000091c107210 */ /* 0x001fc60007fde0ff */
[----:B------:R-:W-:Y:S02]  /*a0090*/  STL.64 [R1+0x4a28], R8 ;  /* 0x004a280801007387 */ /* 0x000fe40000100a00 */
[----:B------:R-:W-:Y:S01]  /*a00a0*/  IMAD.X R17, R27, 0x1, R10, P6 ;  /* 0x000000011b117824 */ /* 0x000fe200030e060a */
[----:B------:R-:W-:-:S04]  /*a00b0*/  F2FP.SATFINITE.E5M2.F32.PACK_AB_MERGE_C R3, R3, R4, RZ ;  /* 0x000000040303723e */ /* 0x000fc800048060ff */
[----:B------:R0:W-:Y:S04]  /*a00c0*/  STL.64 [R1+0x1b40], R16 ;  /* 0x001b401001007387 */ /* 0x0001e80000100a00 */
[----:B0-----:R-:W2:Y:S01]  /*a00d0*/  LDL.LU.64 R16, [R1+0x4a38] ;  /* 0x004a380001107983 */ /* 0x001ea20000300a00 */
[----:B----4-:R-:W-:Y:S02]  /*a00e0*/  F2FP.SATFINITE.E5M2.F32.PACK_AB_MERGE_C R8, R7, R6, RZ ;  /* 0x000000060708723e */ /* 0x010fe400048060ff */
[----:B------:R-:W-:-:S03]  /*a00f0*/  IADD3 R6, P6, R28, R11, RZ ;  /* 0x0000000b1c067210 */ /* 0x000fc60007fde0ff */
[----:B------:R0:W-:Y:S02]  /*a0100*/  STL [R1+0x1b68], R8 ;  /* 0x001b680801007387 */ /* 0x0001e40000100800 */
[----:B------:R-:W-:Y:S02]  /*a0110*/  IMAD.X R7, R27, 0x1, R13, P6 ;  /* 0x000000011b077824 */ /* 0x000fe400030e060d */
[----:B------:R-:W-:Y:S04]  /*a0120*/  STL.64 [R1+0x4a10], R10 ;  /* 0x004a100a01007387 */ /* 0x000fe80000100a00 */
[----:B------:R1:W-:Y:S04]  /*a0130*/  STL [R1+0x1b5c], R3 ;  /* 0x001b5c0301007387 */ /* 0x0003e80000100800 */
[----:B------:R-:W4:Y:S01]  /*a0140*/  LDL.LU R4, [R1+0x1b08] ;  /* 0x001b080001047983 */ /* 0x000f220000300800 */
[----:B0-----:R-:W-:-:S03]  /*a0150*/  IADD3 R8, P6, R28, R12, RZ ;  /* 0x0000000c1c087210 */ /* 0x001fc60007fde0ff */
[----:B-1----:R-:W4:Y:S04]  /*a0160*/  LDL.LU R3, [R1+0x1b0c] ;  /* 0x001b0c0001037983 */ /* 0x002f280000300800 */
[----:B------:R0:W-:Y:S04]  /*a0170*/  STL.64 [R1+0x1b38], R6 ;  /* 0x001b380601007387 */ /* 0x0001e80000100a00 */
[----:B0-----:R-:W4:Y:S04]  /*a0180*/  LDL.LU R6, [R1+0x1af0] ;  /* 0x001af00001067983 */ /* 0x001f280000300800 */
[----:B------:R-:W4:Y:S04]  /*a0190*/  LDL.LU R7, [R1+0x1af4] ;  /* 0x001af40001077983 */ /* 0x000f280000300800 */
[----:B------:R-:W4:Y:S01]  /*a01a0*/  LDL.LU R28, [R1+0x4a30] ;  /* 0x004a3000011c7983 */ /* 0x000f220000300800 */
[----:B------:R-:W-:-:S05]  /*a01b0*/  IMAD.X R9, R27, 0x1, R14, P6 ;  /* 0x000000011b097824 */ /* 0x000fca00030e060e */
[----:B------:R0:W-:Y:S01]  /*a01c0*/  STL.64 [R1+0x1b30], R8 ;  /* 0x001b300801007387 */ /* 0x0001e20000100a00 */
[----:B---3--:R-:W-:-:S03]  /*a01d0*/  F2FP.SATFINITE.E5M2.F32.PACK_AB_MERGE_C R20, R20, R18, RZ ;  /* 0x000000121414723e */ /* 0x008fc600048060ff */
[----:B------:R-:W3:Y:S01]  /*a01e0*/  LDL.LU R10, [R1+0x1ae0] ;  /* 0x001ae000010a7983 */ /* 0x000ee20000300800 */
[----:B0-----:R-:W-:Y:S02]  /*a01f0*/  F2FP.SATFINITE.E5M2.F32.PACK_AB_MERGE_C R8, R25, R15, RZ ;  /* 0x0000000f1908723e */ /* 0x001fe400048060ff */
[----:B--2---:R-:W-:-:S05]  /*a0200*/  F2FP.SATFINITE.E5M2.F32.PACK_AB_MERGE_C R9, R16, R23, RZ ;  /* 0x000000171009723e */ /* 0x004fca00048060ff */
[----:B------:R-:W-:Y:S04]  /*a0210*/  STL [R1+0x1b58], R9 ;  /* 0x001b580901007387 */ /* 0x000fe80000100800 */
[----:B------:R-:W3:Y:S04]  /*a0220*/  LDL.LU R11, [R1+0x1ae4] ;  /* 0x001ae400010b7983 */ /* 0x000ee80000300800 */
[----:B------:R0:W-:Y:S04]  /*a0230*/  STL [R1+0x1b24], R8 ;  /* 0x001b240801007387 */ /* 0x0001e80000100800 */
[----:B------:R-:W2:Y:S04]  /*a0240*/  LDL.LU R23, [R1+0x1ae8] ;  /* 0x001ae80001177983 */ /* 0x000ea80000300800 */
[----:B------:R-:W2:Y:S04]  /*a0250*/  LDL.LU R16, [R1+0x1aec] ;  /* 0x001aec0001107983 */ /* 0x000ea80000300800 */
[----:B------:R-:W2:Y:S04]  /*a0260*/  LDL.LU R15, [R1+0x1ad0] ;  /* 0x001ad000010f7983 */ /* 0x000ea80000300800 */
[----:B------:R-:W2:Y:S04]  /*a0270*/  LDL.LU R25, [R1+0x1ad4] ;  /* 0x001ad40001197983 */ /* 0x000ea80000300800 */
[----:B------:R1:W-:Y:S01]  /*a0280*/  STL [R1+0x1b20], R20 ;  /* 0x001b201401007387 */ /* 0x0003e20000100800 */
[----:B------:R-:W-:-:S02]  /*a0290*/  F2FP.SATFINITE.E5M2.F32.PACK_AB_MERGE_C R19, R19, R29, RZ ;  /* 0x0000001d1313723e */ /* 0x000fc400048060ff */
[----:B----4-:R-:W-:Y:S02]  /*a02a0*/  SHF.R.S32.HI R18, RZ, 0x1f, R28 ;  /* 0x0000001fff127819 */ /* 0x010fe4000001141c */
[----:B0-----:R-:W-:-:S05]  /*a02b0*/  IADD3 R8, P6, R28, R2, RZ ;  /* 0x000000021c087210 */ /* 0x001fca0007fde0ff */
[----:B------:R-:W-:-:S05]  /*a02c0*/  IMAD.X R9, R18, 0x1, R21, P6 ;  /* 0x0000000112097824 */ /* 0x000fca00030e0615 */
[----:B------:R0:W-:Y:S04]  /*a02d0*/  STL.64 [R1+0x1b10], R8 ;  /* 0x001b100801007387 */ /* 0x0001e80000100a00 */
[----:B-1----:R-:W4:Y:S01]  /*a02e0*/  LDL.LU R20, [R1+0x1adc] ;  /* 0x001adc0001147983 */ /* 0x002f220000300800 */
[----:B0-----:R-:W-:-:S03]  /*a02f0*/  F2FP.SATFINITE.E5M2.F32.PACK_AB_MERGE_C R8, R26, R22, RZ ;  /* 0x000000161a08723e */ /* 0x001fc600048060ff */
[----:B------:R-:W4:Y:S04]  /*a0300*/  LDL.LU R22, [R1+0x1ac0] ;  /* 0x001ac00001167983 */ /* 0x000f280000300800 */
[----:B------:R0:W-:Y:S04]  /*a0310*/  STL [R1+0x1b18], R8 ;  /* 0x001b180801007387 */ /* 0x0001e80000100800 */
[----:B------:R-:W4:Y:S01]  /*a0320*/  LDL.LU R26, [R1+0x1ac4] ;  /* 0x001ac400011a7983 */ /* 0x000f220000300800 */
[----:B0-----:R-:W-:-:S03]  /*a0330*/  IADD3 R8, P6, R28, R0, RZ ;  /* 0x000000001c087210 */ /* 0x001fc60007fde0ff */
[----:B------:R-:W-:Y:S02]  /*a0340*/  STL [R1+0x4a00], R0 ;  /* 0x004a000001007387 */ /* 0x000fe40000100800 */
[----:B------:R-:W-:Y:S02]  /*a0350*/  IMAD.X R9, R18, 0x1, R17, P6 ;  /* 0x0000000112097824 */ /* 0x000fe400030e0611 */
[----:B------:R-:W-:Y:S04]  /*a0360*/  STL [R1+0x1368], R19 ;  /* 0x0013681301007387 */ /* 0x000fe80000100800 */
[----:B------:R0:W-:Y:S01]  /*a0370*/  STL.64 [R1+0x1b00], R8 ;  /* 0x001b000801007387 */ /* 0x0001e20000100a00 */
[----:B------:R-:W-:-:S03]  /*a0380*/  F2FP.SATFINITE.E5M2.F32.PACK_AB_MERGE_C R3, R3, R4, RZ ;  /* 0x000000040303723e */ /* 0x000fc600048060ff */
[----:B0-----:R-:W4:Y:S04]  /*a0390*/  LDL.LU.64 R8, [R1+0x4a28] ;  /* 0x004a280001087983 */ /* 0x001f280000300a00 */
[----:B------:R-:W4:Y:S04]  /*a03a0*/  LDL.LU R0, [R1+0x1ac8] ;  /* 0x001ac80001007983 */ /* 0x000f280000300800 */
[----:B------:R-:W4:Y:S04]  /*a03b0*/  LDL.LU R27, [R1+0x1acc] ;  /* 0x001acc00011b7983 */ /* 0x000f280000300800 */
[----:B------:R-:W4:Y:S04]  /*a03c0*/  LDL.LU R29, [R1+0x1ab0] ;  /* 0x001ab000011d7983 */ /* 0x000f280000300800 */
[----:B------:R-:W4:Y:S04]  /*a03d0*/  LDL.LU R19, [R1+0x1ab4] ;  /* 0x001ab40001137983 */ /* 0x000f280000300800 */
[----:B------:R0:W-:Y:S04]  /*a03e0*/  STL [R1+0x4a04], R17 ;  /* 0x004a041101007387 */ /* 0x0001e80000100800 */
[----:B0-----:R-:W4:Y:S04]  /*a03f0*/  LDL.LU R17, [R1+0x1ad8] ;  /* 0x001ad80001117983 */ /* 0x001f280000300800 */
[----:B------:R-:W3:Y:S04]  /*a0400*/  LDL.LU R4, [R1+0x4a24] ;  /* 0x004a240001047983 */ /* 0x000ee80000300800 */
[----:B------:R0:W-:Y:S04]  /*a0410*/  STL [R1+0x1b08], R3 ;  /* 0x001b080301007387 */ /* 0x0001e80000100800 */
[----:B0-----:R-:W2:Y:S01]  /*a0420*/  LDL.LU R3, [R1+0x4a20] ;  /* 0x004a200001037983 */ /* 0x001ea20000300800 */
[----:B------:R-:W-:-:S05]  /*a0430*/  F2FP.SATFINITE.E5M2.F32.PACK_AB_MERGE_C R7, R7, R6, RZ ;  /* 0x000000060707723e */ /* 0x000fca00048060ff */
[----:B------:R3:W-:Y:S01]  /*a0440*/  STL [R1+0x1348], R7 ;  /* 0x0013480701007387 */ /* 0x0007e20000100800 */
[----:B--2---:R-:W-:-:S03]  /*a0450*/  IADD3 R6, P6, R28, R3, RZ ;  /* 0x000000031c067210 */ /* 0x004fc60007fde0ff */
[----:B------:R0:W-:Y:S02]  /*a0460*/  STL [R1+0x49f0], R3 ;  /* 0x0049f00301007387 */ /* 0x0001e40000100800 */
[----:B---3--:R-:W-:Y:S02]  /*a0470*/  IMAD.X R7, R18, 0x1, R4, P6 ;  /* 0x0000000112077824 */ /* 0x008fe400030e0604 */
[----:B0-----:R-:W2:Y:S04]  /*a0480*/  LDL.LU R3, [R1+0x1afc] ;  /* 0x001afc0001037983 */ /* 0x001ea80000300800 */
[----:B------:R0:W-:Y:S04]  /*a0490*/  STL.64 [R1+0x1af0], R6 ;  /* 0x001af00601007387 */ /* 0x0001e80000100a00 */
[----:B0-----:R-:W3:Y:S04]  /*a04a0*/  LDL.LU.64 R6, [R1+0x4a18] ;  /* 0x004a180001067983 */ /* 0x001ee80000300a00 */
[----:B------:R0:W-:Y:S04]  /*a04b0*/  STL [R1+0x49f4], R4 ;  /* 0x0049f40401007387 */ /* 0x0001e80000100800 */
[----:B0-----:R-:W2:Y:S02]  /*a04c0*/  LDL.LU R4, [R1+0x1af8] ;  /* 0x001af80001047983 */ /* 0x001ea40000300800 */
[----:B--2---:R-:W-:-:S02]  /*a04d0*/  F2FP.SATFINITE.E5M2.F32.PACK_AB_MERGE_C R4, R3, R4, RZ ;  /* 0x000000040304723e */ /* 0x004fc400048060ff */
[----:B------:R-:W-:Y:S02]  /*a04e0*/  F2FP.SATFINITE.E5M2.F32.PACK_AB_MERGE_C R3, R11, R10, RZ ;  /* 0x0000000a0b03723e */ /* 0x000fe400048060ff */
[----:B------:R-:W-:Y:S01]  /*a04f0*/  IADD3 R10, P6, R28, R5, RZ ;  /* 0x000000051c0a7210 */ /* 0x000fe20007fde0ff */
[----:B------:R0:W-:Y:S04]  /*a0500*/  STL [R1+0x134c], R4 ;  /* 0x00134c0401007387 */ /* 0x0001e80000100800 */
[----:B---3--:R-:W-:Y:S01]  /*a0510*/  IMAD.X R11, R18, 0x1, R6, P6 ;  /* 0x00000001120b7824 */ /* 0x008fe200030e0606 */
[----:B------:R1:W-:Y:S01]  /*a0520*/  STL [R1+0x11a4], R3 ;  /* 0x0011a40301007387 */ /* 0x0003e20000100800 */
[----:B0-----:R-:W-:-:S03]  /*a0530*/  F2FP.SATFINITE.E5M2.F32.PACK_AB_MERGE_C R4, R16, R23, RZ ;  /* 0x000000171004723e */ /* 0x001fc600048060ff */
[----:B------:R-:W2:Y:S04]  /*a0540*/  LDL.LU R23, [R1+0x1ab8] ;  /* 0x001ab80001177983 */ /* 0x000ea80000300800 */
[----:B------:R0:W-:Y:S01]  /*a0550*/  STL.64 [R1+0x1ae0], R10 ;  /* 0x001ae00a01007387 */ /* 0x0001e20000100a00 */
[----:B-1----:R-:W-:-:S03]  /*a0560*/  F2FP.SATFINITE.E5M2.F32.PACK_AB_MERGE_C R3, R25, R15, RZ ;  /* 0x0000000f1903723e */ /* 0x002fc600048060ff */
[----:B------:R-:W-:Y:S04]  /*a0570*/  STL [R1+0x11a0], R4 ;  /* 0x0011a00401007387 */ /* 0x000fe80000100800 */
[----:B------:R-:W2:Y:S01]  /*a0580*/  LDL.LU R16, [R1+0x1abc] ;  /* 0x001abc0001107983 */ /* 0x000ea20000300800 */
[----:B0-----:R-:W-:-:S03]  /*a0590*/  IADD3 R10, P6, R28, R7, RZ ;  /* 0x000000071c0a7210 */ /* 0x001fc60007fde0ff */
[----:B------:R-:W-:Y:S02]  /*a05a0*/  STL [R1+0x1af8], R3 ;  /* 0x001af80301007387 */ /* 0x000fe40000100800 */
[----:B----4-:R-:W-:Y:S02]  /*a05b0*/  IMAD.X R11, R18, 0x1, R8, P6 ;  /* 0x00000001120b7824 */ /* 0x010fe400030e0608 */
[----:B------:R-:W3:Y:S04]  /*a05c0*/  LDL.LU R15, [R1+0x1aa0] ;  /* 0x001aa000010f7983 */ /* 0x000ee80000300800 */
[----:B------:R-:W3:Y:S04]  /*a05d0*/  LDL.LU R25, [R1+0x1aa4] ;  /* 0x001aa40001197983 */ /* 0x000ee80000300800 */
[----:B------:R-:W-:Y:S04]  /*a05e0*/  STL.64 [R1+0x49f8], R6 ;  /* 0x0049f80601007387 */ /* 0x000fe80000100a00 */
[----:B------:R0:W-:Y:S04]  /*a05f0*/  STL.64 [R1+0x1ae8], R10 ;  /* 0x001ae80a01007387 */ /* 0x0001e80000100a00 */
[----:B0-----:R-:W4:Y:S01]  /*a0600*/  LDL.LU.64 R10, [R1+0x4a10] ;  /* 0x004a1000010a7983 */ /* 0x001f220000300a00 */
[----:B------:R-:W-:-:S02]  /*a0610*/  F2FP.SATFINITE.E5M2.F32.PACK_AB_MERGE_C R4, R20, R17, RZ ;  /* 0x000000111404723e */ /* 0x000fc400048060ff */
[----:B------:R-:W-:-:S03]  /*a0620*/  F2FP.SATFINITE.E5M2.F32.PACK_AB_MERGE_C R3, R26, R22, RZ ;  /* 0x000000161a03723e */ /* 0x000fc600048060ff */
[----:B------:R-:W-:Y:S04]  /*a0630*/  STL [R1+0x1ad8], R4 ;  /* 0x001ad80401007387 */ /* 0x000fe80000100800 */
[----:B------:R-:W3:Y:S04]  /*a0640*/  LDL.LU R20, [R1+0x1aa8] ;  /* 0x001aa80001147983 */ /* 0x000ee80000300800 */
[----:B------:R0:W-:Y:S04]  /*a0650*/  STL [R1+0x1adc], R3 ;  /* 0x001adc0301007387 */ /* 0x0001e80000100800 */
[----:B------:R-:W3:Y:S01]  /*a0660*/  LDL.LU R26, [R1+0x1aac] ;  /* 0x001aac00011a7983 */ /* 0x000ee20000300800 */
[----:B------:R-:W-:-:S02]  /*a0670*/  IADD3 R6, P6, R28, R9, RZ ;  /* 0x000000091c067210 */ /* 0x000fc40007fde0ff */
[----:B------:R-:W-:Y:S01]  /*a0680*/  F2FP.SATFINITE.E5M2.F32.PACK_AB_MERGE_C R0, R27, R0, RZ ;  /* 0x000000001b00723e */ /* 0x000fe200048060ff */
[----:B------:R-:W3:Y:S01]  /*a0690*/  LDL R22, [R1+0x44] ;  /* 0x0000440001167983 */ /* 0x000ee20000100800 */
[----:B0-----:R-:W-:-:S03]  /*a06a0*/  F2FP.SATFINITE.E5M2.F32.PACK_AB_MERGE_C R3, R19, R29, RZ ;  /* 0x0000001d1303723e */ /* 0x001fc600048060ff */
[----:B------:R0:W-:Y:S04]  /*a06b0*/  STL.64 [R1+0x4a08], R8 ;  /* 0x004a080801007387 */ /* 0x0001e80000100a00 */
[----:B------:R-:W3:Y:S01]  /*a06c0*/  LDL.LU R17, [R1+0x1a90] ;  /* 0x001a900001117983 */ /* 0x000ee20000300800 */
[----:B----4-:R-:W-:Y:S01]  /*a06d0*/  IMAD.X R7, R18, 0x1, R10, P6 ;  /* 0x0000000112077824 */ /* 0x010fe200030e060a */
[----:B0-----:R-:W-:-:S04]  /*a06e0*/  IADD3 R8, P6, R28, R11, RZ ;  /* 0x0000000b1c087210 */ /* 0x001fc80007fde0ff */
[----:B------:R-:W-:Y:S04]  /*a06f0*/  STL.64 [R1+0x1ad0], R6 ;  /* 0x001ad00601007387 */ /* 0x000fe80000100a00 */
[----:B------:R0:W-:Y:S01]  /*a0700*/  STL [R1+0x1ac8], R0 ;  /* 0x001ac80001007387 */ /* 0x0001e20000100800 */
[----:B------:R-:W-:-:S03]  /*a0710*/  IMAD.X R9, R18, 0x1, R13, P6 ;  /* 0x0000000112097824 */ /* 0x000fc600030e060d */
[----:B0-----:R-:W4:Y:S04]  /*a0720*/  LDL.LU R0, [R1+0x1a94] ;  /* 0x001a940001007983 */ /* 0x001f280000300800 */
[----:B------:R0:W-:Y:S04]  /*a0730*/  STL [R1+0x1be8], R3 ;  /* 0x001be80301007387 */ /* 0x0001e80000100800 */
[----:B------:R-:W4:Y:S04]  /*a0740*/  LDL.LU R6, [R1+0x1a98] ;  /* 0x001a980001067983 */ /* 0x000f280000300800 */
[----:B------:R-:W4:Y:S04]  /*a0750*/  LDL.LU R7, [R1+0x1a9c] ;  /* 0x001a9c0001077983 */ /* 0x000f280000300800 */
[----:B------:R-:W4:Y:S04]  /*a0760*/  LDL.LU R4, [R1+0x1a80] ;  /* 0x001a800001047983 */ /* 0x000f280000300800 */
[----:B0-----:R-:W4:Y:S04]  /*a0770*/  LDL.LU R3, [R1+0x1a84] ;  /* 0x001a840001037983 */ /* 0x001f280000300800 */
[----:B------:R0:W-:Y:S04]  /*a0780*/  STL.64 [R1+0x49e8], R10 ;  /* 0x0049e80a01007387 */ /* 0x0001e80000100a00 */
[----:B0-----:R-:W4:Y:S04]  /*a0790*/  LDL.LU R10, [R1+0x1a88] ;  /* 0x001a8800010a7983 */ /* 0x001f280000300800 */
[----:B------:R-:W4:Y:S04]  /*a07a0*/  LDL.LU R11, [R1+0x1a8c] ;  /* 0x001a8c00010b7983 */ /* 0x000f280000300800 */
[----:B------:R0:W-:Y:S04]  /*a07b0*/  STL.64 [R1+0x1ac0], R8 ;  /* 0x001ac00801007387 */ /* 0x0001e80000100a00 */
[----:B------:R-:W4:Y:S01]  /*a07c0*/  LDL.LU R27, [R1+0x1a70] ;  /* 0x001a7000011b7983 */ /* 0x000f220000300800 */
[----:B0-----:R-:W-:-:S05]  /*a07d0*/  IADD3 R8, P6, R28, R12, RZ ;  /* 0x0000000c1c087210 */ /* 0x001fca0007fde0ff */
[----:B------:R-:W-:Y:S02]  /*a07e0*/  IMAD.X R9, R18, 0x1, R14, P6 ;  /* 0x0000000112097824 */ /* 0x000fe400030e060e */
[----:B------:R-:W4:Y:S04]  /*a07f0*/  LDL.LU R18, [R1+0x1a74] ;  /* 0x001a740001127983 */ /* 0x000f280000300800 */
[----:B------:R-:W4:Y:S04]  /*a0800*/  LDL.LU R19, [R1+0x1a78] ;  /* 0x001a780001137983 */ /* 0x000f280000300800 */
[----:B------:R2:W-:Y:S04]  /*a0810*/  STL.64 [R1+0x1ab0], R8 ;  /* 0x001ab00801007387 */ /* 0x0005e80000100a00 */
[----:B------:R-:W4:Y:S01]  /*a0820*/  LDL.LU R28, [R1+0x1a7c] ;  /* 0x001a7c00011c7983 */ /* 0x000f220000300800 */
[----:B--2---:R-:W-:-:S02]  /*a0830*/  F2FP.SATFINITE.E5M2.F32.PACK_AB_MERGE_C R9, R16, R23, RZ ;  /* 0x000000171009723e */ /* 0x004fc400048060ff */
[----:B---3--:R-:W-:Y:S01]  /*a0840*/  F2FP.SATFINITE.E5M2.F32.PACK_AB_MERGE_C R8, R25, R15, RZ ;  /* 0x0000000f1908723e */ /* 0x008fe200048060ff */
[----:B------:R-:W2:Y:S04]  /*a0850*/  LDL.LU R23, [R1+0x1a60] ;  /* 0x001a600001177983 */ /* 0x000ea80000300800 */
[----:B------:R-:W-:Y:S04]  /*a0860*/  STL [R1+0x1b28], R9 ;  /* 0x001b280901007387 */ /* 0x000fe80000100800 */
[----:B------:R-:W2:Y:S04]  /*a0870*/  LDL.LU R16, [R1+0x1a64] ;  /* 0x001a640001107983 */ /* 0x000ea80000300800 */
[----:B------:R0:W-:Y:S04]  /*a0880*/  STL [R1+0x1c08], R8 ;  /* 0x001c080801007387 */ /* 0x0001e80000100800 */
[----:B------:R-:W3:Y:S04]  /*a0890*/  LDL.LU R15, [R1+0x1a68] ;  /* 0x001a6800010f7983 */ /* 0x000ee80000300800 */
[----:B------:R-:W3:Y:S01]  /*a08a0*/  LDL.LU R25, [R1+0x1a6c] ;  /* 0x001a6c0001197983 */ /* 0x000ee20000300800 */
[----:B0-----:R-:W-:-:S03]  /*a08b0*/  F2FP.SATFINITE.E5M2.F32.PACK_AB_MERGE_C R8, R26, R20, RZ ;  /* 0x000000141a08723e */ /* 0x001fc600048060ff */
[----:B------:R-:W2:Y:S01]  /*a08c0*/  LDL.LU R26, [R1+0x48] ;  /* 0x00004800011a7983 */ /* 0x000ea20000300800 */
[----:B----4-:R-:W-:-:S03]  /*a08d0*/  F2FP.SATFINITE.E5M2.F32.PACK_AB_MERGE_C R0, R0, R17, RZ ;  /* 0x000000110000723e */ /* 0x010fc600048060ff */
[----:B--2---:R0:W-:Y:S04]  /*a08e0*/  STL [R1+0x49dc], R26 ;  /* 0x0049dc1a01007387 */ /* 0x0041e80000100800 */
[----:B------:R1:W-:Y:S04]  /*a08f0*/  STL [R1+0x1c04], R8 ;  /* 0x001c040801007387 */ /* 0x0003e80000100800 */
[----:B------:R-:W2:Y:S01]  /*a0900*/  LDL.LU R29, [R1+0x1334] ;  /* 0x00133400011d7983 */ /* 0x000ea20000300800 */
[----:B0-----:R-:W-:-:S03]  /*a0910*/  SHF.R.S32.HI R26, RZ, 0x1f, R22 ;  /* 0x0000001fff1a7819 */ /* 0x001fc60000011416 */
[----:B------:R-:W4:Y:S01]  /*a0920*/  LDL.LU R20, [R1+0x1338] ;  /* 0x0013380001147983 */ /* 0x000f220000300800 */
[----:B-1----:R-:W-:-:S03]  /*a0930*/  IADD3 R8, P6, R22, R2, RZ ;  /* 0x0000000216087210 */ /* 0x002fc60007fde0ff */
[----:B------:R-:W4:Y:S02]  /*a0940*/  LDL.LU R22, [R1+0x133c] ;  /* 0x00133c0001167983 */ /* 0x000f240000300800 */
[----:B------:R-:W-:Y:S02]  /*a0950*/  IMAD.X R9, R26, 0x1, R21, P6 ;  /* 0x000000011a097824 */ /* 0x000fe400030e0615 */
[----:B------:R0:W-:Y:S04]  /*a0960*/  STL [R1+0x49e0], R2 ;  /* 0x0049e00201007387 */ /* 0x0001e80000100800 */
[----:B0-----:R-:W3:Y:S04]  /*a0970*/  LDL.LU R2, [R1+0x44] ;  /* 0x0000440001027983 */ /* 0x001ee80000300800 */
[----:B------:R0:W-:Y:S04]  /*a0980*/  STL.64 [R1+0x1aa0], R8 ;  /* 0x001aa00801007387 */ /* 0x0001e80000100a00 */
[----:B0-----:R-:W2:Y:S04]  /*a0990*/  LDL.LU.64 R8, [R1+0x4a08] ;  /* 0x004a080001087983 */ /* 0x001ea80000300a00 */
[----:B------:R-:W4:Y:S04]  /*a09a0*/  LDL.LU R17, [R1+0x4a04] ;  /* 0x004a040001117983 */ /* 0x000f280000300800 */
[----:B------:R0:W-:Y:S04]  /*a09b0*/  STL [R1+0x1c5c], R0 ;  /* 0x001c5c0001007387 */ /* 0x0001e80000100800 */
[----:B0-----:R-:W3:Y:S01]  /*a09c0*/  LDL.LU R0, [R1+0x4a00] ;  /* 0x004a000001007983 */ /* 0x001ee20000300800 */
[----:B------:R-:W-:-:S05]  /*a09d0*/  F2FP.SATFINITE.E5M2.F32.PACK_AB_MERGE_C R7, R7, R6, RZ ;  /* 0x000000060707723e */ /* 0x000fca00048060ff */
[----:B------:R4:W-:Y:S01]  /*a09e0*/  STL [R1+0x1c58], R7 ;  /* 0x001c580701007387 */ /* 0x0009e20000100800 */
[----:B------:R-:W-:Y:S02]  /*a09f0*/  F2FP.SATFINITE.E5M2.F32.PACK_AB_MERGE_C R3, R3, R4, RZ ;  /* 0x000000040303723e */ /* 0x000fe400048060ff */
[----:B---3--:R-:W-:-:S05]  /*a0a00*/  IADD3 R6, P6, R2, R0, RZ ;  /* 0x0000000002067210 */ /* 0x008fca0007fde0ff */
[----:B----4-:R-:W-:-:S05]  /*a0a10*/  IMAD.X R7, R26, 0x1, R17, P6 ;  /* 0x000000011a077824 */ /* 0x010fca00030e0611 */
[----:B------:R0:W-:Y:S04]  /*a0a20*/  STL.64 [R1+0x1a90], R6 ;  /* 0x001a900601007387 */ /* 0x0001e80000100a00 */
[----:B0-----:R-:W3:Y:S04]  /*a0a30*/  LDL.LU.64 R6, [R1+0x49f8] ;  /* 0x0049f80001067983 */ /* 0x001ee80000300a00 */
[----:B------:R-:W4:Y:S04]  /*a0a40*/  LDL.LU R4, [R1+0x49f4] ;  /* 0x0049f40001047983 */ /* 0x000f280000300800 */
[----:B------:R0:W-:Y:S04]  /*a0a50*/  STL [R1+0x1cd8], R3 ;  /* 0x001cd80301007387 */ /* 0x0001e80000100800 */
[----:B0-----:R-:W2:Y:S01]  /*a0a60*/  LDL.LU R3, [R1+0x49f0] ;  /* 0x0049f00001037983 */ /* 0x001ea20000300800 */
[----:B------:R-:W-:-:S05]  /*a0a70*/  F2FP.SATFINITE.E5M2.F32.PACK_AB_MERGE_C R11, R11, R10, RZ ;  /* 0x0000000a0b0b723e */ /* 0x000fca00048060ff */
[----:B------:R-:W-:Y:S01]  /*a0a80*/  STL [R1+0x1ccc], R11 ;  /* 0x001ccc0b01007387 */ /* 0x000fe20000100800 */
[----:B--2---:R-:W-:-:S03]  /*a0a90*/  IADD3 R10, P6, R2, R3, RZ ;  /* 0x00000003020a7210 */ /* 0x004fc60007fde0ff */
[----:B------:R0:W-:Y:S04]  /*a0aa0*/  STL [R1+0x49c8], R3 ;  /* 0x0049c80301007387 */ /* 0x0001e80000100800 */
[----:B0-----:R-:W2:Y:S01]  /*a0ab0*/  LDL.LU R3, [R1+0x1330] ;  /* 0x0013300001037983 */ /* 0x001ea20000300800 */
[----:B----4-:R-:W-:-:S03]  /*a0ac0*/  IMAD.X R11, R26, 0x1, R4, P6 ;  /* 0x000000011a0b7824 */ /* 0x010fc600030e0604 */
[----:B------:R-:W-:Y:S04]  /*a0ad0*/  STL [R1+0x49cc], R4 ;  /* 0x0049cc0401007387 */ /* 0x000fe80000100800 */
[----:B------:R0:W-:Y:S02]  /*a0ae0*/  STL.64 [R1+0x1a80], R10 ;  /* 0x001a800a01007387 */ /* 0x0001e40000100a00 */
[----:B0-----:R-:W-:Y:S02]  /*a0af0*/  F2FP.SATFINITE.E5M2.F32.PACK_AB_MERGE_C R10, R18, R27, RZ ;  /* 0x0000001b120a723e */ /* 0x001fe400048060ff */
[----:B------:R-:W4:Y:S04]  /*a0b00*/  LDL.LU R18, [R1+0x1a58] ;  /* 0x001a580001127983 */ /* 0x000f280000300800 */
[----:B------:R0:W-:Y:S01]  /*a0b10*/  STL [R1+0x1d98], R10 ;  /* 0x001d980a01007387 */ /* 0x0001e20000100800 */
[----:B------:R-:W-:-:S03]  /*a0b20*/  F2FP.SATFINITE.E5M2.F32.PACK_AB_MERGE_C R4, R28, R19, RZ ;  /* 0x000000131c04723e */ /* 0x000fc600048060ff */
[----:B------:R-:W4:Y:S01]  /*a0b30*/  LDL.LU R19, [R1+0x1a5c] ;  /* 0x001a5c0001137983 */ /* 0x000f220000300800 */
[----:B0-----:R-:W-:-:S03]  /*a0b40*/  IADD3 R10, P6, R2, R5, RZ ;  /* 0x00000005020a7210 */ /* 0x001fc60007fde0ff */
[----:B------:R0:W-:Y:S02]  /*a0b50*/  STL [R1+0x1d8c], R4 ;  /* 0x001d8c0401007387 */ /* 0x0001e40000100800 */
[----:B---3--:R-:W-:-:S05]  /*a0b60*/  IMAD.X R11, R26, 0x1, R6, P6 ;  /* 0x000000011a0b7824 */ /* 0x008fca00030e0606 */
[----:B------:R1:W-:Y:S01]  /*a0b70*/  STL.64 [R1+0x1a70], R10 ;  /* 0x001a700a01007387 */ /* 0x0003e20000100a00 */
[----:B0-----:R-:W-:Y:S02]  /*a0b80*/  F2FP.SATFINITE.E5M2.F32.PACK_AB_MERGE_C R4, R25, R15, RZ ;  /* 0x0000000f1904723e */ /* 0x001fe400048060ff */
[----:B-1----:R-:W-:-:S05]  /*a0b90*/  F2FP.SATFINITE.E5M2.F32.PACK_AB_MERGE_C R10, R16, R23, RZ ;  /* 0x00000017100a723e */ /* 0x002fca00048060ff */
[----:B------:R0:W-:Y:S04]  /*a0ba0*/  STL [R1+0x1dc8], R10 ;  /* 0x001dc80a01007387 */ /* 0x0001e80000100800 */
[----:B------:R-:W3:Y:S01]  /*a0bb0*/  LDL.LU R27, [R1+0x1a40] ;  /* 0x001a4000011b7983 */ /* 0x000ee20000300800 */
[----:B0-----:R-:W-:-:S03]  /*a0bc0*/  IADD3 R10, P6, R2, R7, RZ ;  /* 0x00000007020a7210 */ /* 0x001fc60007fde0ff */
[----:B------:R-:W-:Y:S04]  /*a0bd0*/  STL [R1+0x1dbc], R4 ;  /* 0x001dbc0401007387 */ /* 0x000fe80000100800 */
[----:B------:R-:W3:Y:S01]  /*a0be0*/  LDL.LU R28, [R1+0x1a44] ;  /* 0x001a4400011c7983 */ /* 0x000ee20000300800 */
[----:B------:R-:W-:-:S03]  /*a0bf0*/  IMAD.X R11, R26, 0x1, R8, P6 ;  /* 0x000000011a0b7824 */ /* 0x000fc600030e0608 */
[----:B------:R-:W3:Y:S04]  /*a0c00*/  LDL.LU R23, [R1+0x1a48] ;  /* 0x001a480001177983 */ /* 0x000ee80000300800 */
[----:B------:R-:W3:Y:S04]  /*a0c10*/  LDL.LU R16, [R1+0x1a4c] ;  /* 0x001a4c0001107983 */ /* 0x000ee80000300800 */
[----:B------:R-:W3:Y:S04]  /*a0c20*/  LDL.LU R15, [R1+0x1a30] ;  /* 0x001a3000010f7983 */ /* 0x000ee80000300800 */
[----:B------:R-:W3:Y:S04]  /*a0c30*/  LDL.LU R25, [R1+0x1a34] ;  /* 0x001a340001197983 */ /* 0x000ee80000300800 */
[----:B------:R-:W-:Y:S04]  /*a0c40*/  STL.64 [R1+0x49c0], R6 ;  /* 0x0049c00601007387 */ /* 0x000fe80000100a00 */
[----:B------:R0:W-:Y:S04]  /*a0c50*/  STL.64 [R1+0x1a68], R10 ;  /* 0x001a680a01007387 */ /* 0x0001e80000100a00 */
[----:B0-----:R-:W4:Y:S01]  /*a0c60*/  LDL.LU.64 R10, [R1+0x49e8] ;  /* 0x0049e800010a7983 */ /* 0x001f220000300a00 */
[----:B------:R-:W-:-:S02]  /*a0c70*/  IADD3 R6, P6, R2, R9, RZ ;  /* 0x0000000902067210 */ /* 0x000fc40007fde0ff */
[----:B--2---:R-:W-:Y:S02]  /*a0c80*/  F2FP.SATFINITE.E5M2.F32.PACK_AB_MERGE_C R4, R29, R3, RZ ;  /* 0x000000031d04723e */ /* 0x004fe400048060ff */
[----:B------:R-:W-:Y:S01]  /*a0c90*/  F2FP.SATFINITE.E5M2.F32.PACK_AB_MERGE_C R3, R22, R20, RZ ;  /* 0x000000141603723e */ /* 0x000fe200048060ff */
[----:B------:R-:W2:Y:S04]  /*a0ca0*/  LDL.LU R29, [R1+0x1a3c] ;  /* 0x001a3c00011d7983 */ /* 0x000ea80000300800 */
[----:B------:R-:W-:Y:S04]  /*a0cb0*/  STL [R1+0x1e08], R4 ;  /* 0x001e080401007387 */ /* 0x000fe80000100800 */
[----:B------:R-:W2:Y:S04]  /*a0cc0*/  LDL.LU R20, [R1+0x1a20] ;  /* 0x001a200001147983 */ /* 0x000ea80000300800 */
[----:B------:R-:W-:Y:S04]  /*a0cd0*/  STL [R1+0x1dfc], R3 ;  /* 0x001dfc0301007387 */ /* 0x000fe80000100800 */
[----:B------:R-:W2:Y:S04]  /*a0ce0*/  LDL.LU R22, [R1+0x1a24] ;  /* 0x001a240001167983 */ /* 0x000ea80000300800 */
[----:B------:R0:W-:Y:S04]  /*a0cf0*/  STL.64 [R1+0x49b8], R8 ;  /* 0x0049b80801007387 */ /* 0x0001e80000100a00 */
[----:B0-----:R-:W3:Y:S04]  /*a0d00*/  LDL.LU R8, [R1+0x1a50] ;  /* 0x001a500001087983 */ /* 0x001ee80000300800 */
[----:B------:R-:W3:Y:S04]  /*a0d10*/  LDL.LU R9, [R1+0x1a54] ;  /* 0x001a540001097983 */ /* 0x000ee80000300800 */
[----:B------:R-:W4:Y:S04]  /*a0d20*/  LDL.LU R4, [R1+0x1a28] ;  /* 0x001a280001047983 */ /* 0x000f280000300800 */
[----:B----4-:R0:W-:Y:S04]  /*a0d30*/  STL.64 [R1+0x49d0], R4 ;  /* 0x0049d00401007387 */ /* 0x0101e80000100a00 */
[----:B0-----:R-:W4:Y:S01]  /*a0d40*/  LDL.LU R5, [R1+0x1a38] ;  /* 0x001a380001057983 */ /* 0x001f220000300800 */
[----:B------:R-:W-:Y:S01]  /*a0d50*/  IMAD.X R7, R26, 0x1, R10, P6 ;  /* 0x000000011a077824 */ /* 0x000fe200030e060a */
[----:B---3--:R-:W-:-:S02]  /*a0d60*/  F2FP.SATFINITE.E5M2.F32.PACK_AB_MERGE_C R9, R9, R8, RZ ;  /* 0x000000080909723e */ /* 0x008fc400048060ff */
[----:B------:R-:W-:Y:S02]  /*a0d70*/  IADD3 R4, P6, R2, R11, RZ ;  /* 0x0000000b02047210 */ /* 0x000fe40007fde0ff */
[----:B------:R0:W-:Y:S01]  /*a0d80*/  STL.64 [R1+0x1a60], R6 ;  /* 0x001a600601007387 */ /* 0x0001e20000100a00 */
[----:B------:R-:W-:-:S03]  /*a0d90*/  F2FP.SATFINITE.E5M2.F32.PACK_AB_MERGE_C R8, R19, R18, RZ ;  /* 0x000000121308723e */ /* 0x000fc600048060ff */
[----:B----4-:R1:W-:Y:S04]  /*a0da0*/  STL [R1+0x49d8], R5 ;  /* 0x0049d80501007387 */ /* 0x0103e80000100800 */
[----:B------:R-:W3:Y:S04]  /*a0db0*/  LDL.LU R3, [R1+0x1a2c] ;  /* 0x001a2c0001037983 */ /* 0x000ee80000300800 */
[----:B0-----:R-:W4:Y:S01]  /*a0dc0*/  LDL.LU R6, [R1+0x1a10] ;  /* 0x001a100001067983 */ /* 0x001f220000300800 */
[----:B-1----:R-:W-:-:S03]  /*a0dd0*/  IMAD.X R5, R26, 0x1, R13, P6 ;  /* 0x000000011a057824 */ /* 0x002fc600030e060d */
[----:B------:R-:W4:Y:S04]  /*a0de0*/  LDL.LU R7, [R1+0x1a14] ;  /* 0x001a140001077983 */ /* 0x000f280000300800 */
[----:B------:R-:W-:Y:S04]  /*a0df0*/  STL [R1+0x1a78], R9 ;  /* 0x001a780901007387 */ /* 0x000fe80000100800 */
[----:B------:R0:W-:Y:S04]  /*a0e00*/  STL [R1+0x1a7c], R8 ;  /* 0x001a7c0801007387 */ /* 0x0001e80000100800 */
[----:B0-----:R-:W4:Y:S04]  /*a0e10*/  LDL.LU R8, [R1+0x1a18] ;  /* 0x001a180001087983 */ /* 0x001f280000300800 */
[----:B------:R-:W4:Y:S04]  /*a0e20*/  LDL.LU R9, [R1+0x1a1c] ;  /* 0x001a1c0001097983 */ /* 0x000f280000300800 */
[----:B------:R-:W4:Y:S04]  /*a0e30*/  LDL.LU R18, [R1+0x1a00] ;  /* 0x001a000001127983 */ /* 0x000f280000300800 */
[----:B------:R0:W-:Y:S04]  /*a0e40*/  STL.64 [R1+0x1a58], R4 ;  /* 0x001a580401007387 */ /* 0x0001e80000100a00 */
[----:B------:R-:W4:Y:S01]  /*a0e50*/  LDL.LU R19, [R1+0x1a04] ;  /* 0x001a040001137983 */ /* 0x000f220000300800 */
[----:B0-----:R-:W-:-:S03]  /*a0e60*/  IADD3 R4, P6, R2, R12, RZ ;  /* 0x0000000c02047210 */ /* 0x001fc60007fde0ff */
[----:B------:R-:W2:Y:S02]  /*a0e70*/  LDL.LU R2, [R1+0x49e0] ;  /* 0x0049e00001027983 */ /* 0x000ea40000300800 */
[----:B------:R-:W-:Y:S02]  /*a0e80*/  IMAD.X R5, R26, 0x1, R14, P6 ;  /* 0x000000011a057824 */ /* 0x000fe400030e060e */
[----:B------:R-:W3:Y:S01]  /*a0e90*/  LDL.LU R26, [R1+0x49dc] ;  /* 0x0049dc00011a7983 */ /* 0x000ee20000300800 */
[----:B------:R-:W-:-:S03]  /*a0ea0*/  F2FP.SATFINITE.E5M2.F32.PACK_AB_MERGE_C R27, R28, R27, RZ ;  /* 0x0000001b1c1b723e */ /* 0x000fc600048060ff */
[----:B------:R0:W-:Y:S04]  /*a0eb0*/  STL.64 [R1+0x1a50], R4 ;  /* 0x001a500401007387 */ /* 0x0001e80000100a00 */
[----:B------:R3:W-:Y:S04]  /*a0ec0*/  STL [R1+0x136c], R27 ;  /* 0x00136c1b01007387 */ /* 0x0007e80000100800 */
[----:B------:R-:W4:Y:S01]  /*a0ed0*/  LDL.LU R28, [R1+0x19f4] ;  /* 0x0019f400011c7983 */ /* 0x000f220000300800 */
[----:B0-----:R-:W-:Y:S02]  /*a0ee0*/  F2FP.SATFINITE.E5M2.F32.PACK_AB_MERGE_C R5, R16, R23, RZ ;  /* 0x000000171005723e */ /* 0x001fe400048060ff */
[----:B------:R-:W-:-:S03]  /*a0ef0*/  F2FP.SATFINITE.E5M2.F32.PACK_AB_MERGE_C R4, R25, R15, RZ ;  /* 0x0000000f1904723e */ /* 0x000fc600048060ff */
[----:B------:R-:W-:Y:S04]  /*a0f00*/  STL [R1+0x1a40], R5 ;  /* 0x001a400501007387 */ /* 0x000fe80000100800 */
[----:B------:R-:W4:Y:S04]  /*a0f10*/  LDL.LU R23, [R1+0x19f8] ;  /* 0x0019f80001177983 */ /* 0x000f280000300800 */
[----:B------:R2:W-:Y:S04]  /*a0f20*/  STL [R1+0x1334], R4 ;  /* 0x0013340401007387 */ /* 0x0005e80000100800 */
[----:B------:R-:W4:Y:S01]  /*a0f30*/  LDL.LU R16, [R1+0x19fc] ;  /* 0x0019fc0001107983 */ /* 0x000f220000300800 */
[----:B---3--:R-:W-:-:S02]  /*a0f40*/  SHF.R.S32.HI R27, RZ, 0x1f, R26 ;  /* 0x0000001fff1b7819 */ /* 0x008fc4000001141a */
[----:B--2---:R-:W-:-:S05]  /*a0f50*/  IADD3 R4, P6, R26, R2, RZ ;  /* 0x000000021a047210 */ /* 0x004fca0007fde0ff */
[----:B------:R-:W-:-:S05]  /*a0f60*/  IMAD.X R5, R27, 0x1, R21, P6 ;  /* 0x000000011b057824 */ /* 0x000fca00030e0615 */
[----:B------:R0:W-:Y:S04]  /*a0f70*/  STL.64 [R1+0x1a30], R4 ;  /* 0x001a300401007387 */ /* 0x0001e80000100a00 */
[----:B0-----:R-:W2:Y:S01]  /*a0f80*/  LDL.LU R5, [R1+0x49d8] ;  /* 0x0049d80001057983 */ /* 0x001ea20000300800 */
[----:B------:R-:W-:Y:S02]  /*a0f90*/  IADD3 R4, P6, R26, R0, RZ ;  /* 0x000000001a047210 */ /* 0x000fe40007fde0ff */
[----:B------:R-:W-:Y:S01]  /*a0fa0*/  F2FP.SATFINITE.E5M2.F32.PACK_AB_MERGE_C R20, R22, R20, RZ ;  /* 0x000000141614723e */ /* 0x000fe200048060ff */
[----:B------:R-:W3:Y:S04]  /*a0fb0*/  LDL.LU R15, [R1+0x19e0] ;  /* 0x0019e000010f7983 */ /* 0x000ee80000300800 */
[----:B------:R-:W3:Y:S01]  /*a0fc0*/  LDL.LU R25, [R1+0x19e4] ;  /* 0x0019e40001197983 */ /* 0x000ee20000300800 */
[----:B--2---:R-:W-:Y:S01]  /*a0fd0*/  F2FP.SATFINITE.E5M2.F32.PACK_AB_MERGE_C R29, R29, R5, RZ ;  /* 0x000000051d1d723e */ /* 0x004fe200048060ff */
[----:B------:R-:W-:-:S04]  /*a0fe0*/  IMAD.X R5, R27, 0x1, R17, P6 ;  /* 0x000000011b057824 */ /* 0x000fc800030e0611 */
[----:B------:R-:W-:Y:S04]  /*a0ff0*/  STL [R1+0x1a38], R29 ;  /* 0x001a381d01007387 */ /* 0x000fe80000100800 */
[----:B------:R-:W-:Y:S04]  /*a1000*/  STL [R1+0x1330], R20 ;  /* 0x0013301401007387 */ /* 0x000fe80000100800 */
[----:B------:R0:W-:Y:S04]  /*a1010*/  STL.64 [R1+0x1a20], R4 ;  /* 0x001a200401007387 */ /* 0x0001e80000100a00 */
[----:B0-----:R-:W2:Y:S04]  /*a1020*/  LDL.LU.64 R4, [R1+0x49d0] ;  /* 0x0049d00001047983 */ /* 0x001ea80000300a00 */
[----:B------:R-:W3:Y:S04]  /*a1030*/  LDL.LU R29, [R1+0x19ec] ;  /* 0x0019ec00011d7983 */ /* 0x000ee80000300800 */
[----:B------:R-:W3:Y:S04]  /*a1040*/  LDL.LU R20, [R1+0x19d0] ;  /* 0x0019d00001147983 */ /* 0x000ee80000300800 */
[----:B------:R-:W3:Y:S01]  /*a1050*/  LDL.LU R22, [R1+0x19d4] ;  /* 0x0019d40001167983 */ /* 0x000ee20000300800 */
[----:B--2---:R-:W-:-:S03]  /*a1060*/  F2FP.SATFINITE.E5M2.F32.PACK_AB_MERGE_C R3, R3, R4, RZ ;  /* 0x000000040303723e */ /* 0x004fc600048060ff */
[----:B------:R-:W2:Y:S04]  /*a1070*/  LDL.LU R4, [R1+0x49cc] ;  /* 0x0049cc0001047983 */ /* 0x000ea80000300800 */
[----:B------:R0:W-:Y:S04]  /*a1080*/  STL [R1+0x1a3c], R3 ;  /* 0x001a3c0301007387 */ /* 0x0001e80000100800 */
[----:B0-----:R-:W3:Y:S01]  /*a1090*/  LDL.LU R3, [R1+0x49c8] ;  /* 0x0049c80001037983 */ /* 0x001ee20000300800 */
[----:B----4-:R-:W-:-:S05]  /*a10a0*/  F2FP.SATFINITE.E5M2.F32.PACK_AB_MERGE_C R7, R7, R6, RZ ;  /* 0x000000060707723e */ /* 0x010fca00048060ff */
[----:B------:R2:W-:Y:S01]  /*a10b0*/  STL [R1+0x119c], R7 ;  /* 0x00119c0701007387 */ /* 0x0005e20000100800 */
[----:B---3--:R-:W-:-:S03]  /*a10c0*/  IADD3 R6, P6, R26, R3, RZ ;  /* 0x000000031a067210 */ /* 0x008fc60007fde0ff */
[----:B------:R0:W-:Y:S02]  /*a10d0*/  STL [R1+0x49a8], R3 ;  /* 0x0049a80301007387 */ /* 0x0001e40000100800 */
[----:B--2---:R-:W-:Y:S02]  /*a10e0*/  IMAD.X R7, R27, 0x1, R4, P6 ;  /* 0x000000011b077824 */ /* 0x004fe400030e0604 */
[----:B0-----:R-:W2:Y:S04]  /*a10f0*/  LDL.LU R3, [R1+0x19e8] ;  /* 0x0019e80001037983 */ /* 0x001ea80000300800 */
[----:B------:R0:W-:Y:S04]  /*a1100*/  STL.64 [R1+0x1a28], R6 ;  /* 0x001a280601007387 */ /* 0x0001e80000100a00 */
[----:B0-----:R-:W3:Y:S01]  /*a1110*/  LDL.LU.64 R6, [R1+0x49c0] ;  /* 0x0049c00001067983 */ /* 0x001ee20000300a00 */
[----:B------:R-:W-:-:S02]  /*a1120*/  F2FP.SATFINITE.E5M2.F32.PACK_AB_MERGE_C R9, R9, R8, RZ ;  /* 0x000000080909723e */ /* 0x000fc400048060ff */
[----:B------:R-:W-:Y:S01]  /*a1130*/  F2FP.SATFINITE.E5M2.F32.PACK_AB_MERGE_C R8, R19, R18, RZ ;  /* 0x000000121308723e */ /* 0x000fe200048060ff */
[----:B------:R0:W-:Y:S04]  /*a1140*/  STL [R1+0x49ac], R4 ;  /* 0x0049ac0401007387 */ /* 0x0001e80000100800 */
[----:B0-----:R-:W4:Y:S04]  /*a1150*/  LDL.LU R4, [R1+0x19f0] ;  /* 0x0019f00001047983 */ /* 0x001f280000300800 */
[----:B------:R-:W-:Y:S04]  /*a1160*/  STL [R1+0x1a18], R9 ;  /* 0x001a180901007387 */ /* 0x000fe80000100800 */
[----:B------:R-:W2:Y:S04]  /*a1170*/  LDL.LU R18, [R1+0x19d8] ;  /* 0x0019d80001127983 */ /* 0x000ea80000300800 */
[----:B------:R0:W-:Y:S04]  /*a1180*/  STL [R1+0x1198], R8 ;  /* 0x0011980801007387 */ /* 0x0001e80000100800 */
[----:B------:R-:W2:Y:S01]  /*a1190*/  LDL.LU R19, [R1+0x19dc] ;  /* 0x0019dc0001137983 */ /* 0x000ea20000300800 */
[----:B0-----:R-:W-:-:S03]  /*a11a0*/  IADD3 R8, P6, R26, R5, RZ ;  /* 0x000000051a087210 */ /* 0x001fc60007fde0ff */
[----:B------:R0:W-:Y:S04]  /*a11b0*/  STL [R1+0x4998], R5 ;  /* 0x0049980501007387 */ /* 0x0001e80000100800 */
[----:B0-----:R-:W4:Y:S01]  /*a11c0*/  LDL.LU R5, [R1+0x1a0c] ;  /* 0x001a0c0001057983 */ /* 0x001f220000300800 */
[----:B---3--:R-:W-:-:S05]  /*a11d0*/  IMAD.X R9, R27, 0x1, R6, P6 ;  /* 0x000000011b097824 */ /* 0x008fca00030e0606 */
[----:B------:R0:W-:Y:S04]  /*a11e0*/  STL.64 [R1+0x1a10], R8 ;  /* 0x001a100801007387 */ /* 0x0001e80000100a00 */
[----:B0-----:R-:W3:Y:S04]  /*a11f0*/  LDL.LU.64 R8, [R1+0x49b8] ;  /* 0x0049b80001087983 */ /* 0x001ee80000300a00 */
[----:B------:R0:W-:Y:S04]  /*a1200*/  STL [R1+0x499c], R6 ;  /* 0x00499c0601007387 */ /* 0x0001e80000100800 */
[----:B0-----:R-:W4:Y:S02]  /*a1210*/  LDL.LU R6, [R1+0x1a08] ;  /* 0x001a080001067983 */ /* 0x001f240000300800 */
[----:B----4-:R-:W-:-:S02]  /*a1220*/  F2FP.SATFINITE.E5M2.F32.PACK_AB_MERGE_C R5, R5, R6, RZ ;  /* 0x000000060505723e */ /* 0x010fc400048060ff */
[----:B------:R-:W-:Y:S02]  /*a1230*/  F2FP.SATFINITE.E5M2.F32.PACK_AB_MERGE_C R6, R28, R4, RZ ;  /* 0x000000041c06723e */ /* 0x000fe400048060ff */
[----:B------:R-:W-:Y:S01]  /*a1240*/  IADD3 R4, P6, R26, R7, RZ ;  /* 0x000000071a047210 */ /* 0x000fe20007fde0ff */
[----:B------:R3:W-:Y:S04]  /*a1250*/  STL [R1+0x1a08], R5 ;  /* 0x001a080501007387 */ /* 0x0007e80000100800 */
[----:B------:R-:W-:Y:S01]  /*a1260*/  STL [R1+0x1a0c], R6 ;  /* 0x001a0c0601007387 */ /* 0x000fe20000100800 */
[----:B---3--:R-:W-:-:S05]  /*a1270*/  IMAD.X R5, R27, 0x1, R8, P6 ;  /* 0x000000011b057824 */ /* 0x008fca00030e0608 */
[----:B------:R0:W-:Y:S04]  /*a1280*/  STL.64 [R1+0x1a00], R4 ;  /* 0x001a000401007387 */ /* 0x0001e80000100a00 */
[----:B------:R-:W3:Y:S01]  /*a1290*/  LDL.LU R28, [R1+0x19c0] ;  /* 0x0019c000011c7983 */ /* 0x000ee20000300800 */
[----:B0-----:R-:W-:-:S03]  /*a12a0*/  F2FP.SATFINITE.E5M2.F32.PACK_AB_MERGE_C R4, R16, R23, RZ ;  /* 0x000000171004723e */ /* 0x001fc600048060ff */
[----:B------:R-:W3:Y:S04]  /*a12b0*/  LDL.LU R23, [R1+0x19c4] ;  /* 0x0019c40001177983 */ /* 0x000ee80000300800 */
[----:B------:R0:W-:Y:S04]  /*a12c0*/  STL [R1+0x19f8], R4 ;  /* 0x0019f80401007387 */ /* 0x0001e80000100800 */
[----:B------:R-:W4:Y:S01]  /*a12d0*/  LDL.LU R16, [R1+0x19c8] ;  /* 0x0019c80001107983 */ /* 0x000f220000300800 */
[----:B0-----:R-:W-:-:S03]  /*a12e0*/  F2FP.SATFINITE.E5M2.F32.PACK_AB_MERGE_C R4, R25, R15, RZ ;  /* 0x0000000f1904723e */ /* 0x001fc600048060ff */
[----:B------:R-:W4:Y:S04]  /*a12f0*/  LDL.LU R15, [R1+0x19cc] ;  /* 0x0019cc00010f7983 */ /* 0x000f280000300800 */
[----:B------:R0:W-:Y:S04]  /*a1300*/  STL [R1+0x1a9c], R4 ;  /* 0x001a9c0401007387 */ /* 0x0001e80000100800 */
[----:B------:R-:W3:Y:S01]  /*a1310*/  LDL R25, [R1+0x4c] ;  /* 0x00004c0001197983 */ /* 0x000ee20000100800 */
[----:B0-----:R-:W-:-:S03]  /*a1320*/  IADD3 R4, P6, R26, R9, RZ ;  /* 0x000000091a047210 */ /* 0x001fc60007fde0ff */
[----:B------:R-:W-:Y:S02]  /*a1330*/  STL.64 [R1+0x4990], R8 ;  /* 0x0049900801007387 */ /* 0x000fe40000100a00 */
[----:B------:R-:W-:Y:S01]  /*a1340*/  IMAD.X R5, R27, 0x1, R10, P6 ;  /* 0x000000011b057824 */ /* 0x000fe200030e060a */
[----:B--2---:R-:W-:-:S04]  /*a1350*/  F2FP.SATFINITE.E5M2.F32.PACK_AB_MERGE_C R6, R29, R3, RZ ;  /* 0x000000031d06723e */ /* 0x004fc800048060ff */
[----:B------:R0:W-:Y:S01]  /*a1360*/  STL.64 [R1+0x19f0], R4 ;  /* 0x0019f00401007387 */ /* 0x0001e20000100a00 */
[----:B------:R-:W-:-:S03]  /*a1370*/  F2FP.SATFINITE.E5M2.F32.PACK_AB_MERGE_C R3, R22, R20, RZ ;  /* 0x000000141603723e */ /* 0x000fc600048060ff */
[----:B------:R-:W-:Y:S01]  /*a1380*/  STL [R1+0x1a98], R6 ;  /* 0x001a980601007387 */ /* 0x000fe20000100800 */
[----:B0-----:R-:W-:-:S03]  /*a1390*/  IADD3 R4, P6, R26, R11, RZ ;  /* 0x0000000b1a047210 */ /* 0x001fc60007fde0ff */
[----:B------:R-:W-:Y:S02]  /*a13a0*/  STL.64 [R1+0x49a0], R10 ;  /* 0x0049a00a01007387 */ /* 0x000fe40000100a00 */
[----:B------:R-:W-:Y:S02]  /*a13b0*/  IMAD.X R5, R27, 0x1, R13, P6 ;  /* 0x000000011b057824 */ /* 0x000fe400030e060d */
[----:B------:R-:W-:Y:S04]  /*a13c0*/  STL [R1+0x1ab8], R3 ;  /* 0x001ab80301007387 */ /* 0x000fe80000100800 */
[----:B------:R0:W-:Y:S04]  /*a13d0*/  STL.64 [R1+0x19e0], R4 ;  /* 0x0019e00401007387 */ /* 0x0001e80000100a00 */
[----:B------:R-:W2:Y:S04]  /*a13e0*/  LDL.LU R29, [R1+0x19b0] ;  /* 0x0019b000011d7983 */ /* 0x000ea80000300800 */
[----:B------:R-:W2:Y:S01]  /*a13f0*/  LDL.LU R20, [R1+0x19b4] ;  /* 0x0019b40001147983 */ /* 0x000ea20000300800 */
[----:B0-----:R-:W-:-:S03]  /*a1400*/  IADD3 R4, P6, R26, R12, RZ ;  /* 0x0000000c1a047210 */ /* 0x001fc60007fde0ff */
[----:B------:R-:W2:Y:S02]  /*a1410*/  LDL.LU R22, [R1+0x19b8] ;  /* 0x0019b80001167983 */ /* 0x000ea40000300800 */
[----:B------:R-:W-:Y:S02]  /*a1420*/  IMAD.X R5, R27, 0x1, R14, P6 ;  /* 0x000000011b057824 */ /* 0x000fe400030e060e */
[----:B------:R-:W2:Y:S04]  /*a1430*/  LDL.LU R26, [R1+0x19bc] ;  /* 0x0019bc00011a7983 */ /* 0x000ea80000300800 */
[----:B------:R-:W-:Y:S04]  /*a1440*/  STL.64 [R1+0x4988], R12 ;  /* 0x0049880c01007387 */ /* 0x000fe80000100a00 */
[----:B------:R0:W-:Y:S02]  /*a1450*/  STL.64 [R1+0x19d0], R4 ;  /* 0x0019d00401007387 */ /* 0x0001e40000100a00 */
[----:B0-----:R-:W-:-:S02]  /*a1460*/  F2FP.SATFINITE.E5M2.F32.PACK_AB_MERGE_C R5, R19, R18, RZ ;  /* 0x000000121305723e */ /* 0x001fc400048060ff */
[----:B------:R-:W2:Y:S04]  /*a1470*/  LDL.LU R4, [R1+0x19a0] ;  /* 0x0019a00001047983 */ /* 0x000ea80000300800 */
[----:B------:R-:W2:Y:S04]  /*a1480*/  LDL.LU R3, [R1+0x19a4] ;  /* 0x0019a40001037983 */ /* 0x000ea80000300800 */
[----:B------:R0:W-:Y:S04]  /*a1490*/  STL [R1+0x1aac], R5 ;  /* 0x001aac0501007387 */ /* 0x0001e80000100800 */
[----:B------:R-:W2:Y:S04]  /*a14a0*/  LDL.LU R10, [R1+0x19a8] ;  /* 0x0019a800010a7983 */ /* 0x000ea80000300800 */
[----:B------:R-:W2:Y:S01]  /*a14b0*/  LDL.LU R11, [R1+0x19ac] ;  /* 0x0019ac00010b7983 */ /* 0x000ea20000300800 */
[----:B----4-:R-:W-:-:S02]  /*a14c0*/  F2FP.SATFINITE.E5M2.F32.PACK_AB_MERGE_C R15, R15, R16, RZ ;  /* 0x000000100f0f723e */ /* 0x010fc400048060ff */
[----:B---3--:R-:W-:Y:S01]  /*a14d0*/  SHF.R.S32.HI R27, RZ, 0x1f, R25 ;  /* 0x0000001fff1b7819 */ /* 0x008fe20000011419 */
[----:B--2---:R1:W-:Y:S04]  /*a14e0*/  STL.64 [R1+0x49b0], R10 ;  /* 0x0049b00a01007387 */ /* 0x0043e80000100a00 */
[----:B------:R-:W2:Y:S04]  /*a14f0*/  LDL.LU R6, [R1+0x1990] ;  /* 0x0019900001067983 */ /* 0x000ea80000300800 */
[----:B0-----:R-:W2:Y:S01]  /*a1500*/  LDL.LU R5, [R1+0x1994] ;  /* 0x0019940001057983 */ /* 0x001ea20000300800 */
[----:B-1----:R-:W-:-:S03]  /*a1510*/  F2FP.SATFINITE.E5M2.F32.PACK_AB_MERGE_C R10, R23, R28, RZ ;  /* 0x0000001c170a723e */ /* 0x002fc600048060ff */
[----:B------:R-:W3:Y:S04]  /*a1520*/  LDL.LU R8, [R1+0x1998] ;  /* 0x0019980001087983 */ /* 0x000ee80000300800 */
[----:B------:R-:W3:Y:S04]  /*a1530*/  LDL.LU R9, [R1+0x199c] ;  /* 0x00199c0001097983 */ /* 0x000ee80000300800 */
[----:B------:R-:W4:Y:S04]  /*a1540*/  LDL.LU R12, [R1+0x1980] ;  /* 0x00198000010c7983 */ /* 0x000f280000300800 */
[----:B------:R-:W4:Y:S04]  /*a1550*/  LDL.LU R13, [R1+0x1984] ;  /* 0x00198400010d7983 */ /* 0x000f280000300800 */
[----:B------:R0:W-:Y:S04]  /*a1560*/  STL [R1+0x1afc], R10 ;  /* 0x001afc0a01007387 */ /* 0x0001e80000100800 */
[----:B------:R-:W4:Y:S04]  /*a1570*/  LDL.LU R18, [R1+0x1988] ;  /* 0x0019880001127983 */ /* 0x000f280000300800 */
[----:B------:R-:W4:Y:S04]  /*a1580*/  LDL.LU R23, [R1+0x198c] ;  /* 0x00198c0001177983 */ /* 0x000f280000300800 */
[----:B------:R1:W-:Y:S01]  /*a1590*/  STL [R1+0x1acc], R15 ;  /* 0x001acc0f01007387 */ /* 0x0003e20000100800 */
[----:B0-----:R-:W-:-:S03]  /*a15a0*/  IADD3 R10, P6, R25, R2, RZ ;  /* 0x00000002190a7210 */ /* 0x001fc60007fde0ff */
[----:B------:R-:W4:Y:S04]  /*a15b0*/  LDL.LU R19, [R1+0x1320] ;  /* 0x0013200001137983 */ /* 0x000f280000300800 */
[----:B------:R-:W4:Y:S04]  /*a15c0*/  LDL.LU R28, [R1+0x1324] ;  /* 0x00132400011c7983 */ /* 0x000f280000300800 */
[----:B-1----:R-:W4:Y:S04]  /*a15d0*/  LDL.LU R15, [R1+0x1328] ;  /* 0x00132800010f7983 */ /* 0x002f280000300800 */
[----:B------:R-:W4:Y:S04]  /*a15e0*/  LDL.LU R25, [R1+0x132c] ;  /* 0x00132c0001197983 */ /* 0x000f280000300800 */
[----:B------:R0:W-:Y:S04]  /*a15f0*/  STL [R1+0x4980], R2 ;  /* 0x0049800201007387 */ /* 0x0001e80000100800 */
[----:B0-----:R-:W2:Y:S01]  /*a1600*/  LDL.LU R2, [R1+0x4c] ;  /* 0x00004c0001027983 */ /* 0x001ea20000300800 */
[----:B------:R-:W-:-:S03]  /*a1610*/  IMAD.X R11, R27, 0x1, R21, P6 ;  /* 0x000000011b0b7824 */ /* 0x000fc600030e0615 */
[----:B------:R-:W4:Y:S04]  /*a1620*/  LDL.LU R16, [R1+0x50] ;  /* 0x0000500001107983 */ /* 0x000f280000300800 */
[----:B------:R0:W-:Y:S02]  /*a1630*/  STL.64 [R1+0x19c0], R10 ;  /* 0x0019c00a01007387 */ /* 0x0001e40000100a00 */
[----:B0-----:R-:W-:Y:S02]  /*a1640*/  F2FP.SATFINITE.E5M2.F32.PACK_AB_MERGE_C R11, R20, R29, RZ ;  /* 0x0000001d140b723e */ /* 0x001fe400048060ff */
[----:B------:R-:W-:-:S03]  /*a1650*/  F2FP.SATFINITE.E5M2.F32.PACK_AB_MERGE_C R10, R26, R22, RZ ;  /* 0x000000161a0a723e */ /* 0x000fc600048060ff */
[----:B------:R-:W-:Y:S04]  /*a1660*/  STL [R1+0x1bf8], R11 ;  /* 0x001bf80b01007387 */ /* 0x000fe80000100800 */
[----:B------:R-:W4:Y:S04]  /*a1670*/  LDL.LU R22, [R1+0x1970] ;  /* 0x0019700001167983 */ /* 0x000f280000300800 */
[----:B------:R2:W-:Y:S01]  /*a1680*/  STL [R1+0x1bec], R10 ;  /* 0x001bec0a01007387 */ /* 0x0005e20000100800 */
[----:B------:R-:W-:-:S03]  /*a1690*/  F2FP.SATFINITE.E5M2.F32.PACK_AB_MERGE_C R3, R3, R4, RZ ;  /* 0x000000040303723e */ /* 0x000fc600048060ff */
[----:B------:R-:W4:Y:S04]  /*a16a0*/  LDL.LU R26, [R1+0x1974] ;  /* 0x00197400011a7983 */ /* 0x000f280000300800 */
[----:B------:R-:W4:Y:S04]  /*a16b0*/  LDL.LU R29, [R1+0x1978] ;  /* 0x00197800011d7983 */ /* 0x000f280000300800 */
[----:B------:R-:W4:Y:S01]  /*a16c0*/  LDL.LU R20, [R1+0x197c] ;  /* 0x00197c0001147983 */ /* 0x000f220000300800 */
[----:B--2---:R-:W-:-:S05]  /*a16d0*/  IADD3 R10, P6, R2, R0, RZ ;  /* 0x00000000020a7210 */ /* 0x004fca0007fde0ff */
[----:B------:R-:W-:-:S05]  /*a16e0*/  IMAD.X R11, R27, 0x1, R17, P6 ;  /* 0x000000011b0b7824 */ /* 0x000fca00030e0611 */
[----:B------:R0:W-:Y:S04]  /*a16f0*/  STL.64 [R1+0x19b0], R10 ;  /* 0x0019b00a01007387 */ /* 0x0001e80000100a00 */
[----:B0-----:R-:W2:Y:S04]  /*a1700*/  LDL.LU.64 R10, [R1+0x49b0] ;  /* 0x0049b000010a7983 */ /* 0x001ea80000300a00 */
[----:B------:R-:W3:Y:S04]  /*a1710*/  LDL.LU R4, [R1+0x49ac] ;  /* 0x0049ac0001047983 */ /* 0x000ee80000300800 */
[----:B------:R0:W-:Y:S04]  /*a1720*/  STL [R1+0x1c3c], R3 ;  /* 0x001c3c0301007387 */ /* 0x0001e80000100800 */
[----:B0-----:R-:W4:Y:S01]  /*a1730*/  LDL.LU R3, [R1+0x49a8] ;  /* 0x0049a80001037983 */ /* 0x001f220000300800 */
[----:B------:R-:W-:-:S02]  /*a1740*/  F2FP.SATFINITE.E5M2.F32.PACK_AB_MERGE_C R5, R5, R6, RZ ;  /* 0x000000060505723e */ /* 0x000fc400048060ff */
[----:B--2---:R-:W-:-:S05]  /*a1750*/  F2FP.SATFINITE.E5M2.F32.PACK_AB_MERGE_C R11, R11, R10, RZ ;  /* 0x0000000a0b0b723e */ /* 0x004fca00048060ff */
[----:B------:R3:W-:Y:S01]  /*a1760*/  STL [R1+0x1c38], R11 ;  /* 0x001c380b01007387 */ /* 0x0007e20000100800 */
[----:B----4-:R-:W-:-:S05]  /*a1770*/  IADD3 R10, P6, R2, R3, RZ ;  /* 0x00000003020a7210 */ /* 0x010fca0007fde0ff */
[----:B---3--:R-:W-:-:S05]  /*a1780*/  IMAD.X R11, R27, 0x1, R4, P6 ;  /* 0x000000011b0b7824 */ /* 0x008fca00030e0604 */
[----:B------:R0:W-:Y:S04]  /*a1790*/  STL.64 [R1+0x19a0], R10 ;  /* 0x0019a00a01007387 */ /* 0x0001e80000100a00 */
[----:B0-----:R-:W2:Y:S04]  /*a17a0*/  LDL.LU.64 R10, [R1+0x49a0] ;  /* 0x0049a000010a7983 */ /* 0x001ea80000300a00 */
[----:B------:R-:W3:Y:S04]  /*a17b0*/  LDL.LU R6, [R1+0x499c] ;  /* 0x00499c0001067983 */ /* 0x000ee80000300800 */
[----:B------:R0:W-:Y:S04]  /*a17c0*/  STL [R1+0x1cb8], R5 ;  /* 0x001cb80501007387 */ /* 0x0001e80000100800 */
[----:B0-----:R-:W4:Y:S01]  /*a17d0*/  LDL.LU R5, [R1+0x4998] ;  /* 0x0049980001057983 */ /* 0x001f220000300800 */
[----:B------:R-:W-:-:S05]  /*a17e0*/  F2FP.SATFINITE.E5M2.F32.PACK_AB_MERGE_C R9, R9, R8, RZ ;  /* 0x000000080909723e */ /* 0x000fca00048060ff */
[----:B------:R3:W-:Y:S01]  /*a17f0*/  STL [R1+0x1cac], R9 ;  /* 0x001cac0901007387 */ /* 0x0007e20000100800 */
[----:B----4-:R-:W-:-:S03]  /*a1800*/  IADD3 R8, P6, R2, R5, RZ ;  /* 0x0000000502087210 */ /* 0x010fc60007fde0ff */
[----:B------:R-:W-:Y:S02]  /*a1810*/  STL [R1+0x4960], R5 ;  /* 0x0049600501007387 */ /* 0x000fe40000100800 */
[----:B---3--:R-:W-:-:S05]  /*a1820*/  IMAD.X R9, R27, 0x1, R6, P6 ;  /* 0x000000011b097824 */ /* 0x008fca00030e0606 */
[----:B------:R0:W-:Y:S04]  /*a1830*/  STL.64 [R1+0x1990], R8 ;  /* 0x0019900801007387 */ /* 0x0001e80000100a00 */
[----:B0-----:R-:W3:Y:S01]  /*a1840*/  LDL.LU.64 R8, [R1+0x4990] ;  /* 0x0049900001087983 */ /* 0x001ee20000300a00 */
[----:B------:R-:W-:Y:S02]  /*a1850*/  F2FP.SATFINITE.E5M2.F32.PACK_AB_MERGE_C R12, R13, R12, RZ ;  /* 0x0000000c0d0c723e */ /* 0x000fe400048060ff */
[----:B------:R-:W-:Y:S02]  /*a1860*/  F2FP.SATFINITE.E5M2.F32.PACK_AB_MERGE_C R5, R23, R18, RZ ;  /* 0x000000121705723e */ /* 0x000fe400048060ff */
[----:B------:R-:W4:Y:S04]  /*a1870*/  LDL.LU R18, [R1+0x1960] ;  /* 0x0019600001127983 */ /* 0x000f280000300800 */
[----:B------:R0:W-:Y:S04]  /*a1880*/  STL [R1+0x1cec], R12 ;  /* 0x001cec0c01007387 */ /* 0x0001e80000100800 */
[----:B------:R-:W4:Y:S01]  /*a1890*/  LDL.LU R23, [R1+0x1964] ;  /* 0x0019640001177983 */ /* 0x000f220000300800 */
[----:B0-----:R-:W-:-:S03]  /*a18a0*/  IADD3 R12, P6, R2, R7, RZ ;  /* 0x00000007020c7210 */ /* 0x001fc60007fde0ff */
[----:B------:R0:W-:Y:S04]  /*a18b0*/  STL [R1+0x1ce8], R5 ;  /* 0x001ce80501007387 */ /* 0x0001e80000100800 */
[----:B------:R1:W-:Y:S01]  /*a18c0*/  STL.64 [R1+0x4968], R6 ;  /* 0x0049680601007387 */ /* 0x0003e20000100a00 */
[----:B0-----:R-:W-:Y:S02]  /*a18d0*/  F2FP.SATFINITE.E5M2.F32.PACK_AB_MERGE_C R5, R25, R15, RZ ;  /* 0x0000000f1905723e */ /* 0x001fe400048060ff */
[----:B-1----:R-:W-:Y:S01]  /*a18e0*/  F2FP.SATFINITE.E5M2.F32.PACK_AB_MERGE_C R6, R28, R19, RZ ;  /* 0x000000131c06723e */ /* 0x002fe200048060ff */
[----:B---3--:R-:W-:-:S05]  /*a18f0*/  IMAD.X R13, R27, 0x1, R8, P6 ;  /* 0x000000011b0d7824 */ /* 0x008fca00030e0608 */
[----:B------:R0:W-:Y:S04]  /*a1900*/  STL.64 [R1+0x1988], R12 ;  /* 0x0019880c01007387 */ /* 0x0001e80000100a00 */
[----:B0-----:R-:W3:Y:S04]  /*a1910*/  LDL.LU.64 R12, [R1+0x4988] ;  /* 0x00498800010c7983 */ /* 0x001ee80000300a00 */
[----:B------:R-:W4:Y:S04]  /*a1920*/  LDL.LU R15, [R1+0x1968] ;  /* 0x00196800010f7983 */ /* 0x000f280000300800 */
[----:B------:R0:W-:Y:S04]  /*a1930*/  STL [R1+0x1dac], R6 ;  /* 0x001dac0601007387 */ /* 0x0001e80000100800 */
[----:B------:R-:W4:Y:S01]  /*a1940*/  LDL.LU R25, [R1+0x196c] ;  /* 0x00196c0001197983 */ /* 0x000f220000300800 */
[----:B0-----:R-:W-:-:S03]  /*a1950*/  IADD3 R6, P6, R2, R9, RZ ;  /* 0x0000000902067210 */ /* 0x001fc60007fde0ff */
[----:B------:R0:W-:Y:S02]  /*a1960*/  STL [R1+0x1da8], R5 ;  /* 0x001da80501007387 */ /* 0x0001e40000100800 */
[----:B--2---:R-:W-:Y:S02]  /*a1970*/  IMAD.X R7, R27, 0x1, R10, P6 ;  /* 0x000000011b077824 */ /* 0x004fe400030e060a */
[----:B------:R-:W-:Y:S04]  /*a1980*/  STL.64 [R1+0x4958], R8 ;  /* 0x0049580801007387 */ /* 0x000fe80000100a00 */
[----:B------:R-:W2:Y:S01]  /*a1990*/  LDL.LU R19, [R1+0x1950] ;  /* 0x0019500001137983 */ /* 0x000ea20000300800 */
[----:B0-----:R-:W-:-:S03]  /*a19a0*/  F2FP.SATFINITE.E5M2.F32.PACK_AB_MERGE_C R5, R26, R22, RZ ;  /* 0x000000161a05723e */ /* 0x001fc600048060ff */
[----:B------:R-:W2:Y:S04]  /*a19b0*/  LDL.LU R28, [R1+0x1954] ;  /* 0x00195400011c7983 */ /* 0x000ea80000300800 */
[----:B------:R0:W-:Y:S04]  /*a19c0*/  STL.64 [R1+0x1980], R6 ;  /* 0x0019800601007387 */ /* 0x0001e80000100a00 */
[----:B------:R-:W2:Y:S04]  /*a19d0*/  LDL.LU R22, [R1+0x1940] ;  /* 0x0019400001167983 */ /* 0x000ea80000300800 */
[----:B------:R-:W2:Y:S04]  /*a19e0*/  LDL.LU R26, [R1+0x1944] ;  /* 0x00194400011a7983 */ /* 0x000ea80000300800 */
[----:B------:R1:W-:Y:S04]  /*a19f0*/  STL [R1+0x6d8], R5 ;  /* 0x0006d80501007387 */ /* 0x0003e80000100800 */
[----:B0-----:R-:W3:Y:S04]  /*a1a00*/  LDL.LU R6, [R1+0x1948] ;  /* 0x0019480001067983 */ /* 0x001ee80000300800 */
[----:B------:R-:W3:Y:S01]  /*a1a10*/  LDL.LU R7, [R1+0x194c] ;  /* 0x00194c0001077983 */ /* 0x000ee20000300800 */
[----:B-1----:R-:W-:-:S05]  /*a1a20*/  F2FP.SATFINITE.E5M2.F32.PACK_AB_MERGE_C R5, R20, R29, RZ ;  /* 0x0000001d1405723e */ /* 0x002fca00048060ff */
[----:B------:R-:W-:Y:S04]  /*a1a30*/  STL [R1+0x6dc], R5 ;  /* 0x0006dc0501007387 */ /* 0x000fe80000100800 */
[----:B---3--:R0:W-:Y:S04]  /*a1a40*/  STL.64 [R1+0x4970], R6 ;  /* 0x0049700601007387 */ /* 0x0081e80000100a00 */
[----:B0-----:R-:W3:Y:S04]  /*a1a50*/  LDL.LU R6, [R1+0x1958] ;  /* 0x0019580001067983 */ /* 0x001ee80000300800 */
[----:B------:R-:W3:Y:S01]  /*a1a60*/  LDL.LU R7, [R1+0x195c] ;  /* 0x00195c0001077983 */ /* 0x000ee20000300800 */
[----:B------:R-:W-:-:S05]  /*a1a70*/  IADD3 R8, P6, R2, R11, RZ ;  /* 0x0000000b02087210 */ /* 0x000fca0007fde0ff */
[----:B------:R-:W-:Y:S01]  /*a1a80*/  IMAD.X R9, R27, 0x1, R13, P6 ;  /* 0x000000011b097824 */ /* 0x000fe200030e060d */
[----:B---3--:R0:W-:Y:S04]  /*a1a90*/  STL.64 [R1+0x4978], R6 ;  /* 0x0049780601007387 */ /* 0x0081e80000100a00 */
[----:B------:R-:W3:Y:S04]  /*a1aa0*/  LDL.LU R29, [R1+0x1930] ;  /* 0x00193000011d7983 */ /* 0x000ee80000300800 */
[----:B------:R-:W3:Y:S04]  /*a1ab0*/  LDL.LU R20, [R1+0x1934] ;  /* 0x0019340001147983 */ /* 0x000ee80000300800 */
[----:B------:R-:W-:Y:S01]  /*a1ac0*/  STL.64 [R1+0x4950], R10 ;  /* 0x0049500a01007387 */ /* 0x000fe20000100a00 */
[----:B0-----:R-:W-:-:S03]  /*a1ad0*/  IADD3 R6, P6, R2, R12, RZ ;  /* 0x0000000c02067210 */ /* 0x001fc60007fde0ff */
[----:B------:R-:W3:Y:S02]  /*a1ae0*/  LDL.LU R2, [R1+0x4980] ;  /* 0x0049800001027983 */ /* 0x000ee40000300800 */
[----:B------:R-:W-:Y:S02]  /*a1af0*/  IMAD.X R7, R27, 0x1, R14, P6 ;  /* 0x000000011b077824 */ /* 0x000fe400030e060e */
[----:B------:R0:W-:Y:S04]  /*a1b00*/  STL.64 [R1+0x1978], R8 ;  /* 0x0019780801007387 */ /* 0x0001e80000100a00 */
[----:B------:R4:W-:Y:S04]  /*a1b10*/  STL.64 [R1+0x1970], R6 ;  /* 0x0019700601007387 */ /* 0x0009e80000100a00 */
[----:B------:R-:W3:Y:S04]  /*a1b20*/  LDL.LU R5, [R1+0x1938] ;  /* 0x0019380001057983 */ /* 0x000ee80000300800 */
[----:B0-----:R-:W3:Y:S01]  /*a1b30*/  LDL.LU R8, [R1+0x1920] ;  /* 0x0019200001087983 */ /* 0x001ee20000300800 */
[----:B----4-:R-:W-:-:S05]  /*a1b40*/  F2FP.SATFINITE.E5M2.F32.PACK_AB_MERGE_C R6, R23, R18, RZ ;  /* 0x000000121706723e */ /* 0x010fca00048060ff */
[----:B------:R0:W-:Y:S04]  /*a1b50*/  STL [R1+0x3dc], R6 ;  /* 0x0003dc0601007387 */ /* 0x0001e80000100800 */
[----:B------:R-:W4:Y:S04]  /*a1b60*/  LDL.LU R9, [R1+0x1924] ;  /* 0x0019240001097983 */ /* 0x000f280000300800 */
[----:B------:R-:W4:Y:S01]  /*a1b70*/  LDL.LU R10, [R1+0x192c] ;  /* 0x00192c00010a7983 */ /* 0x000f220000300800 */
[----:B0-----:R-:W-:-:S03]  /*a1b80*/  F2FP.SATFINITE.E5M2.F32.PACK_AB_MERGE_C R6, R25, R15, RZ ;  /* 0x0000000f1906723e */ /* 0x001fc600048060ff */
[----:B------:R-:W4:Y:S04]  /*a1b90*/  LDL.LU R11, [R1+0x1910] ;  /* 0x00191000010b7983 */ /* 0x000f280000300800 */
[----:B------:R-:W4:Y:S04]  /*a1ba0*/  LDL.LU R27, [R1+0x1914] ;  /* 0x00191400011b7983 */ /* 0x000f280000300800 */
[----:B------:R-:W4:Y:S04]  /*a1bb0*/  LDL.LU R18, [R1+0x1918] ;  /* 0x0019180001127983 */ /* 0x000f280000300800 */
[----:B------:R-:W4:Y:S04]  /*a1bc0*/  LDL.LU R23, [R1+0x191c] ;  /* 0x00191c0001177983 */ /* 0x000f280000300800 */
[----:B------:R2:W-:Y:S04]  /*a1bd0*/  STL [R1+0x3e8], R6 ;  /* 0x0003e80601007387 */ /* 0x0005e80000100800 */
[----:B------:R-:W4:Y:S04]  /*a1be0*/  LDL.LU R15, [R1+0x1900] ;  /* 0x00190000010f7983 */ /* 0x000f280000300800 */
[----:B------:R-:W4:Y:S01]  /*a1bf0*/  LDL.LU R25, [R1+0x1904] ;  /* 0x0019040001197983 */ /* 0x000f220000300800 */
[----:B--2---:R-:W-:-:S03]  /*a1c00*/  F2FP.SATFINITE.E5M2.F32.PACK_AB_MERGE_C R6, R28, R19, RZ ;  /* 0x000000131c06723e */ /* 0x004fc600048060ff */
[----:B------:R-:W2:Y:S01]  /*a1c10*/  LDL.LU R28, [R1+0x54] ;  /* 0x00005400011c7983 */ /* 0x000ea20000300800 */
[----:B------:R-:W-:-:S03]  /*a1c20*/  SHF.R.S32.HI R19, RZ, 0x1f, R16 ;  /* 0x0000001fff137819 */ /* 0x000fc60000011410 */
[----:B------:R3:W-:Y:S02]  /*a1c30*/  STL [R1+0x370], R6 ;  /* 0x0003700601007387 */ /* 0x0007e40000100800 */
[----:B---3--:R-:W-:-:S05]  /*a1c40*/  IADD3 R6, P6, R16, R2, RZ ;  /* 0x0000000210067210 */ /* 0x008fca0007fde0ff */
[----:B------:R-:W-:-:S05]  /*a1c50*/  IMAD.X R7, R19, 0x1, R21, P6 ;  /* 0x0000000113077824 */ /* 0x000fca00030e0615 */
[----:B------:R0:W-:Y:S04]  /*a1c60*/  STL.64 [R1+0x1950], R6 ;  /* 0x0019500601007387 */ /* 0x0001e80000100a00 */
[----:B0-----:R-:W3:Y:S02]  /*a1c70*/  LDL.LU.64 R6, [R1+0x4978] ;  /* 0x0049780001067983 */ /* 0x001ee40000300a00 */
[----:B---3--:R-:W-:Y:S02]  /*a1c80*/  F2FP.SATFINITE.E5M2.F32.PACK_AB_MERGE_C R7, R7, R6, RZ ;  /* 0x000000060707723e */ /* 0x008fe400048060ff */
        /* <DEDUP_REMOVED lines=8> */
[----:B0-----:R-:W4:Y:S02]  /*a1d10*/  LDL.LU.64 R6, [R1+0x4970] ;  /* 0x0049700001067983 */ /* 0x001f240000300a00 */
[----:B----4-:R-:W-:Y:S02]  /*a1d20*/  F2FP.SATFINITE.E5M2.F32.PACK_AB_MERGE_C R7, R7, R6, RZ ;  /* 0x000000060707723e */ /* 0x010fe400048060ff */
[----:B------:R-:W-:Y:S02]  /*a1d30*/  F2FP.SATFINITE.E5M2.F32.PACK_AB_MERGE_C R6, R20, R29, RZ ;  /* 0x0000001d1406723e */ /* 0x000fe400048060ff */
[----:B------:R-:W4:Y:S04]  /*a1d40*/  LDL.LU R29, [R1+0x18f0] ;  /* 0x0018f000011d7983 */ /* 0x000f280000300800 */
[----:B------:R-:W-:Y:S04]  /*a1d50*/  STL [R1+0x278], R7 ;  /* 0x0002780701007387 */ /* 0x000fe80000100800 */
[----:B------:R-:W4:Y:S04]  /*a1d60*/  LDL.LU R20, [R1+0x18f4] ;  /* 0x0018f40001147983 */ /* 0x000f280000300800 */
[----:B------:R0:W-:Y:S02]  /*a1d70*/  STL [R1+0x268], R6 ;  /* 0x0002680601007387 */ /* 0x0001e40000100800 */
[----:B0-----:R-:W-:-:S02]  /*a1d80*/  IADD3 R6, P6, R16, R3, RZ ;  /* 0x0000000310067210 */ /* 0x001fc40007fde0ff */
[----:B------:R0:W-:Y:S03]  /*a1d90*/  STL [R1+0x4930], R3 ;  /* 0x0049300301007387 */ /* 0x0001e60000100800 */
[----:B------:R-:W-:Y:S01]  /*a1da0*/  IMAD.X R7, R19, 0x1, R4, P6 ;  /* 0x0000000113077824 */ /* 0x000fe200030e0604 */
[----:B0-----:R-:W2:Y:S04]  /*a1db0*/  LDL.LU R3, [R1+0x1928] ;  /* 0x0019280001037983 */ /* 0x001ea80000300800 */
[----:B------:R0:W-:Y:S04]  /*a1dc0*/  STL.64 [R1+0x1948], R6 ;  /* 0x0019480601007387 */ /* 0x0001e80000100a00 */
[----:B0-----:R-:W3:Y:S04]  /*a1dd0*/  LDL.LU.64 R6, [R1+0x4968] ;  /* 0x0049680001067983 */ /* 0x001ee80000300a00 */
[----:B------:R0:W-:Y:S04]  /*a1de0*/  STL [R1+0x4934], R4 ;  /* 0x0049340401007387 */ /* 0x0001e80000100800 */
[----:B0-----:R-:W4:Y:S02]  /*a1df0*/  LDL.LU R4, [R1+0x193c] ;  /* 0x00193c0001047983 */ /* 0x001f240000300800 */
[----:B----4-:R-:W-:-:S02]  /*a1e00*/  F2FP.SATFINITE.E5M2.F32.PACK_AB_MERGE_C R4, R4, R5, RZ ;  /* 0x000000050404723e */ /* 0x010fc400048060ff */
[----:B------:R-:W4:Y:S04]  /*a1e10*/  LDL.LU R5, [R1+0x4960] ;  /* 0x0049600001057983 */ /* 0x000f280000300800 */
[----:B------:R0:W-:Y:S02]  /*a1e20*/  STL [R1+0x26c], R4 ;  /* 0x00026c0401007387 */ /* 0x0001e40000100800 */
[----:B0-----:R-:W-:-:S05]  /*a1e30*/  F2FP.SATFINITE.E5M2.F32.PACK_AB_MERGE_C R4, R9, R8, RZ ;  /* 0x000000080904723e */ /* 0x001fca00048060ff */
[----:B------:R-:W-:Y:S01]  /*a1e40*/  STL [R1+0x25c], R4 ;  /* 0x00025c0401007387 */ /* 0x000fe20000100800 */
[----:B----4-:R-:W-:-:S05]  /*a1e50*/  IADD3 R8, P6, R16, R5, RZ ;  /* 0x0000000510087210 */ /* 0x010fca0007fde0ff */
[----:B---3--:R-:W-:-:S05]  /*a1e60*/  IMAD.X R9, R19, 0x1, R6, P6 ;  /* 0x0000000113097824 */ /* 0x008fca00030e0606 */
[----:B------:R0:W-:Y:S04]  /*a1e70*/  STL.64 [R1+0x1930], R8 ;  /* 0x0019300801007387 */ /* 0x0001e80000100a00 */
[----:B0-----:R-:W3:Y:S01]  /*a1e80*/  LDL.LU.64 R8, [R1+0x4958] ;  /* 0x0049580001087983 */ /* 0x001ee20000300a00 */
[----:B--2---:R-:W-:Y:S02]  /*a1e90*/  F2FP.SATFINITE.E5M2.F32.PACK_AB_MERGE_C R4, R10, R3, RZ ;  /* 0x000000030a04723e */ /* 0x004fe400048060ff */
[----:B------:R-:W-:Y:S02]  /*a1ea0*/  IADD3 R10, P6, R16, R7, RZ ;  /* 0x00000007100a7210 */ /* 0x000fe40007fde0ff */
[----:B------:R-:W-:Y:S01]  /*a1eb0*/  F2FP.SATFINITE.E5M2.F32.PACK_AB_MERGE_C R3, R27, R11, RZ ;  /* 0x0000000b1b03723e */ /* 0x000fe200048060ff */
[----:B------:R0:W-:Y:S04]  /*a1ec0*/  STL [R1+0x258], R4 ;  /* 0x0002580401007387 */ /* 0x0001e80000100800 */
[----:B------:R-:W-:Y:S04]  /*a1ed0*/  STL.64 [R1+0x4928], R6 ;  /* 0x0049280601007387 */ /* 0x000fe80000100a00 */
[----:B------:R1:W-:Y:S01]  /*a1ee0*/  STL [R1+0x24c], R3 ;  /* 0x00024c0301007387 */ /* 0x0003e20000100800 */
[----:B0-----:R-:W-:-:S02]  /*a1ef0*/  F2FP.SATFINITE.E5M2.F32.PACK_AB_MERGE_C R4, R23, R18, RZ ;  /* 0x000000121704723e */ /* 0x001fc400048060ff */
[----:B-1----:R-:W-:Y:S01]  /*a1f00*/  F2FP.SATFINITE.E5M2.F32.PACK_AB_MERGE_C R3, R25, R15, RZ ;  /* 0x0000000f1903723e */ /* 0x002fe200048060ff */
[----:B---3--:R-:W-:-:S05]  /*a1f10*/  IMAD.X R11, R19, 0x1, R8, P6 ;  /* 0x00000001130b7824 */ /* 0x008fca00030e0608 */
[----:B------:R0:W-:Y:S04]  /*a1f20*/  STL.64 [R1+0x1920], R10 ;  /* 0x0019200a01007387 */ /* 0x0001e80000100a00 */
[----:B0-----:R-:W2:Y:S04]  /*a1f30*/  LDL.LU.64 R10, [R1+0x4950] ;  /* 0x00495000010a7983 */ /* 0x001ea80000300a00 */
[----:B------:R-:W3:Y:S04]  /*a1f40*/  LDL.LU R18, [R1+0x18e0] ;  /* 0x0018e00001127983 */ /* 0x000ee80000300800 */
[----:B------:R-:W-:Y:S04]  /*a1f50*/  STL [R1+0x248], R4 ;  /* 0x0002480401007387 */ /* 0x000fe80000100800 */
[----:B------:R-:W3:Y:S04]  /*a1f60*/  LDL.LU R23, [R1+0x18e4] ;  /* 0x0018e40001177983 */ /* 0x000ee80000300800 */
[----:B------:R0:W-:Y:S04]  /*a1f70*/  STL [R1+0x1918], R3 ;  /* 0x0019180301007387 */ /* 0x0001e80000100800 */
[----:B------:R-:W4:Y:S04]  /*a1f80*/  LDL.LU R15, [R1+0x18e8] ;  /* 0x0018e800010f7983 */ /* 0x000f280000300800 */
[----:B------:R-:W3:Y:S01]  /*a1f90*/  LDL.LU R25, [R1+0x18ec] ;  /* 0x0018ec0001197983 */ /* 0x000ee20000300800 */
[----:B------:R-:W-:-:S02]  /*a1fa0*/  IADD3 R6, P6, R16, R9, RZ ;  /* 0x0000000910067210 */ /* 0x000fc40007fde0ff */
[----:B0-----:R-:W-:-:S03]  /*a1fb0*/  F2FP.SATFINITE.E5M2.F32.PACK_AB_MERGE_C R3, R26, R22, RZ ;  /* 0x000000161a03723e */ /* 0x001fc600048060ff */
[----:B--2---:R-:W-:Y:S01]  /*a1fc0*/  IMAD.X R7, R19, 0x1, R10, P6 ;  /* 0x0000000113077824 */ /* 0x004fe200030e060a */
[----:B---3--:R-:W-:Y:S04]  /*a1fd0*/  STL.64 [R1+0x4948], R24 ;  /* 0x0049481801007387 */ /* 0x008fe80000100a00 */
[----:B------:R-:W-:Y:S04]  /*a1fe0*/  STL.64 [R1+0x4920], R8 ;  /* 0x0049200801007387 */ /* 0x000fe80000100a00 */
[----:B------:R-:W2:Y:S04]  /*a1ff0*/  LDL.LU R27, [R1+0x18d4] ;  /* 0x0018d400011b7983 */ /* 0x000ea80000300800 */
[----:B------:R-:W3:Y:S04]  /*a2000*/  LDL.LU R22, [R1+0x18d8] ;  /* 0x0018d80001167983 */ /* 0x000ee80000300800 */
[----:B------:R-:W-:Y:S04]  /*a2010*/  STL.64 [R1+0x1910], R6 ;  /* 0x0019100601007387 */ /* 0x000fe80000100a00 */
[----:B------:R-:W-:Y:S04]  /*a2020*/  STL [R1+0x1908], R3 ;  /* 0x0019080301007387 */ /* 0x000fe80000100800 */
[----:B------:R-:W2:Y:S04]  /*a2030*/  LDL.LU R26, [R1+0x18dc] ;  /* 0x0018dc00011a7983 */ /* 0x000ea80000300800 */
[----:B--2---:R0:W-:Y:S04]  /*a2040*/  STL.64 [R1+0x4940], R26 ;  /* 0x0049401a01007387 */ /* 0x0041e80000100a00 */
[----:B0-----:R-:W2:Y:S04]  /*a2050*/  LDL.LU R26, [R1+0x18f8] ;  /* 0x0018f800011a7983 */ /* 0x001ea80000300800 */
[----:B------:R-:W2:Y:S04]  /*a2060*/  LDL.LU R27, [R1+0x18fc] ;  /* 0x0018fc00011b7983 */ /* 0x000ea80000300800 */
[----:B------:R-:W4:Y:S01]  /*a2070*/  LDL.LU R4, [R1+0x18c0] ;  /* 0x0018c00001047983 */ /* 0x000f220000300800 */
[----:B------:R-:W-:-:S02]  /*a2080*/  F2FP.SATFINITE.E5M2.F32.PACK_AB_MERGE_C R3, R20, R29, RZ ;  /* 0x0000001d1403723e */ /* 0x000fc400048060ff */
[----:B------:R-:W-:Y:S01]  /*a2090*/  IADD3 R24, P6, R16, R11, RZ ;  /* 0x0000000b10187210 */ /* 0x000fe20007fde0ff */
[----:B----4-:R0:W-:Y:S04]  /*a20a0*/  STL.64 [R1+0x4938], R4 ;  /* 0x0049380401007387 */ /* 0x0101e80000100a00 */
[----:B------:R1:W-:Y:S01]  /*a20b0*/  STL [R1+0x193c], R3 ;  /* 0x00193c0301007387 */ /* 0x0003e20000100800 */
[----:B0-----:R-:W-:-:S03]  /*a20c0*/  IMAD.MOV.U32 R4, RZ, RZ, R19 ;  /* 0x000000ffff047224 */ /* 0x001fc600078e0013 */
[----:B------:R-:W4:Y:S04]  /*a20d0*/  LDL.LU R5, [R1+0x18d0] ;  /* 0x0018d00001057983 */ /* 0x000f280000300800 */
[----:B-1----:R-:W3:Y:S01]  /*a20e0*/  LDL.LU R3, [R1+0x18c4] ;  /* 0x0018c40001037983 */ /* 0x002ee20000300800 */
[----:B------:R-:W-:-:S03]  /*a20f0*/  IMAD.X R25, R4, 0x1, R13, P6 ;  /* 0x0000000104197824 */ /* 0x000fc600030e060d */
[----:B------:R-:W3:Y:S04]  /*a2100*/  LDL.LU R6, [R1+0x18c8] ;  /* 0x0018c80001067983 */ /* 0x000ee80000300800 */
[----:B------:R-:W3:Y:S04]  /*a2110*/  LDL.LU R7, [R1+0x18cc] ;  /* 0x0018cc0001077983 */ /* 0x000ee80000300800 */
[----:B------:R-:W3:Y:S04]  /*a2120*/  LDL.LU R8, [R1+0x18b0] ;  /* 0x0018b00001087983 */ /* 0x000ee80000300800 */
[----:B------:R-:W3:Y:S04]  /*a2130*/  LDL.LU R9, [R1+0x18b4] ;  /* 0x0018b40001097983 */ /* 0x000ee80000300800 */
[----:B------:R-:W3:Y:S04]  /*a2140*/  LDL.LU R29, [R1+0x18b8] ;  /* 0x0018b800011d7983 */ /* 0x000ee80000300800 */
[----:B------:R-:W3:Y:S04]  /*a2150*/  LDL.LU R19, [R1+0x18bc] ;  /* 0x0018bc0001137983 */ /* 0x000ee80000300800 */
[----:B------:R-:W-:Y:S04]  /*a2160*/  STL.64 [R1+0x4918], R10 ;  /* 0x0049180a01007387 */ /* 0x000fe80000100a00 */
[----:B------:R0:W-:Y:S04]  /*a2170*/  STL.64 [R1+0x1900], R24 ;  /* 0x0019001801007387 */ /* 0x0001e80000100a00 */
[----:B0-----:R-:W4:Y:S01]  /*a2180*/  LDL.LU.64 R24, [R1+0x4948] ;  /* 0x0049480001187983 */ /* 0x001f220000300a00 */
[----:B------:R-:W-:-:S03]  /*a2190*/  IADD3 R10, P6, R16, R12, RZ ;  /* 0x0000000c100a7210 */ /* 0x000fc60007fde0ff */
[----:B------:R-:W3:Y:S02]  /*a21a0*/  LDL.LU R20, [R1+0x18a0] ;  /* 0x0018a00001147983 */ /* 0x000ee40000300800 */
[----:B------:R-:W-:Y:S02]  /*a21b0*/  IMAD.X R11, R4, 0x1, R14, P6 ;  /* 0x00000001040b7824 */ /* 0x000fe400030e060e */
[----:B------:R-:W3:Y:S01]  /*a21c0*/  LDL.LU R16, [R1+0x18a4] ;  /* 0x0018a40001107983 */ /* 0x000ee20000300800 */
[----:B------:R-:W-:-:S03]  /*a21d0*/  F2FP.SATFINITE.E5M2.F32.PACK_AB_MERGE_C R4, R23, R18, RZ ;  /* 0x000000121704723e */ /* 0x000fc600048060ff */
[----:B------:R2:W-:Y:S01]  /*a21e0*/  STL.64 [R1+0x18f0], R10 ;  /* 0x0018f00a01007387 */ /* 0x0005e20000100a00 */
[----:B------:R-:W-:Y:S02]  /*a21f0*/  SHF.R.S32.HI R23, RZ, 0x1f, R28 ;  /* 0x0000001fff177819 */ /* 0x000fe4000001141c */
[----:B--2---:R-:W-:Y:S01]  /*a2200*/  F2FP.SATFINITE.E5M2.F32.PACK_AB_MERGE_C R11, R27, R26, RZ ;  /* 0x0000001a1b0b723e */ /* 0x004fe200048060ff */
[----:B------:R-:W2:Y:S01]  /*a2210*/  LDL.LU R10, [R1+0x18a8] ;  /* 0x0018a800010a7983 */ /* 0x000ea20000300800 */
[----:B------:R-:W-:-:S03]  /*a2220*/  IADD3 R26, P6, R28, R2, RZ ;  /* 0x000000021c1a7210 */ /* 0x000fc60007fde0ff */
[----:B------:R0:W-:Y:S02]  /*a2230*/  STL [R1+0x1958], R11 ;  /* 0x0019580b01007387 */ /* 0x0001e40000100800 */
[----:B------:R-:W-:Y:S02]  /*a2240*/  IMAD.X R27, R23, 0x1, R21, P6 ;  /* 0x00000001171b7824 */ /* 0x000fe400030e0615 */
[----:B0-----:R-:W2:Y:S04]  /*a2250*/  LDL.LU R11, [R1+0x18ac] ;  /* 0x0018ac00010b7983 */ /* 0x001ea80000300800 */
[----:B------:R4:W-:Y:S04]  /*a2260*/  STL [R1+0x18f8], R4 ;  /* 0x0018f80401007387 */ /* 0x0009e80000100800 */
[----:B------:R-:W2:Y:S01]  /*a2270*/  LDL.LU R18, [R1+0x1894] ;  /* 0x0018940001127983 */ /* 0x000ea20000300800 */
[----:B----4-:R-:W-:-:S05]  /*a2280*/  F2FP.SATFINITE.E5M2.F32.PACK_AB_MERGE_C R4, R25, R15, RZ ;  /* 0x0000000f1904723e */ /* 0x010fca00048060ff */
[----:B------:R-:W-:Y:S04]  /*a2290*/  STL [R1+0x18ec], R4 ;  /* 0x0018ec0401007387 */ /* 0x000fe80000100800 */
[----:B------:R-:W4:Y:S04]  /*a22a0*/  LDL.LU R15, [R1+0x1898] ;  /* 0x00189800010f7983 */ /* 0x000f280000300800 */
[----:B------:R-:W4:Y:S04]  /*a22b0*/  LDL.LU R25, [R1+0x189c] ;  /* 0x00189c0001197983 */ /* 0x000f280000300800 */
[----:B------:R0:W-:Y:S04]  /*a22c0*/  STL.64 [R1+0x18e0], R26 ;  /* 0x0018e01a01007387 */ /* 0x0001e80000100a00 */
[----:B0-----:R-:W3:Y:S02]  /*a22d0*/  LDL.LU.64 R26, [R1+0x4940] ;  /* 0x00494000011a7983 */ /* 0x001ee40000300a00 */
[----:B---3--:R-:W-:-:S02]  /*a22e0*/  F2FP.SATFINITE.E5M2.F32.PACK_AB_MERGE_C R5, R27, R5, RZ ;  /* 0x000000051b05723e */ /* 0x008fc400048060ff */
[----:B------:R-:W-:Y:S01]  /*a22f0*/  F2FP.SATFINITE.E5M2.F32.PACK_AB_MERGE_C R4, R26, R22, RZ ;  /* 0x000000161a04723e */ /* 0x000fe200048060ff */
[----:B------:R-:W3:Y:S04]  /*a2300*/  LDL.LU R27, [R1+0x1314] ;  /* 0x00131400011b7983 */ /* 0x000ee80000300800 */
[----:B------:R-:W-:Y:S04]  /*a2310*/  STL [R1+0x18e8], R5 ;  /* 0x0018e80501007387 */ /* 0x000fe80000100800 */
[----:B------:R-:W3:Y:S04]  /*a2320*/  LDL.LU R22, [R1+0x1318] ;  /* 0x0013180001167983 */ /* 0x000ee80000300800 */
[----:B------:R0:W-:Y:S04]  /*a2330*/  STL [R1+0x18d8], R4 ;  /* 0x0018d80401007387 */ /* 0x0001e80000100800 */
[----:B------:R-:W3:Y:S01]  /*a2340*/  LDL.LU R26, [R1+0x131c] ;  /* 0x00131c00011a7983 */ /* 0x000ee20000300800 */
[----:B0-----:R-:W-:-:S05]  /*a2350*/  IADD3 R4, P6, R28, R0, RZ ;  /* 0x000000001c047210 */ /* 0x001fca0007fde0ff */
[----:B------:R-:W-:-:S05]  /*a2360*/  IMAD.X R5, R23, 0x1, R17, P6 ;  /* 0x0000000117057824 */ /* 0x000fca00030e0611 */
[----:B------:R0:W-:Y:S04]  /*a2370*/  STL.64 [R1+0x18d0], R4 ;  /* 0x0018d00401007387 */ /* 0x0001e80000100a00 */
[----:B0-----:R-:W2:Y:S02]  /*a2380*/  LDL.LU.64 R4, [R1+0x4938] ;  /* 0x0049380001047983 */ /* 0x001ea40000300a00 */
[----:B--2---:R-:W-:Y:S02]  /*a2390*/  F2FP.SATFINITE.E5M2.F32.PACK_AB_MERGE_C R3, R3, R4, RZ ;  /* 0x000000040303723e */ /* 0x004fe400048060ff */
[----:B------:R-:W2:Y:S04]  /*a23a0*/  LDL.LU R4, [R1+0x4934] ;  /* 0x0049340001047983 */ /* 0x000ea80000300800 */
[----:B------:R0:W-:Y:S04]  /*a23b0*/  STL [R1+0x228], R3 ;  /* 0x0002280301007387 */ /* 0x0001e80000100800 */
[----:B0-----:R-:W4:Y:S01]  /*a23c0*/  LDL.LU R3, [R1+0x4930] ;  /* 0x0049300001037983 */ /* 0x001f220000300800 */
[----:B------:R-:W-:-:S05]  /*a23d0*/  F2FP.SATFINITE.E5M2.F32.PACK_AB_MERGE_C R7, R7, R6, RZ ;  /* 0x000000060707723e */ /* 0x000fca00048060ff */
[----:B------:R2:W-:Y:S01]  /*a23e0*/  STL [R1+0x234], R7 ;  /* 0x0002340701007387 */ /* 0x0005e20000100800 */
[----:B----4-:R-:W-:-:S05]  /*a23f0*/  IADD3 R6, P6, R28, R3, RZ ;  /* 0x000000031c067210 */ /* 0x010fca0007fde0ff */
[----:B--2---:R-:W-:-:S05]  /*a2400*/  IMAD.X R7, R23, 0x1, R4, P6 ;  /* 0x0000000117077824 */ /* 0x004fca00030e0604 */
[----:B------:R0:W-:Y:S04]  /*a2410*/  STL.64 [R1+0x18c0], R6 ;  /* 0x0018c00601007387 */ /* 0x0001e80000100a00 */
[----:B0-----:R-:W2:Y:S01]  /*a2420*/  LDL.LU.64 R6, [R1+0x4928] ;  /* 0x0049280001067983 */ /* 0x001ea20000300a00 */
[----:B------:R-:W-:Y:S02]  /*a2430*/  F2FP.SATFINITE.E5M2.F32.PACK_AB_MERGE_C R9, R9, R8, RZ ;  /* 0x000000080909723e */ /* 0x000fe400048060ff */
[----:B------:R-:W-:Y:S02]  /*a2440*/  IADD3 R8, P6, R28, R5, RZ ;  /* 0x000000051c087210 */ /* 0x000fe40007fde0ff */
[----:B------:R-:W-:Y:S01]  /*a2450*/  F2FP.SATFINITE.E5M2.F32.PACK_AB_MERGE_C R19, R19, R29, RZ ;  /* 0x0000001d1313723e */ /* 0x000fe200048060ff */
[----:B------:R-:W-:Y:S04]  /*a2460*/  STL [R1+0x218], R9 ;  /* 0x0002180901007387 */ /* 0x000fe80000100800 */
[----:B------:R0:W-:Y:S04]  /*a2470*/  STL [R1+0x48f8], R5 ;  /* 0x0048f80501007387 */ /* 0x0001e80000100800 */
[----:B------:R-:W-:Y:S04]  /*a2480*/  STL [R1+0x20c], R19 ;  /* 0x00020c1301007387 */ /* 0x000fe80000100800 */
[----:B0-----:R-:W3:Y:S01]  /*a2490*/  LDL.LU R5, [R1+0x1310] ;  /* 0x0013100001057983 */ /* 0x001ee20000300800 */
[----:B--2---:R-:W-:-:S05]  /*a24a0*/  IMAD.X R9, R23, 0x1, R6, P6 ;  /* 0x0000000117097824 */ /* 0x004fca00030e0606 */
[----:B------:R0:W-:Y:S04]  /*a24b0*/  STL.64 [R1+0x18b0], R8 ;  /* 0x0018b00801007387 */ /* 0x0001e80000100a00 */
[----:B0-----:R-:W2:Y:S01]  /*a24c0*/  LDL.LU.64 R8, [R1+0x4920] ;  /* 0x0049200001087983 */ /* 0x001ea20000300a00 */
[----:B------:R-:W-:Y:S02]  /*a24d0*/  F2FP.SATFINITE.E5M2.F32.PACK_AB_MERGE_C R16, R16, R20, RZ ;  /* 0x000000141010723e */ /* 0x000fe400048060ff */
[----:B------:R-:W-:Y:S01]  /*a24e0*/  F2FP.SATFINITE.E5M2.F32.PACK_AB_MERGE_C R11, R11, R10, RZ ;  /* 0x0000000a0b0b723e */ /* 0x000fe200048060ff */
[----:B------:R-:W4:Y:S04]  /*a24f0*/  LDL.LU R29, [R1+0x1880] ;  /* 0x00188000011d7983 */ /* 0x000f280000300800 */
[----:B------:R-:W4:Y:S04]  /*a2500*/  LDL.LU R19, [R1+0x1884] ;  /* 0x0018840001137983 */ /* 0x000f280000300800 */
[----:B------:R0:W-:Y:S01]  /*a2510*/  STL [R1+0x200], R16 ;  /* 0x0002001001007387 */ /* 0x0001e20000100800 */
[----:B------:R-:W-:-:S03]  /*a2520*/  IADD3 R10, P6, R28, R7, RZ ;  /* 0x000000071c0a7210 */ /* 0x000fc60007fde0ff */
[----:B------:R-:W4:Y:S04]  /*a2530*/  LDL.LU R20, [R1+0x1888] ;  /* 0x0018880001147983 */ /* 0x000f280000300800 */
[----:B0-----:R-:W4:Y:S04]  /*a2540*/  LDL.LU R16, [R1+0x188c] ;  /* 0x00188c0001107983 */ /* 0x001f280000300800 */
[----:B------:R-:W-:Y:S04]  /*a2550*/  STL [R1+0x204], R11 ;  /* 0x0002040b01007387 */ /* 0x000fe80000100800 */
[----:B------:R0:W-:Y:S04]  /*a2560*/  STL.64 [R1+0x4900], R6 ;  /* 0x0049000601007387 */ /* 0x0001e80000100a00 */
[----:B0-----:R-:W3:Y:S01]  /*a2570*/  LDL.LU R7, [R1+0x1890] ;  /* 0x0018900001077983 */ /* 0x001ee20000300800 */
[----:B--2---:R-:W-:-:S05]  /*a2580*/  IMAD.X R11, R23, 0x1, R8, P6 ;  /* 0x00000001170b7824 */ /* 0x004fca00030e0608 */
[----:B------:R0:W-:Y:S04]  /*a2590*/  STL.64 [R1+0x18a8], R10 ;  /* 0x0018a80a01007387 */ /* 0x0001e80000100a00 */
[----:B0-----:R-:W2:Y:S01]  /*a25a0*/  LDL.LU.64 R10, [R1+0x4918] ;  /* 0x00491800010a7983 */ /* 0x001ea20000300a00 */
[----:B------:R-:W-:Y:S02]  /*a25b0*/  F2FP.SATFINITE.E5M2.F32.PACK_AB_MERGE_C R6, R25, R15, RZ ;  /* 0x0000000f1906723e */ /* 0x000fe400048060ff */
[----:B---3--:R-:W-:-:S05]  /*a25c0*/  F2FP.SATFINITE.E5M2.F32.PACK_AB_MERGE_C R7, R18, R7, RZ ;  /* 0x000000071207723e */ /* 0x008fca00048060ff */
[----:B------:R-:W-:Y:S04]  /*a25d0*/  STL [R1+0x1d8], R7 ;  /* 0x0001d80701007387 */ /* 0x000fe80000100800 */
[----:B------:R-:W3:Y:S04]  /*a25e0*/  LDL.LU R18, [R1+0x1870] ;  /* 0x0018700001127983 */ /* 0x000ee80000300800 */
[----:B------:R0:W-:Y:S04]  /*a25f0*/  STL [R1+0x1dc], R6 ;  /* 0x0001dc0601007387 */ /* 0x0001e80000100800 */
[----:B------:R-:W3:Y:S04]  /*a2600*/  LDL.LU R15, [R1+0x1874] ;  /* 0x00187400010f7983 */ /* 0x000ee80000300800 */
[----:B------:R-:W3:Y:S01]  /*a2610*/  LDL R25, [R1+0x58] ;  /* 0x0000580001197983 */ /* 0x000ee20000100800 */
[----:B0-----:R-:W-:-:S03]  /*a2620*/  IADD3 R6, P6, R28, R9, RZ ;  /* 0x000000091c067210 */ /* 0x001fc60007fde0ff */
[----:B------:R0:W-:Y:S02]  /*a2630*/  STL.64 [R1+0x48f0], R8 ;  /* 0x0048f00801007387 */ /* 0x0001e40000100a00 */
[----:B0-----:R-:W-:Y:S02]  /*a2640*/  F2FP.SATFINITE.E5M2.F32.PACK_AB_MERGE_C R8, R27, R5, RZ ;  /* 0x000000051b08723e */ /* 0x001fe400048060ff */
[----:B------:R-:W-:Y:S01]  /*a2650*/  F2FP.SATFINITE.E5M2.F32.PACK_AB_MERGE_C R5, R26, R22, RZ ;  /* 0x000000161a05723e */ /* 0x000fe200048060ff */
[----:B--2---:R-:W-:-:S05]  /*a2660*/  IMAD.X R7, R23, 0x1, R10, P6 ;  /* 0x0000000117077824 */ /* 0x004fca00030e060a */
[----:B------:R0:W-:Y:S04]  /*a2670*/  STL.64 [R1+0x18a0], R6 ;  /* 0x0018a00601007387 */ /* 0x0001e80000100a00 */
[----:B------:R-:W-:Y:S04]  /*a2680*/  STL [R1+0x19c], R8 ;  /* 0x00019c0801007387 */ /* 0x000fe80000100800 */
[----:B------:R1:W-:Y:S04]  /*a2690*/  STL.64 [R1+0x4908], R10 ;  /* 0x0049080a01007387 */ /* 0x0003e80000100a00 */
[----:B------:R-:W-:Y:S01]  /*a26a0*/  STL [R1+0x1a4], R5 ;  /* 0x0001a40501007387 */ /* 0x000fe20000100800 */
[----:B0-----:R-:W-:-:S03]  /*a26b0*/  IADD3 R6, P6, R28, R11, RZ ;  /* 0x0000000b1c067210 */ /* 0x001fc60007fde0ff */
[----:B-1----:R-:W2:Y:S04]  /*a26c0*/  LDL.LU R10, [R1+0x1878] ;  /* 0x00187800010a7983 */ /* 0x002ea80000300800 */
[----:B------:R-:W2:Y:S01]  /*a26d0*/  LDL.LU R11, [R1+0x187c] ;  /* 0x00187c00010b7983 */ /* 0x000ea20000300800 */
[----:B------:R-:W-:Y:S01]  /*a26e0*/  IMAD.X R7, R23, 0x1, R13, P6 ;  /* 0x0000000117077824 */ /* 0x000fe200030e060d */
[----:B----4-:R-:W-:Y:S02]  /*a26f0*/  F2FP.SATFINITE.E5M2.F32.PACK_AB_MERGE_C R8, R19, R29, RZ ;  /* 0x0000001d1308723e */ /* 0x010fe400048060ff */
[----:B------:R-:W-:Y:S01]  /*a2700*/  F2FP.SATFINITE.E5M2.F32.PACK_AB_MERGE_C R16, R16, R20, RZ ;  /* 0x000000141010723e */ /* 0x000fe200048060ff */
[----:B--2---:R-:W-:Y:S04]  /*a2710*/  STL.64 [R1+0x4910], R10 ;  /* 0x0049100a01007387 */ /* 0x004fe80000100a00 */
[----:B------:R0:W-:Y:S04]  /*a2720*/  STL.64 [R1+0x1898], R6 ;  /* 0x0018980601007387 */ /* 0x0001e80000100a00 */
[----:B------:R-:W2:Y:S04]  /*a2730*/  LDL.LU R22, [R1+0x1860] ;  /* 0x0018600001167983 */ /* 0x000ea80000300800 */
[----:B------:R-:W2:Y:S01]  /*a2740*/  LDL.LU R26, [R1+0x1864] ;  /* 0x00186400011a7983 */ /* 0x000ea20000300800 */
[----:B0-----:R-:W-:-:S05]  /*a2750*/  IADD3 R6, P6, R28, R12, RZ ;  /* 0x0000000c1c067210 */ /* 0x001fca0007fde0ff */
[----:B------:R-:W-:-:S05]  /*a2760*/  IMAD.X R7, R23, 0x1, R14, P6 ;  /* 0x0000000117077824 */ /* 0x000fca00030e060e */
[----:B------:R0:W-:Y:S01]  /*a2770*/  STL.64 [R1+0x1890], R6 ;  /* 0x0018900601007387 */ /* 0x0001e20000100a00 */
[----:B---3--:R-:W-:-:S03]  /*a2780*/  F2FP.SATFINITE.E5M2.F32.PACK_AB_MERGE_C R10, R15, R18, RZ ;  /* 0x000000120f0a723e */ /* 0x008fc600048060ff */
[----:B0-----:R-:W3:Y:S04]  /*a2790*/  LDL.LU R6, [R1+0x1868] ;  /* 0x0018680001067983 */ /* 0x001ee80000300800 */
[----:B------:R-:W3:Y:S04]  /*a27a0*/  LDL.LU R7, [R1+0x186c] ;  /* 0x00186c0001077983 */ /* 0x000ee80000300800 */
[----:B------:R-:W4:Y:S04]  /*a27b0*/  LDL.LU R28, [R1+0x1850] ;  /* 0x00185000011c7983 */ /* 0x000f280000300800 */
[----:B------:R-:W4:Y:S04]  /*a27c0*/  LDL.LU R23, [R1+0x1854] ;  /* 0x0018540001177983 */ /* 0x000f280000300800 */
[----:B------:R-:W2:Y:S04]  /*a27d0*/  LDL.LU R5, [R1+0x1858] ;  /* 0x0018580001057983 */ /* 0x000ea80000300800 */
[----:B------:R0:W-:Y:S01]  /*a27e0*/  STL [R1+0x728], R8 ;  /* 0x0007280801007387 */ /* 0x0001e20000100800 */
[----:B------:R-:W-:-:S03]  /*a27f0*/  SHF.R.S32.HI R15, RZ, 0x1f, R25 ;  /* 0x0000001fff0f7819 */ /* 0x000fc60000011419 */
[----:B0-----:R-:W2:Y:S04]  /*a2800*/  LDL.LU R8, [R1+0x1840] ;  /* 0x0018400001087983 */ /* 0x001ea80000300800 */
[----:B------:R-:W2:Y:S04]  /*a2810*/  LDL.LU R9, [R1+0x1844] ;  /* 0x0018440001097983 */ /* 0x000ea80000300800 */
[----:B------:R-:W2:Y:S04]  /*a2820*/  LDL.LU R27, [R1+0x1848] ;  /* 0x00184800011b7983 */ /* 0x000ea80000300800 */
[----:B------:R-:W2:Y:S04]  /*a2830*/  LDL.LU R29, [R1+0x184c] ;  /* 0x00184c00011d7983 */ /* 0x000ea80000300800 */
[----:B------:R-:W2:Y:S04]  /*a2840*/  LDL.LU R19, [R1+0x1830] ;  /* 0x0018300001137983 */ /* 0x000ea80000300800 */
[----:B------:R-:W2:Y:S04]  /*a2850*/  LDL.LU R20, [R1+0x1834] ;  /* 0x0018340001147983 */ /* 0x000ea80000300800 */
[----:B------:R0:W-:Y:S04]  /*a2860*/  STL [R1+0x44b0], R16 ;  /* 0x0044b01001007387 */ /* 0x0001e80000100800 */
[----:B0-----:R-:W2:Y:S04]  /*a2870*/  LDL.LU R16, [R1+0x185c] ;  /* 0x00185c0001107983 */ /* 0x001ea80000300800 */
[----:B------:R0:W-:Y:S04]  /*a2880*/  STL [R1+0x39c], R10 ;  /* 0x00039c0a01007387 */ /* 0x0001e80000100800 */
[----:B------:R-:W-:Y:S04]  /*a2890*/  STL [R1+0x8], R15 ;  /* 0x0000080f01007387 */ /* 0x000fe80000100800 */
[----:B------:R1:W-:Y:S01]  /*a28a0*/  STL [R1+0x48e0], R2 ;  /* 0x0048e00201007387 */ /* 0x0003e20000100800 */
[----:B0-----:R-:W-:-:S03]  /*a28b0*/  IADD3 R10, P6, R25, R2, RZ ;  /* 0x00000002190a7210 */ /* 0x001fc60007fde0ff */
[----:B-1----:R-:W3:Y:S02]  /*a28c0*/  LDL.LU R2, [R1+0x8] ;  /* 0x0000080001027983 */ /* 0x002ee40000300800 */
[----:B---3--:R-:W-:-:S05]  /*a28d0*/  IMAD.X R11, R2, 0x1, R21, P6 ;  /* 0x00000001020b7824 */ /* 0x008fca00030e0615 */
[----:B------:R0:W-:Y:S04]  /*a28e0*/  STL.64 [R1+0x1870], R10 ;  /* 0x0018700a01007387 */ /* 0x0001e80000100a00 */
[----:B0-----:R-:W3:Y:S04]  /*a28f0*/  LDL.LU.64 R10, [R1+0x4910] ;  /* 0x00491000010a7983 */ /* 0x001ee80000300a00 */
[----:B------:R-:W3:Y:S04]  /*a2900*/  LDL.LU R18, [R1+0x1838] ;  /* 0x0018380001127983 */ /* 0x000ee80000300800 */
[----:B------:R-:W3:Y:S04]  /*a2910*/  LDL.LU R15, [R1+0x183c] ;  /* 0x00183c00010f7983 */ /* 0x000ee80000300800 */
[----:B------:R0:W-:Y:S04]  /*a2920*/  STL [R1+0x48e4], R21 ;  /* 0x0048e41501007387 */ /* 0x0001e80000100800 */
[----:B0-----:R-:W3:Y:S04]  /*a2930*/  LDL.LU R21, [R1+0x58] ;  /* 0x0000580001157983 */ /* 0x001ee80000300800 */
[----:B------:R-:W3:Y:S01]  /*a2940*/  LDL.LU R25, [R1+0x5c] ;  /* 0x00005c0001197983 */ /* 0x000ee20000300800 */
[----:B------:R-:W-:-:S02]  /*a2950*/  F2FP.SATFINITE.E5M2.F32.PACK_AB_MERGE_C R7, R7, R6, RZ ;  /* 0x000000060707723e */ /* 0x000fc400048060ff */
[----:B----4-:R-:W-:Y:S02]  /*a2960*/  F2FP.SATFINITE.E5M2.F32.PACK_AB_MERGE_C R6, R23, R28, RZ ;  /* 0x0000001c1706723e */ /* 0x010fe400048060ff */
[----:B--2---:R-:W-:Y:S02]  /*a2970*/  F2FP.SATFINITE.E5M2.F32.PACK_AB_MERGE_C R16, R16, R5, RZ ;  /* 0x000000051010723e */ /* 0x004fe400048060ff */
[----:B---3--:R-:W-:Y:S02]  /*a2980*/  F2FP.SATFINITE.E5M2.F32.PACK_AB_MERGE_C R11, R11, R10, RZ ;  /* 0x0000000a0b0b723e */ /* 0x008fe400048060ff */
[----:B------:R-:W-:Y:S02]  /*a2990*/  F2FP.SATFINITE.E5M2.F32.PACK_AB_MERGE_C R10, R26, R22, RZ ;  /* 0x000000161a0a723e */ /* 0x000fe400048060ff */
[----:B------:R-:W2:Y:S04]  /*a29a0*/  LDL.LU R22, [R1+0x1820] ;  /* 0x0018200001167983 */ /* 0x000ea80000300800 */
[----:B------:R-:W-:Y:S04]  /*a29b0*/  STL [R1+0x3cc], R11 ;  /* 0x0003cc0b01007387 */ /* 0x000fe80000100800 */
[----:B------:R-:W2:Y:S04]  /*a29c0*/  LDL.LU R26, [R1+0x1824] ;  /* 0x00182400011a7983 */ /* 0x000ea80000300800 */
[----:B------:R0:W-:Y:S02]  /*a29d0*/  STL [R1+0x344], R10 ;  /* 0x0003440a01007387 */ /* 0x0001e40000100800 */
[----:B0-----:R-:W-:-:S05]  /*a29e0*/  IADD3 R10, P6, R21, R0, RZ ;  /* 0x00000000150a7210 */ /* 0x001fca0007fde0ff */
[----:B------:R-:W-:-:S05]  /*a29f0*/  IMAD.X R11, R2, 0x1, R17, P6 ;  /* 0x00000001020b7824 */ /* 0x000fca00030e0611 */
[----:B------:R0:W-:Y:S04]  /*a2a00*/  STL.64 [R1+0x1860], R10 ;  /* 0x0018600a01007387 */ /* 0x0001e80000100a00 */
[----:B0-----:R-:W3:Y:S04]  /*a2a10*/  LDL.LU.64 R10, [R1+0x4908] ;  /* 0x00490800010a7983 */ /* 0x001ee80000300a00 */
[----:B------:R-:W4:Y:S04]  /*a2a20*/  LDL.LU R28, [R1+0x1810] ;  /* 0x00181000011c7983 */ /* 0x000f280000300800 */
[----:B------:R-:W-:Y:S04]  /*a2a30*/  STL [R1+0x378], R7 ;  /* 0x0003780701007387 */ /* 0x000fe80000100800 */
[----:B------:R-:W4:Y:S04]  /*a2a40*/  LDL.LU R23, [R1+0x1814] ;  /* 0x0018140001177983 */ /* 0x000f280000300800 */
[----:B------:R0:W-:Y:S02]  /*a2a50*/  STL [R1+0x260], R6 ;  /* 0x0002600601007387 */ /* 0x0001e40000100800 */
[----:B0-----:R-:W-:-:S05]  /*a2a60*/  IADD3 R6, P6, R21, R3, RZ ;  /* 0x0000000315067210 */ /* 0x001fca0007fde0ff */
[----:B------:R-:W-:-:S05]  /*a2a70*/  IMAD.X R7, R2, 0x1, R4, P6 ;  /* 0x0000000102077824 */ /* 0x000fca00030e0604 */
[----:B------:R0:W-:Y:S04]  /*a2a80*/  STL.64 [R1+0x1850], R6 ;  /* 0x0018500601007387 */ /* 0x0001e80000100a00 */
[----:B0-----:R-:W2:Y:S04]  /*a2a90*/  LDL.LU.64 R6, [R1+0x4900] ;  /* 0x0049000001067983 */ /* 0x001ea80000300a00 */
[----:B------:R-:W3:Y:S04]  /*a2aa0*/  LDL.LU R5, [R1+0x48f8] ;  /* 0x0048f80001057983 */ /* 0x000ee80000300800 */
[----:B------:R0:W-:Y:S02]  /*a2ab0*/  STL [R1+0x264], R16 ;  /* 0x0002641001007387 */ /* 0x0001e40000100800 */
[----:B0-----:R-:W-:-:S02]  /*a2ac0*/  F2FP.SATFINITE.E5M2.F32.PACK_AB_MERGE_C R16, R9, R8, RZ ;  /* 0x000000080910723e */ /* 0x001fc400048060ff */
[----:B---3--:R-:W-:Y:S01]  /*a2ad0*/  IADD3 R8, P6, R21, R5, RZ ;  /* 0x0000000515087210 */ /* 0x008fe20007fde0ff */
[----:B------:R-:W-:Y:S04]  /*a2ae0*/  STL [R1+0x48c8], R5 ;  /* 0x0048c80501007387 */ /* 0x000fe80000100800 */
[----:B--2---:R-:W-:Y:S01]  /*a2af0*/  IMAD.X R9, R2, 0x1, R6, P6 ;  /* 0x0000000102097824 */ /* 0x004fe200030e0606 */
[----:B------:R-:W-:Y:S04]  /*a2b00*/  STL [R1+0x250], R16 ;  /* 0x0002501001007387 */ /* 0x000fe80000100800 */
[----:B------:R0:W-:Y:S04]  /*a2b10*/  STL.64 [R1+0x1840], R8 ;  /* 0x0018400801007387 */ /* 0x0001e80000100a00 */
[----:B0-----:R-:W2:Y:S04]  /*a2b20*/  LDL.LU.64 R8, [R1+0x48f0] ;  /* 0x0048f00001087983 */ /* 0x001ea80000300a00 */
[----:B------:R-:W3:Y:S01]  /*a2b30*/  LDL.LU R5, [R1+0x181c] ;  /* 0x00181c0001057983 */ /* 0x000ee20000300800 */
[----:B------:R-:W-:-:S02]  /*a2b40*/  F2FP.SATFINITE.E5M2.F32.PACK_AB_MERGE_C R27, R29, R27, RZ ;  /* 0x0000001b1d1b723e */ /* 0x000fc400048060ff */
[----:B------:R-:W-:-:S03]  /*a2b50*/  F2FP.SATFINITE.E5M2.F32.PACK_AB_MERGE_C R16, R20, R19, RZ ;  /* 0x000000131410723e */ /* 0x000fc600048060ff */
[----:B------:R-:W-:Y:S01]  /*a2b60*/  STL [R1+0x254], R27 ;  /* 0x0002541b01007387 */ /* 0x000fe20000100800 */
[----:B------:R-:W-:-:S03]  /*a2b70*/  F2FP.SATFINITE.E5M2.F32.PACK_AB_MERGE_C R29, R15, R18, RZ ;  /* 0x000000120f1d723e */ /* 0x000fc600048060ff */
[----:B---3--:R0:W-:Y:S04]  /*a2b80*/  STL.64 [R1+0x48e8], R4 ;  /* 0x0048e80401007387 */ /* 0x0081e80000100a00 */
[----:B------:R-:W-:Y:S04]  /*a2b90*/  STL [R1+0x238], R16 ;  /* 0x0002381001007387 */ /* 0x000fe80000100800 */
[----:B------:R-:W3:Y:S04]  /*a2ba0*/  LDL.LU R19, [R1+0x1800] ;  /* 0x0018000001137983 */ /* 0x000ee80000300800 */
[----:B------:R-:W3:Y:S01]  /*a2bb0*/  LDL.LU R20, [R1+0x1804] ;  /* 0x0018040001147983 */ /* 0x000ee20000300800 */
[----:B0-----:R-:W-:-:S03]  /*a2bc0*/  IADD3 R4, P6, R21, R7, RZ ;  /* 0x0000000715047210 */ /* 0x001fc60007fde0ff */
[----:B------:R0:W-:Y:S04]  /*a2bd0*/  STL.64 [R1+0x48d0], R6 ;  /* 0x0048d00601007387 */ /* 0x0001e80000100a00 */
[----:B0-----:R-:W4:Y:S04]  /*a2be0*/  LDL.LU R6, [R1+0x1828] ;  /* 0x0018280001067983 */ /* 0x001f280000300800 */
[----:B------:R-:W4:Y:S01]  /*a2bf0*/  LDL.LU R7, [R1+0x182c] ;  /* 0x00182c0001077983 */ /* 0x000f220000300800 */
[----:B--2---:R-:W-:-:S03]  /*a2c00*/  IMAD.X R5, R2, 0x1, R8, P6 ;  /* 0x0000000102057824 */ /* 0x004fc600030e0608 */
[----:B------:R-:W2:Y:S04]  /*a2c10*/  LDL.LU R16, [R1+0x1808] ;  /* 0x0018080001107983 */ /* 0x000ea80000300800 */
[----:B------:R-:W2:Y:S04]  /*a2c20*/  LDL.LU R15, [R1+0x180c] ;  /* 0x00180c00010f7983 */ /* 0x000ea80000300800 */
[----:B------:R0:W-:Y:S04]  /*a2c30*/  STL.64 [R1+0x1830], R4 ;  /* 0x0018300401007387 */ /* 0x0001e80000100a00 */
[----:B------:R1:W-:Y:S01]  /*a2c40*/  STL [R1+0x455c], R29 ;  /* 0x00455c1d01007387 */ /* 0x0003e20000100800 */
[----:B0-----:R-:W-:-:S03]  /*a2c50*/  F2FP.SATFINITE.E5M2.F32.PACK_AB_MERGE_C R4, R26, R22, RZ ;  /* 0x000000161a04723e */ /* 0x001fc600048060ff */
[----:B-1----:R-:W3:Y:S04]  /*a2c60*/  LDL.LU R29, [R1+0x1818] ;  /* 0x00181800011d7983 */ /* 0x002ee80000300800 */
[----:B------:R-:W2:Y:S04]  /*a2c70*/  LDL.LU R27, [R1+0x17f0] ;  /* 0x0017f000011b7983 */ /* 0x000ea80000300800 */
[----:B------:R-:W2:Y:S04]  /*a2c80*/  LDL.LU R18, [R1+0x17f4] ;  /* 0x0017f40001127983 */ /* 0x000ea80000300800 */
[----:B------:R0:W-:Y:S04]  /*a2c90*/  STL [R1+0x21c], R4 ;  /* 0x00021c0401007387 */ /* 0x0001e80000100800 */
[----:B------:R-:W2:Y:S04]  /*a2ca0*/  LDL.LU R22, [R1+0x17f8] ;  /* 0x0017f80001167983 */ /* 0x000ea80000300800 */
[----:B------:R-:W2:Y:S01]  /*a2cb0*/  LDL.LU R26, [R1+0x17fc] ;  /* 0x0017fc00011a7983 */ /* 0x000ea20000300800 */
[----:B0-----:R-:W-:-:S05]  /*a2cc0*/  IADD3 R4, P6, R21, R9, RZ ;  /* 0x0000000915047210 */ /* 0x001fca0007fde0ff */
[----:B------:R-:W-:Y:S01]  /*a2cd0*/  IMAD.X R5, R2, 0x1, R10, P6 ;  /* 0x0000000102057824 */ /* 0x000fe200030e060a */
[----:B------:R-:W-:Y:S04]  /*a2ce0*/  STL.64 [R1+0x48c0], R8 ;  /* 0x0048c00801007387 */ /* 0x000fe80000100a00 */
[----:B------:R0:W-:Y:S04]  /*a2cf0*/  STL.64 [R1+0x1820], R4 ;  /* 0x0018200401007387 */ /* 0x0001e80000100a00 */
[----:B0-----:R-:W3:Y:S01]  /*a2d00*/  LDL.LU.64 R4, [R1+0x48e8] ;  /* 0x0048e80001047983 */ /* 0x001ee20000300a00 */
[----:B----4-:R-:W-:-:S02]  /*a2d10*/  F2FP.SATFINITE.E5M2.F32.PACK_AB_MERGE_C R7, R7, R6, RZ ;  /* 0x000000060707723e */ /* 0x010fc400048060ff */
[----:B------:R-:W-:Y:S02]  /*a2d20*/  F2FP.SATFINITE.E5M2.F32.PACK_AB_MERGE_C R6, R23, R28, RZ ;  /* 0x0000001c1706723e */ /* 0x000fe400048060ff */
[----:B------:R-:W4:Y:S04]  /*a2d30*/  LDL.LU R28, [R1+0x17e0] ;  /* 0x0017e000011c7983 */ /* 0x000f280000300800 */
[----:B------:R-:W-:Y:S04]  /*a2d40*/  STL [R1+0x224], R7 ;  /* 0x0002240701007387 */ /* 0x000fe80000100800 */
[----:B------:R-:W4:Y:S04]  /*a2d50*/  LDL.LU R23, [R1+0x17e4] ;  /* 0x0017e40001177983 */ /* 0x000f280000300800 */
[----:B------:R0:W-:Y:S02]  /*a2d60*/  STL [R1+0x1838], R6 ;  /* 0x0018380601007387 */ /* 0x0001e40000100800 */
[----:B0-----:R-:W-:-:S02]  /*a2d70*/  IADD3 R6, P6, R21, R11, RZ ;  /* 0x0000000b15067210 */ /* 0x001fc40007fde0ff */
[----:B------:R-:W-:Y:S03]  /*a2d80*/  STL.64 [R1+0x48b8], R10 ;  /* 0x0048b80a01007387 */ /* 0x000fe60000100a00 */
[----:B------:R-:W-:-:S05]  /*a2d90*/  IMAD.X R7, R2, 0x1, R13, P6 ;  /* 0x0000000102077824 */ /* 0x000fca00030e060d */
[----:B------:R0:W-:Y:S04]  /*a2da0*/  STL.64 [R1+0x1810], R6 ;  /* 0x0018100601007387 */ /* 0x0001e80000100a00 */
[----:B0-----:R-:W2:Y:S04]  /*a2db0*/  LDL.LU R6, [R1+0x17e8] ;  /* 0x0017e80001067983 */ /* 0x001ea80000300800 */
[----:B------:R-:W2:Y:S01]  /*a2dc0*/  LDL.LU R7, [R1+0x17ec] ;  /* 0x0017ec0001077983 */ /* 0x000ea20000300800 */
[----:B------:R-:W-:-:S05]  /*a2dd0*/  IADD3 R8, P6, R21, R12, RZ ;  /* 0x0000000c15087210 */ /* 0x000fca0007fde0ff */
[----:B------:R-:W-:Y:S01]  /*a2de0*/  IMAD.X R9, R2, 0x1, R14, P6 ;  /* 0x0000000102097824 */ /* 0x000fe200030e060e */
[----:B--2---:R3:W-:Y:S04]  /*a2df0*/  STL.64 [R1+0x48d8], R6 ;  /* 0x0048d80601007387 */ /* 0x0047e80000100a00 */
[----:B------:R-:W2:Y:S04]  /*a2e00*/  LDL.LU R21, [R1+0x48e4] ;  /* 0x0048e40001157983 */ /* 0x000ea80000300800 */
[----:B------:R-:W4:Y:S01]  /*a2e10*/  LDL.LU R2, [R1+0x48e0] ;  /* 0x0048e00001027983 */ /* 0x000f220000300800 */
[----:B---3--:R-:W-:-:S03]  /*a2e20*/  F2FP.SATFINITE.E5M2.F32.PACK_AB_MERGE_C R6, R5, R29, RZ ;  /* 0x0000001d0506723e */ /* 0x008fc600048060ff */
[----:B------:R-:W3:Y:S04]  /*a2e30*/  LDL.LU R5, [R1+0x17d0] ;  /* 0x0017d00001057983 */ /* 0x000ee80000300800 */
[----:B------:R0:W-:Y:S04]  /*a2e40*/  STL.64 [R1+0x1828], R8 ;  /* 0x0018280801007387 */ /* 0x0001e80000100a00 */
[----:B------:R1:W-:Y:S01]  /*a2e50*/  STL [R1+0x1818], R6 ;  /* 0x0018180601007387 */ /* 0x0003e20000100800 */
[----:B------:R-:W-:Y:S02]  /*a2e60*/  F2FP.SATFINITE.E5M2.F32.PACK_AB_MERGE_C R16, R15, R16, RZ ;  /* 0x000000100f10723e */ /* 0x000fe400048060ff */
[----:B------:R-:W-:Y:S01]  /*a2e70*/  SHF.R.S32.HI R15, RZ, 0x1f, R25 ;  /* 0x0000001fff0f7819 */ /* 0x000fe20000011419 */
[----:B0-----:R-:W3:Y:S01]  /*a2e80*/  LDL.LU R8, [R1+0x17d8] ;  /* 0x0017d80001087983 */ /* 0x001ee20000300800 */
[----:B-1----:R-:W-:-:S03]  /*a2e90*/  F2FP.SATFINITE.E5M2.F32.PACK_AB_MERGE_C R6, R20, R19, RZ ;  /* 0x000000131406723e */ /* 0x002fc600048060ff */
[----:B------:R-:W3:Y:S04]  /*a2ea0*/  LDL.LU R9, [R1+0x17dc] ;  /* 0x0017dc0001097983 */ /* 0x000ee80000300800 */
[----:B------:R-:W3:Y:S04]  /*a2eb0*/  LDL.LU R10, [R1+0x17c0] ;  /* 0x0017c000010a7983 */ /* 0x000ee80000300800 */
[----:B------:R-:W3:Y:S04]  /*a2ec0*/  LDL.LU R11, [R1+0x17c4] ;  /* 0x0017c400010b7983 */ /* 0x000ee80000300800 */
[----:B------:R4:W-:Y:S04]  /*a2ed0*/  STL [R1+0x18bc], R6 ;  /* 0x0018bc0601007387 */ /* 0x0009e80000100800 */
[----:B------:R-:W3:Y:S04]  /*a2ee0*/  LDL.LU R19, [R1+0x17c8] ;  /* 0x0017c80001137983 */ /* 0x000ee80000300800 */
[----:B------:R-:W3:Y:S04]  /*a2ef0*/  LDL.LU R20, [R1+0x17cc] ;  /* 0x0017cc0001147983 */ /* 0x000ee80000300800 */
[----:B------:R-:W-:Y:S04]  /*a2f00*/  STL [R1+0x190c], R16 ;  /* 0x00190c1001007387 */ /* 0x000fe80000100800 */
[----:B------:R-:W3:Y:S01]  /*a2f10*/  LDL.LU R29, [R1+0x60] ;  /* 0x00006000011d7983 */ /* 0x000ee20000300800 */
[----:B----4-:R-:W-:-:S05]  /*a2f20*/  IADD3 R6, P6, R25, R2, RZ ;  /* 0x0000000219067210 */ /* 0x010fca0007fde0ff */
[----:B--2---:R-:W-:-:S05]  /*a2f30*/  IMAD.X R7, R15, 0x1, R21, P6 ;  /* 0x000000010f077824 */ /* 0x004fca00030e0615 */
[----:B------:R0:W-:Y:S02]  /*a2f40*/  STL.64 [R1+0x1800], R6 ;  /* 0x0018000601007387 */ /* 0x0001e40000100a00 */
[----:B0-----:R-:W-:Y:S02]  /*a2f50*/  F2FP.SATFINITE.E5M2.F32.PACK_AB_MERGE_C R6, R18, R27, RZ ;  /* 0x0000001b1206723e */ /* 0x001fe400048060ff */
[----:B------:R-:W-:Y:S02]  /*a2f60*/  F2FP.SATFINITE.E5M2.F32.PACK_AB_MERGE_C R27, R26, R22, RZ ;  /* 0x000000161a1b723e */ /* 0x000fe400048060ff */
[----:B------:R-:W2:Y:S04]  /*a2f70*/  LDL.LU R22, [R1+0x17b8] ;  /* 0x0017b80001167983 */ /* 0x000ea80000300800 */
[----:B------:R0:W-:Y:S04]  /*a2f80*/  STL [R1+0x184c], R6 ;  /* 0x00184c0601007387 */ /* 0x0001e80000100800 */
[----:B------:R-:W2:Y:S01]  /*a2f90*/  LDL.LU R26, [R1+0x17bc] ;  /* 0x0017bc00011a7983 */ /* 0x000ea20000300800 */
[----:B0-----:R-:W-:-:S03]  /*a2fa0*/  IADD3 R6, P6, R25, R0, RZ ;  /* 0x0000000019067210 */ /* 0x001fc60007fde0ff */
[----:B------:R0:W-:Y:S02]  /*a2fb0*/  STL [R1+0x41b4], R27 ;  /* 0x0041b41b01007387 */ /* 0x0001e40000100800 */
[----:B------:R-:W-:Y:S02]  /*a2fc0*/  IMAD.X R7, R15, 0x1, R17, P6 ;  /* 0x000000010f077824 */ /* 0x000fe400030e0611 */
[----:B0-----:R-:W3:Y:S04]  /*a2fd0*/  LDL.LU R27, [R1+0x17d4] ;  /* 0x0017d400011b7983 */ /* 0x001ee80000300800 */
[----:B------:R0:W-:Y:S04]  /*a2fe0*/  STL.64 [R1+0x17f0], R6 ;  /* 0x0017f00601007387 */ /* 0x0001e80000100a00 */
[----:B0-----:R-:W4:Y:S01]  /*a2ff0*/  LDL.LU.64 R6, [R1+0x48d8] ;  /* 0x0048d80001067983 */ /* 0x001f220000300a00 */
[----:B------:R-:W-:-:S03]  /*a3000*/  F2FP.SATFINITE.E5M2.F32.PACK_AB_MERGE_C R23, R23, R28, RZ ;  /* 0x0000001c1717723e */ /* 0x000fc600048060ff */
[----:B------:R-:W2:Y:S04]  /*a3010*/  LDL.LU R16, [R1+0x17a0] ;  /* 0x0017a00001107983 */ /* 0x000ea80000300800 */
[----:B------:R-:W2:Y:S04]  /*a3020*/  LDL.LU R18, [R1+0x17a4] ;  /* 0x0017a40001127983 */ /* 0x000ea80000300800 */
[----:B------:R0:W-:Y:S04]  /*a3030*/  STL [R1+0x17f8], R23 ;  /* 0x0017f81701007387 */ /* 0x0001e80000100800 */
[----:B------:R-:W2:Y:S04]  /*a3040*/  LDL.LU R28, [R1+0x17a8] ;  /* 0x0017a800011c7983 */ /* 0x000ea80000300800 */
[----:B0-----:R-:W2:Y:S01]  /*a3050*/  LDL.LU R23, [R1+0x17ac] ;  /* 0x0017ac0001177983 */ /* 0x001ea20000300800 */
[----:B---3--:R-:W-:-:S02]  /*a3060*/  F2FP.SATFINITE.E5M2.F32.PACK_AB_MERGE_C R27, R27, R5, RZ ;  /* 0x000000051b1b723e */ /* 0x008fc400048060ff */
[----:B----4-:R-:W-:Y:S02]  /*a3070*/  F2FP.SATFINITE.E5M2.F32.PACK_AB_MERGE_C R7, R7, R6, RZ ;  /* 0x000000060707723e */ /* 0x010fe400048060ff */
[----:B------:R-:W-:-:S03]  /*a3080*/  IADD3 R6, P6, R25, R3, RZ ;  /* 0x0000000319067210 */ /* 0x000fc60007fde0ff */
[----:B------:R0:W-:Y:S04]  /*a3090*/  STL [R1+0x17fc], R7 ;  /* 0x0017fc0701007387 */ /* 0x0001e80000100800 */
[----:B------:R1:W-:Y:S01]  /*a30a0*/  STL.64 [R1+0x48b0], R2 ;  /* 0x0048b00201007387 */ /* 0x0003e20000100a00 */
[----:B0-----:R-:W-:-:S03]  /*a30b0*/  IMAD.X R7, R15, 0x1, R4, P6 ;  /* 0x000000010f077824 */ /* 0x001fc600030e0604 */
[----:B-1----:R-:W3:Y:S04]  /*a30c0*/  LDL.LU R2, [R1+0x17b0] ;  /* 0x0017b00001027983 */ /* 0x002ee80000300800 */
[----:B------:R-:W3:Y:S04]  /*a30d0*/  LDL.LU R3, [R1+0x17b4] ;  /* 0x0017b40001037983 */ /* 0x000ee80000300800 */
[----:B------:R0:W-:Y:S04]  /*a30e0*/  STL.64 [R1+0x17e0], R6 ;  /* 0x0017e00601007387 */ /* 0x0001e80000100a00 */
[----:B0-----:R-:W4:Y:S04]  /*a30f0*/  LDL.LU.64 R6, [R1+0x48d0] ;  /* 0x0048d00001067983 */ /* 0x001f280000300a00 */
[----:B------:R-:W2:Y:S04]  /*a3100*/  LDL.LU R5, [R1+0x48c8] ;  /* 0x0048c80001057983 */ /* 0x000ea80000300800 */
[----:B------:R0:W-:Y:S02]  /*a3110*/  STL [R1+0x1e0], R27 ;  /* 0x0001e01b01007387 */ /* 0x0001e40000100800 */
[----:B0-----:R-:W-:-:S02]  /*a3120*/  F2FP.SATFINITE.E5M2.F32.PACK_AB_MERGE_C R27, R9, R8, RZ ;  /* 0x00000008091b723e */ /* 0x001fc400048060ff */
[----:B--2---:R-:W-:Y:S01]  /*a3130*/  IADD3 R8, P6, R25, R5, RZ ;  /* 0x0000000519087210 */ /* 0x004fe20007fde0ff */
[----:B------:R-:W-:Y:S04]  /*a3140*/  STL.64 [R1+0x48a8], R4 ;  /* 0x0048a80401007387 */ /* 0x000fe80000100a00 */
[----:B----4-:R-:W-:Y:S01]  /*a3150*/  IMAD.X R9, R15, 0x1, R6, P6 ;  /* 0x000000010f097824 */ /* 0x010fe200030e0606 */
[----:B------:R-:W-:Y:S04]  /*a3160*/  STL [R1+0x1f4], R27 ;  /* 0x0001f41b01007387 */ /* 0x000fe80000100800 */
[----:B------:R0:W-:Y:S04]  /*a3170*/  STL.64 [R1+0x17d0], R8 ;  /* 0x0017d00801007387 */ /* 0x0001e80000100a00 */
[----:B0-----:R-:W2:Y:S01]  /*a3180*/  LDL.LU.64 R8, [R1+0x48c0] ;  /* 0x0048c00001087983 */ /* 0x001ea20000300a00 */
[----:B------:R-:W-:-:S02]  /*a3190*/  F2FP.SATFINITE.E5M2.F32.PACK_AB_MERGE_C R5, R11, R10, RZ ;  /* 0x0000000a0b05723e */ /* 0x000fc400048060ff */
[----:B------:R-:W-:Y:S01]  /*a31a0*/  F2FP.SATFINITE.E5M2.F32.PACK_AB_MERGE_C R10, R20, R19, RZ ;  /* 0x00000013140a723e */ /* 0x000fe200048060ff */
[----:B------:R-:W4:Y:S04]  /*a31b0*/  LDL.LU R4, [R1+0x130c] ;  /* 0x00130c0001047983 */ /* 0x000f280000300800 */
[----:B------:R0:W-:Y:S04]  /*a31c0*/  STL [R1+0x1d0], R5 ;  /* 0x0001d00501007387 */ /* 0x0001e80000100800 */
[----:B0-----:R-:W4:Y:S04]  /*a31d0*/  LDL.LU R5, [R1+0x1790] ;  /* 0x0017900001057983 */ /* 0x001f280000300800 */
[----:B------:R0:W-:Y:S04]  /*a31e0*/  STL [R1+0x1d4], R10 ;  /* 0x0001d40a01007387 */ /* 0x0001e80000100800 */
[----:B------:R-:W4:Y:S01]  /*a31f0*/  LDL.LU R27, [R1+0x1794] ;  /* 0x00179400011b7983 */ /* 0x000f220000300800 */
[----:B0-----:R-:W-:-:S03]  /*a3200*/  IADD3 R10, P6, R25, R7, RZ ;  /* 0x00000007190a7210 */ /* 0x001fc60007fde0ff */
[----:B------:R0:W-:Y:S04]  /*a3210*/  STL [R1+0x4898], R7 ;  /* 0x0048980701007387 */ /* 0x0001e80000100800 */
[----:B0-----:R-:W4:Y:S01]  /*a3220*/  LDL.LU R7, [R1+0x1308] ;  /* 0x0013080001077983 */ /* 0x001f220000300800 */
[----:B--2---:R-:W-:-:S05]  /*a3230*/  IMAD.X R11, R15, 0x1, R8, P6 ;  /* 0x000000010f0b7824 */ /* 0x004fca00030e0608 */
[----:B------:R0:W-:Y:S04]  /*a3240*/  STL.64 [R1+0x17c0], R10 ;  /* 0x0017c00a01007387 */ /* 0x0001e80000100a00 */
[----:B0-----:R-:W2:Y:S01]  /*a3250*/  LDL.LU.64 R10, [R1+0x48b8] ;  /* 0x0048b800010a7983 */ /* 0x001ea20000300a00 */
[----:B---3--:R-:W-:-:S03]  /*a3260*/  F2FP.SATFINITE.E5M2.F32.PACK_AB_MERGE_C R3, R3, R2, RZ ;  /* 0x000000020303723e */ /* 0x008fc600048060ff */
[----:B------:R-:W3:Y:S01]  /*a3270*/  LDL.LU R19, [R1+0x1798] ;  /* 0x0017980001137983 */ /* 0x000ee20000300800 */
[----:B------:R-:W-:-:S03]  /*a3280*/  F2FP.SATFINITE.E5M2.F32.PACK_AB_MERGE_C R2, R26, R22, RZ ;  /* 0x000000161a02723e */ /* 0x000fc600048060ff */
[----:B------:R-:W3:Y:S04]  /*a3290*/  LDL.LU R20, [R1+0x179c] ;  /* 0x00179c0001147983 */ /* 0x000ee80000300800 */
[----:B------:R0:W-:Y:S04]  /*a32a0*/  STL [R1+0x489c], R8 ;  /* 0x00489c0801007387 */ /* 0x0001e80000100800 */
[----:B0-----:R-:W3:Y:S04]  /*a32b0*/  LDL.LU R8, [R1+0x1304] ;  /* 0x0013040001087983 */ /* 0x001ee80000300800 */
[----:B------:R-:W3:Y:S04]  /*a32c0*/  LDL.LU R22, [R1+0x1780] ;  /* 0x0017800001167983 */ /* 0x000ee80000300800 */
[----:B------:R-:W-:Y:S04]  /*a32d0*/  STL [R1+0x190], R3 ;  /* 0x0001900301007387 */ /* 0x000fe80000100800 */
[----:B------:R-:W3:Y:S04]  /*a32e0*/  LDL.LU R26, [R1+0x1784] ;  /* 0x00178400011a7983 */ /* 0x000ee80000300800 */
[----:B------:R0:W-:Y:S02]  /*a32f0*/  STL [R1+0x198], R2 ;  /* 0x0001980201007387 */ /* 0x0001e40000100800 */
[----:B0-----:R-:W-:-:S02]  /*a3300*/  IADD3 R2, P6, R25, R9, RZ ;  /* 0x0000000919027210 */ /* 0x001fc40007fde0ff */
[----:B------:R-:W-:Y:S02]  /*a3310*/  F2FP.SATFINITE.E5M2.F32.PACK_AB_MERGE_C R18, R18, R16, RZ ;  /* 0x000000101212723e */ /* 0x000fe400048060ff */
[----:B------:R-:W-:Y:S01]  /*a3320*/  F2FP.SATFINITE.E5M2.F32.PACK_AB_MERGE_C R16, R23, R28, RZ ;  /* 0x0000001c1710723e */ /* 0x000fe200048060ff */
[----:B--2---:R-:W-:-:S05]  /*a3330*/  IMAD.X R3, R15, 0x1, R10, P6 ;  /* 0x000000010f037824 */ /* 0x004fca00030e060a */
[----:B------:R0:W-:Y:S04]  /*a3340*/  STL.64 [R1+0x17b0], R2 ;  /* 0x0017b00201007387 */ /* 0x0001e80000100a00 */
[----:B------:R-:W-:Y:S01]  /*a3350*/  STL [R1+0x16c], R18 ;  /* 0x00016c1201007387 */ /* 0x000fe20000100800 */
[----:B0-----:R-:W-:-:S03]  /*a3360*/  IADD3 R2, P6, R25, R11, RZ ;  /* 0x0000000b19027210 */ /* 0x001fc60007fde0ff */
[----:B------:R0:W-:Y:S02]  /*a3370*/  STL.64 [R1+0x48a0], R10 ;  /* 0x0048a00a01007387 */ /* 0x0001e40000100a00 */
[----:B------:R-:W-:Y:S02]  /*a3380*/  IMAD.X R3, R15, 0x1, R13, P6 ;  /* 0x000000010f037824 */ /* 0x000fe400030e060d */
[----:B------:R1:W-:Y:S04]  /*a3390*/  STL [R1+0x178], R16 ;  /* 0x0001781001007387 */ /* 0x0003e80000100800 */
[----:B------:R2:W-:Y:S04]  /*a33a0*/  STL.64 [R1+0x17a8], R2 ;  /* 0x0017a80201007387 */ /* 0x0005e80000100a00 */
[----:B0-----:R-:W3:Y:S04]  /*a33b0*/  LDL.LU R10, [R1+0x1788] ;  /* 0x00178800010a7983 */ /* 0x001ee80000300800 */
[----:B------:R-:W3:Y:S04]  /*a33c0*/  LDL.LU R11, [R1+0x178c] ;  /* 0x00178c00010b7983 */ /* 0x000ee80000300800 */
[----:B-1----:R-:W3:Y:S01]  /*a33d0*/  LDL.LU R16, [R1+0x1770] ;  /* 0x0017700001107983 */ /* 0x002ee20000300800 */
[----:B--2---:R-:W-:Y:S01]  /*a33e0*/  IADD3 R2, P6, R25, R12, RZ ;  /* 0x0000000c19027210 */ /* 0x004fe20007fde0ff */
[----:B------:R-:W-:-:S02]  /*a33f0*/  IMAD.MOV.U32 R3, RZ, RZ, R15 ;  /* 0x000000ffff037224 */ /* 0x000fc400078e000f */
[----:B------:R-:W2:Y:S04]  /*a3400*/  LDL.LU R18, [R1+0x1774] ;  /* 0x0017740001127983 */ /* 0x000ea80000300800 */
[----:B------:R-:W2:Y:S04]  /*a3410*/  LDL.LU R28, [R1+0x1778] ;  /* 0x00177800011c7983 */ /* 0x000ea80000300800 */
[----:B------:R-:W2:Y:S04]  /*a3420*/  LDL.LU R23, [R1+0x177c] ;  /* 0x00177c0001177983 */ /* 0x000ea80000300800 */
[----:B------:R-:W2:Y:S01]  /*a3430*/  LDL.LU R15, [R1+0x1760] ;  /* 0x00176000010f7983 */ /* 0x000ea20000300800 */
[----:B------:R-:W-:-:S03]  /*a3440*/  IMAD.X R3, R3, 0x1, R14, P6 ;  /* 0x0000000103037824 */ /* 0x000fc600030e060e */
[----:B------:R-:W2:Y:S04]  /*a3450*/  LDL.LU R25, [R1+0x1764] ;  /* 0x0017640001197983 */ /* 0x000ea80000300800 */
[----:B------:R0:W-:Y:S04]  /*a3460*/  STL.64 [R1+0x4890], R12 ;  /* 0x0048900c01007387 */ /* 0x0001e80000100a00 */
[----:B0-----:R-:W3:Y:S04]  /*a3470*/  LDL.LU R13, [R1+0x1300] ;  /* 0x00130000010d7983 */ /* 0x001ee80000300800 */
[----:B------:R0:W-:Y:S04]  /*a3480*/  STL.64 [R1+0x17a0], R2 ;  /* 0x0017a00201007387 */ /* 0x0001e80000100a00 */
[----:B0-----:R-:W2:Y:S01]  /*a3490*/  LDL.LU.64 R2, [R1+0x48b0] ;  /* 0x0048b00001027983 */ /* 0x001ea20000300a00 */
[----:B----4-:R-:W-:-:S02]  /*a34a0*/  F2FP.SATFINITE.E5M2.F32.PACK_AB_MERGE_C R4, R4, R7, RZ ;  /* 0x000000070404723e */ /* 0x010fc400048060ff */
[----:B------:R-:W-:Y:S02]  /*a34b0*/  F2FP.SATFINITE.E5M2.F32.PACK_AB_MERGE_C R7, R27, R5, RZ ;  /* 0x000000051b07723e */ /* 0x000fe400048060ff */
[----:B------:R-:W-:Y:S02]  /*a34c0*/  SHF.R.S32.HI R27, RZ, 0x1f, R29 ;  /* 0x0000001fff1b7819 */ /* 0x000fe4000001141d */
[----:B---3--:R-:W-:-:S05]  /*a34d0*/  F2FP.SATFINITE.E5M2.F32.PACK_AB_MERGE_C R8, R8, R13, RZ ;  /* 0x0000000d0808723e */ /* 0x008fca00048060ff */
[----:B------:R-:W-:Y:S04]  /*a34e0*/  STL [R1+0x13c], R8 ;  /* 0x00013c0801007387 */ /* 0x000fe80000100800 */
[----:B------:R2:W-:Y:S02]  /*a34f0*/  STL [R1+0x154], R4 ;  /* 0x0001540401007387 */ /* 0x0005e40000100800 */
[----:B--2---:R-:W-:Y:S02]  /*a3500*/  IADD3 R4, P6, R29, R2, RZ ;  /* 0x000000021d047210 */ /* 0x004fe40007fde0ff */
[----:B------:R0:W-:Y:S03]  /*a3510*/  STL [R1+0x3bc], R7 ;  /* 0x0003bc0701007387 */ /* 0x0001e60000100800 */
[----:B------:R-:W-:-:S02]  /*a3520*/  IMAD.X R5, R27, 0x1, R21, P6 ;  /* 0x000000011b057824 */ /* 0x000fc400030e0615 */
[----:B------:R-:W2:Y:S04]  /*a3530*/  LDL.LU R21, [R1+0x64] ;  /* 0x0000640001157983 */ /* 0x000ea80000300800 */
[----:B------:R1:W-:Y:S04]  /*a3540*/  STL.64 [R1+0x1790], R4 ;  /* 0x0017900401007387 */ /* 0x0003e80000100a00 */
[----:B------:R-:W3:Y:S04]  /*a3550*/  LDL.LU R8, [R1+0x1768] ;  /* 0x0017680001087983 */ /* 0x000ee80000300800 */
[----:B0-----:R-:W3:Y:S01]  /*a3560*/  LDL.LU R7, [R1+0x176c] ;  /* 0x00176c0001077983 */ /* 0x001ee20000300800 */
[----:B-1----:R-:W-:-:S05]  /*a3570*/  F2FP.SATFINITE.E5M2.F32.PACK_AB_MERGE_C R4, R20, R19, RZ ;  /* 0x000000131404723e */ /* 0x002fca00048060ff */
[----:B------:R0:W-:Y:S04]  /*a3580*/  STL [R1+0x3e4], R4 ;  /* 0x0003e40401007387 */ /* 0x0001e80000100800 */
[----:B------:R-:W4:Y:S04]  /*a3590*/  LDL.LU R12, [R1+0x1750] ;  /* 0x00175000010c7983 */ /* 0x000f280000300800 */
[----:B------:R-:W4:Y:S01]  /*a35a0*/  LDL.LU R13, [R1+0x1754] ;  /* 0x00175400010d7983 */ /* 0x000f220000300800 */
[----:B0-----:R-:W-:-:S03]  /*a35b0*/  F2FP.SATFINITE.E5M2.F32.PACK_AB_MERGE_C R4, R26, R22, RZ ;  /* 0x000000161a04723e */ /* 0x001fc600048060ff */
[----:B------:R-:W2:Y:S04]  /*a35c0*/  LDL.LU R19, [R1+0x1748] ;  /* 0x0017480001137983 */ /* 0x000ea80000300800 */
[----:B------:R-:W2:Y:S04]  /*a35d0*/  LDL.LU R20, [R1+0x174c] ;  /* 0x00174c0001147983 */ /* 0x000ea80000300800 */
[----:B------:R0:W-:Y:S02]  /*a35e0*/  STL [R1+0x36c], R4 ;  /* 0x00036c0401007387 */ /* 0x0001e40000100800 */
[----:B0-----:R-:W-:-:S02]  /*a35f0*/  IADD3 R4, P6, R29, R0, RZ ;  /* 0x000000001d047210 */ /* 0x001fc40007fde0ff */
[----:B------:R0:W-:Y:S03]  /*a3600*/  STL [R1+0x4880], R0 ;  /* 0x0048800001007387 */ /* 0x0001e60000100800 */
[----:B------:R-:W-:Y:S01]  /*a3610*/  IMAD.X R5, R27, 0x1, R17, P6 ;  /* 0x000000011b057824 */ /* 0x000fe200030e0611 */
[----:B0-----:R-:W2:Y:S04]  /*a3620*/  LDL.LU R0, [R1+0x1744] ;  /* 0x0017440001007983 */ /* 0x001ea80000300800 */
[----:B------:R0:W-:Y:S04]  /*a3630*/  STL.64 [R1+0x1780], R4 ;  /* 0x0017800401007387 */ /* 0x0001e80000100a00 */
[----:B0-----:R-:W4:Y:S01]  /*a3640*/  LDL.LU.64 R4, [R1+0x48a8] ;  /* 0x0048a80001047983 */ /* 0x001f220000300a00 */
[----:B------:R-:W-:-:S02]  /*a3650*/  F2FP.SATFINITE.E5M2.F32.PACK_AB_MERGE_C R11, R11, R10, RZ ;  /* 0x0000000a0b0b723e */ /* 0x000fc400048060ff */
[----:B------:R-:W-:Y:S01]  /*a3660*/  IADD3 R10, P6, R29, R3, RZ ;  /* 0x000000031d0a7210 */ /* 0x000fe20007fde0ff */
[----:B------:R-:W2:Y:S01]  /*a3670*/  LDL.LU R22, [R1+0x1730] ;  /* 0x0017300001167983 */ /* 0x000ea20000300800 */
[----:B------:R-:W-:-:S03]  /*a3680*/  F2FP.SATFINITE.E5M2.F32.PACK_AB_MERGE_C R16, R18, R16, RZ ;  /* 0x000000101210723e */ /* 0x000fc600048060ff */
[----:B------:R-:W2:Y:S04]  /*a3690*/  LDL.LU R26, [R1+0x1734] ;  /* 0x00173400011a7983 */ /* 0x000ea80000300800 */
[----:B------:R0:W-:Y:S04]  /*a36a0*/  STL [R1+0x4884], R17 ;  /* 0x0048841101007387 */ /* 0x0001e80000100800 */
[----:B0-----:R-:W2:Y:S04]  /*a36b0*/  LDL.LU R17, [R1+0x1740] ;  /* 0x0017400001117983 */ /* 0x001ea80000300800 */
[----:B------:R4:W-:Y:S04]  /*a36c0*/  STL [R1+0x380], R11 ;  /* 0x0003800b01007387 */ /* 0x0009e80000100800 */
[----:B------:R-:W-:Y:S01]  /*a36d0*/  STL [R1+0x240], R16 ;  /* 0x0002401001007387 */ /* 0x000fe20000100800 */
[----:B---3--:R-:W-:Y:S01]  /*a36e0*/  F2FP.SATFINITE.E5M2.F32.PACK_AB_MERGE_C R7, R7, R8, RZ ;  /* 0x000000080707723e */ /* 0x008fe200048060ff */
[----:B----4-:R-:W-:-:S05]  /*a36f0*/  IMAD.X R11, R27, 0x1, R4, P6 ;  /* 0x000000011b0b7824 */ /* 0x010fca00030e0604 */
[----:B------:R0:W-:Y:S02]  /*a3700*/  STL.64 [R1+0x1770], R10 ;  /* 0x0017700a01007387 */ /* 0x0001e40000100a00 */
[----:B0-----:R-:W-:Y:S02]  /*a3710*/  F2FP.SATFINITE.E5M2.F32.PACK_AB_MERGE_C R11, R23, R28, RZ ;  /* 0x0000001c170b723e */ /* 0x001fe400048060ff */
[----:B------:R-:W-:-:S03]  /*a3720*/  F2FP.SATFINITE.E5M2.F32.PACK_AB_MERGE_C R10, R25, R15, RZ ;  /* 0x0000000f190a723e */ /* 0x000fc600048060ff */
[----:B------:R-:W-:Y:S04]  /*a3730*/  STL [R1+0x244], R11 ;  /* 0x0002440b01007387 */ /* 0x000fe80000100800 */
[----:B------:R-:W3:Y:S04]  /*a3740*/  LDL.LU R16, [R1+0x1738] ;  /* 0x0017380001107983 */ /* 0x000ee80000300800 */
[----:B------:R0:W-:Y:S04]  /*a3750*/  STL [R1+0x230], R10 ;  /* 0x0002300a01007387 */ /* 0x0001e80000100800 */
[----:B------:R-:W3:Y:S04]  /*a3760*/  LDL.LU R18, [R1+0x173c] ;  /* 0x00173c0001127983 */ /* 0x000ee80000300800 */
[----:B------:R-:W4:Y:S01]  /*a3770*/  LDL.LU R28, [R1+0x1720] ;  /* 0x00172000011c7983 */ /* 0x000f220000300800 */
[----:B0-----:R-:W-:-:S03]  /*a3780*/  IADD3 R10, P6, R29, R5, RZ ;  /* 0x000000051d0a7210 */ /* 0x001fc60007fde0ff */
[----:B------:R-:W4:Y:S02]  /*a3790*/  LDL.LU R23, [R1+0x1724] ;  /* 0x0017240001177983 */ /* 0x000f240000300800 */
[----:B------:R-:W-:Y:S02]  /*a37a0*/  IMAD.X R11, R27, 0x1, R6, P6 ;  /* 0x000000011b0b7824 */ /* 0x000fe400030e0606 */
[----:B------:R-:W3:Y:S04]  /*a37b0*/  LDL.LU R15, [R1+0x1728] ;  /* 0x00172800010f7983 */ /* 0x000ee80000300800 */
[----:B------:R-:W3:Y:S04]  /*a37c0*/  LDL.LU R25, [R1+0x172c] ;  /* 0x00172c0001197983 */ /* 0x000ee80000300800 */
[----:B------:R0:W-:Y:S04]  /*a37d0*/  STL.64 [R1+0x4888], R4 ;  /* 0x0048880401007387 */ /* 0x0001e80000100a00 */
[----:B0-----:R-:W4:Y:S04]  /*a37e0*/  LDL.LU R4, [R1+0x1758] ;  /* 0x0017580001047983 */ /* 0x001f280000300800 */
[----:B------:R-:W4:Y:S04]  /*a37f0*/  LDL.LU R5, [R1+0x175c] ;  /* 0x00175c0001057983 */ /* 0x000f280000300800 */
[----:B------:R0:W-:Y:S04]  /*a3800*/  STL.64 [R1+0x1760], R10 ;  /* 0x0017600a01007387 */ /* 0x0001e80000100a00 */
[----:B0-----:R-:W3:Y:S04]  /*a3810*/  LDL.LU.64 R10, [R1+0x48a0] ;  /* 0x0048a000010a7983 */ /* 0x001ee80000300a00 */
[----:B------:R-:W4:Y:S04]  /*a3820*/  LDL.LU R8, [R1+0x489c] ;  /* 0x00489c0001087983 */ /* 0x000f280000300800 */
[----:B------:R0:W-:Y:S04]  /*a3830*/  STL [R1+0x22c], R7 ;  /* 0x00022c0701007387 */ /* 0x0001e80000100800 */
[----:B0-----:R-:W3:Y:S01]  /*a3840*/  LDL.LU R7, [R1+0x4898] ;  /* 0x0048980001077983 */ /* 0x001ee20000300800 */
[----:B------:R-:W-:-:S05]  /*a3850*/  F2FP.SATFINITE.E5M2.F32.PACK_AB_MERGE_C R13, R13, R12, RZ ;  /* 0x0000000c0d0d723e */ /* 0x000fca00048060ff */
[----:B------:R4:W-:Y:S01]  /*a3860*/  STL [R1+0x208], R13 ;  /* 0x0002080d01007387 */ /* 0x0009e20000100800 */
[----:B--2---:R-:W-:Y:S02]  /*a3870*/  F2FP.SATFINITE.E5M2.F32.PACK_AB_MERGE_C R0, R0, R17, RZ ;  /* 0x000000110000723e */ /* 0x004fe400048060ff */
[----:B---3--:R-:W-:Y:S01]  /*a3880*/  IADD3 R12, P6, R29, R7, RZ ;  /* 0x000000071d0c7210 */ /* 0x008fe20007fde0ff */
[----:B------:R-:W-:Y:S04]  /*a3890*/  STL.64 [R1+0x4878], R6 ;  /* 0x0048780601007387 */ /* 0x000fe80000100a00 */
[----:B----4-:R-:W-:-:S05]  /*a38a0*/  IMAD.X R13, R27, 0x1, R8, P6 ;  /* 0x000000011b0d7824 */ /* 0x010fca00030e0608 */
[----:B------:R0:W-:Y:S04]  /*a38b0*/  STL.64 [R1+0x1750], R12 ;  /* 0x0017500c01007387 */ /* 0x0001e80000100a00 */
[----:B0-----:R-:W2:Y:S01]  /*a38c0*/  LDL.LU.64 R12, [R1+0x4890] ;  /* 0x00489000010c7983 */ /* 0x001ea20000300a00 */
[----:B------:R-:W-:Y:S02]  /*a38d0*/  F2FP.SATFINITE.E5M2.F32.PACK_AB_MERGE_C R6, R5, R4, RZ ;  /* 0x000000040506723e */ /* 0x000fe400048060ff */
[----:B------:R-:W-:-:S05]  /*a38e0*/  IADD3 R4, P6, R29, R9, RZ ;  /* 0x000000091d047210 */ /* 0x000fca0007fde0ff */
[----:B------:R-:W-:Y:S01]  /*a38f0*/  IMAD.X R5, R27, 0x1, R10, P6 ;  /* 0x000000011b057824 */ /* 0x000fe200030e060a */
[----:B------:R-:W-:Y:S04]  /*a3900*/  STL [R1+0x210], R6 ;  /* 0x0002100601007387 */ /* 0x000fe80000100800 */
[----:B------:R0:W-:Y:S04]  /*a3910*/  STL [R1+0x1f0], R0 ;  /* 0x0001f00001007387 */ /* 0x0001e80000100800 */
[----:B------:R1:W-:Y:S04]  /*a3920*/  STL.64 [R1+0x1758], R4 ;  /* 0x0017580401007387 */ /* 0x0003e80000100a00 */
[----:B------:R-:W3:Y:S04]  /*a3930*/  LDL.LU R17, [R1+0x1710] ;  /* 0x0017100001117983 */ /* 0x000ee80000300800 */
[----:B0-----:R-:W3:Y:S01]  /*a3940*/  LDL.LU R0, [R1+0x1714] ;  /* 0x0017140001007983 */ /* 0x001ee20000300800 */
[----:B-1----:R-:W-:-:S02]  /*a3950*/  F2FP.SATFINITE.E5M2.F32.PACK_AB_MERGE_C R4, R20, R19, RZ ;  /* 0x000000131404723e */ /* 0x002fc400048060ff */
[----:B------:R-:W-:-:S03]  /*a3960*/  F2FP.SATFINITE.E5M2.F32.PACK_AB_MERGE_C R19, R26, R22, RZ ;  /* 0x000000161a13723e */ /* 0x000fc600048060ff */
[----:B------:R0:W-:Y:S04]  /*a3970*/  STL [R1+0x1ec], R4 ;  /* 0x0001ec0401007387 */ /* 0x0001e80000100800 */
[----:B------:R-:W4:Y:S04]  /*a3980*/  LDL.LU R6, [R1+0x1718] ;  /* 0x0017180001067983 */ /* 0x000f280000300800 */
[----:B------:R-:W4:Y:S01]  /*a3990*/  LDL.LU R7, [R1+0x171c] ;  /* 0x00171c0001077983 */ /* 0x000f220000300800 */
[----:B0-----:R-:W-:-:S03]  /*a39a0*/  IADD3 R4, P6, R29, R11, RZ ;  /* 0x0000000b1d047210 */ /* 0x001fc60007fde0ff */
[----:B------:R-:W-:Y:S04]  /*a39b0*/  STL.64 [R1+0x4870], R10 ;  /* 0x0048700a01007387 */ /* 0x000fe80000100a00 */
[----:B------:R0:W-:Y:S04]  /*a39c0*/  STL [R1+0x1c0], R19 ;  /* 0x0001c01301007387 */ /* 0x0001e80000100800 */
[----:B0-----:R-:W4:Y:S04]  /*a39d0*/  LDL.LU R19, [R1+0x1700] ;  /* 0x0017000001137983 */ /* 0x001f280000300800 */
[----:B------:R-:W4:Y:S04]  /*a39e0*/  LDL.LU R20, [R1+0x1704] ;  /* 0x0017040001147983 */ /* 0x000f280000300800 */
[----:B------:R-:W4:Y:S01]  /*a39f0*/  LDL.LU R22, [R1+0x1708] ;  /* 0x0017080001167983 */ /* 0x000f220000300800 */
[----:B------:R-:W-:Y:S01]  /*a3a00*/  F2FP.SATFINITE.E5M2.F32.PACK_AB_MERGE_C R25, R25, R15, RZ ;  /* 0x0000000f1919723e */ /* 0x000fe200048060ff */
[----:B--2---:R-:W-:-:S05]  /*a3a10*/  IMAD.X R5, R27, 0x1, R13, P6 ;  /* 0x000000011b057824 */ /* 0x004fca00030e060d */
[----:B------:R0:W-:Y:S04]  /*a3a20*/  STL.64 [R1+0x1740], R4 ;  /* 0x0017400401007387 */ /* 0x0001e80000100a00 */
[----:B------:R-:W2:Y:S01]  /*a3a30*/  LDL.LU R26, [R1+0x170c] ;  /* 0x00170c00011a7983 */ /* 0x000ea20000300800 */
[----:B0-----:R-:W-:-:S05]  /*a3a40*/  IADD3 R4, P6, R29, R12, RZ ;  /* 0x0000000c1d047210 */ /* 0x001fca0007fde0ff */
[----:B------:R-:W-:-:S05]  /*a3a50*/  IMAD.X R5, R27, 0x1, R14, P6 ;  /* 0x000000011b057824 */ /* 0x000fca00030e060e */
[----:B------:R0:W-:Y:S02]  /*a3a60*/  STL.64 [R1+0x1730], R4 ;  /* 0x0017300401007387 */ /* 0x0001e40000100a00 */
[----:B0-----:R-:W-:Y:S02]  /*a3a70*/  F2FP.SATFINITE.E5M2.F32.PACK_AB_MERGE_C R5, R18, R16, RZ ;  /* 0x000000101205723e */ /* 0x001fe400048060ff */
        /* <DEDUP_REMOVED lines=9> */
[----:B------:R-:W2:Y:S04]  /*a3b10*/  LDL.LU R28, [R1+0x16d8] ;  /* 0x0016d800011c7983 */ /* 0x000ea80000300800 */
[----:B------:R-:W2:Y:S04]  /*a3b20*/  LDL.LU R23, [R1+0x16dc] ;  /* 0x0016dc0001177983 */ /* 0x000ea80000300800 */
[----:B------:R0:W-:Y:S04]  /*a3b30*/  STL [R1+0x42c4], R25 ;  /* 0x0042c41901007387 */ /* 0x0001e80000100800 */
[----:B0-----:R-:W2:Y:S04]  /*a3b40*/  LDL.LU R25, [R1+0x16e4] ;  /* 0x0016e40001197983 */ /* 0x001ea80000300800 */
[----:B------:R-:W4:Y:S01]  /*a3b50*/  LDL R5, [R1+0x4] ;  /* 0x0000040001057983 */ /* 0x000f220000100800 */
[----:B------:R-:W-:-:S02]  /*a3b60*/  SHF.R.S32.HI R15, RZ, 0x1f, R21 ;  /* 0x0000001fff0f7819 */ /* 0x000fc40000011415 */
[----:B------:R-:W-:Y:S01]  /*a3b70*/  IADD3 R4, P6, R21, R2, RZ ;  /* 0x0000000215047210 */ /* 0x000fe20007fde0ff */
[----:B------:R0:W-:Y:S01]  /*a3b80*/  STL [R1+0x4854], R2 ;  /* 0x0048540201007387 */ /* 0x0001e20000100800 */
[----:B---3--:R-:W-:-:S03]  /*a3b90*/  F2FP.SATFINITE.E5M2.F32.PACK_AB_MERGE_C R0, R0, R17, RZ ;  /* 0x000000110000723e */ /* 0x008fc600048060ff */
[----:B0-----:R-:W3:Y:S01]  /*a3ba0*/  LDL.LU R2, [R1+0x16e0] ;  /* 0x0016e00001027983 */ /* 0x001ee20000300800 */
[----:B----4-:R-:W-:-:S05]  /*a3bb0*/  IMAD.X R5, R15, 0x1, R5, P6 ;  /* 0x000000010f057824 */ /* 0x010fca00030e0605 */
[----:B------:R0:W-:Y:S04]  /*a3bc0*/  STL.64 [R1+0x1720], R4 ;  /* 0x0017200401007387 */ /* 0x0001e80000100a00 */
[----:B0-----:R-:W4:Y:S04]  /*a3bd0*/  LDL.LU.64 R4, [R1+0x4888] ;  /* 0x0048880001047983 */ /* 0x001f280000300a00 */
[----:B------:R-:W2:Y:S04]  /*a3be0*/  LDL.LU R17, [R1+0x4884] ;  /* 0x0048840001117983 */ /* 0x000ea80000300800 */
[----:B------:R0:W-:Y:S04]  /*a3bf0*/  STL [R1+0x186c], R0 ;  /* 0x00186c0001007387 */ /* 0x0001e80000100800 */
[----:B0-----:R-:W3:Y:S01]  /*a3c00*/  LDL.LU R0, [R1+0x4880] ;  /* 0x0048800001007983 */ /* 0x001ee20000300800 */
[----:B------:R-:W-:-:S05]  /*a3c10*/  F2FP.SATFINITE.E5M2.F32.PACK_AB_MERGE_C R7, R7, R6, RZ ;  /* 0x000000060707723e */ /* 0x000fca00048060ff */
[----:B------:R2:W-:Y:S01]  /*a3c20*/  STL [R1+0x1878], R7 ;  /* 0x0018780701007387 */ /* 0x0005e20000100800 */
[----:B---3--:R-:W-:-:S03]  /*a3c30*/  IADD3 R6, P6, R21, R0, RZ ;  /* 0x0000000015067210 */ /* 0x008fc60007fde0ff */
[----:B------:R0:W-:Y:S02]  /*a3c40*/  STL [R1+0x4858], R0 ;  /* 0x0048580001007387 */ /* 0x0001e40000100800 */
[----:B--2---:R-:W-:Y:S02]  /*a3c50*/  IMAD.X R7, R15, 0x1, R17, P6 ;  /* 0x000000010f077824 */ /* 0x004fe400030e0611 */
[----:B0-----:R-:W2:Y:S04]  /*a3c60*/  LDL.LU R0, [R1+0x16f4] ;  /* 0x0016f40001007983 */ /* 0x001ea80000300800 */
[----:B------:R0:W-:Y:S04]  /*a3c70*/  STL [R1+0x485c], R17 ;  /* 0x00485c1101007387 */ /* 0x0001e80000100800 */
[----:B0-----:R-:W2:Y:S04]  /*a3c80*/  LDL.LU R17, [R1+0x16f0] ;  /* 0x0016f00001117983 */ /* 0x001ea80000300800 */
[----:B------:R0:W-:Y:S02]  /*a3c90*/  STL.64 [R1+0x1710], R6 ;  /* 0x0017100601007387 */ /* 0x0001e40000100a00 */
[----:B0-----:R-:W-:-:S05]  /*a3ca0*/  F2FP.SATFINITE.E5M2.F32.PACK_AB_MERGE_C R6, R20, R19, RZ ;  /* 0x000000131406723e */ /* 0x001fca00048060ff */
[----:B------:R0:W-:Y:S01]  /*a3cb0*/  STL [R1+0x180c], R6 ;  /* 0x00180c0601007387 */ /* 0x0001e20000100800 */
[----:B------:R-:W-:Y:S02]  /*a3cc0*/  F2FP.SATFINITE.E5M2.F32.PACK_AB_MERGE_C R19, R26, R22, RZ ;  /* 0x000000161a13723e */ /* 0x000fe400048060ff */
[----:B0-----:R-:W-:-:S03]  /*a3cd0*/  IADD3 R6, P6, R21, R3, RZ ;  /* 0x0000000315067210 */ /* 0x001fc60007fde0ff */
[----:B------:R-:W-:Y:S02]  /*a3ce0*/  STL [R1+0x181c], R19 ;  /* 0x00181c1301007387 */ /* 0x000fe40000100800 */
[----:B----4-:R-:W-:Y:S02]  /*a3cf0*/  IMAD.X R7, R15, 0x1, R4, P6 ;  /* 0x000000010f077824 */ /* 0x010fe400030e0604 */
[----:B------:R-:W-:Y:S04]  /*a3d00*/  STL [R1+0x4860], R3 ;  /* 0x0048600301007387 */ /* 0x000fe80000100800 */
[----:B------:R0:W-:Y:S04]  /*a3d10*/  STL.64 [R1+0x1700], R6 ;  /* 0x0017000601007387 */ /* 0x0001e80000100a00 */
[----:B0-----:R-:W3:Y:S01]  /*a3d20*/  LDL.LU.64 R6, [R1+0x4878] ;  /* 0x0048780001067983 */ /* 0x001ee20000300a00 */
[----:B------:R-:W-:-:S03]  /*a3d30*/  IMAD.MOV.U32 R26, RZ, RZ, R24 ;  /* 0x000000ffff1a7224 */ /* 0x000fc600078e0018 */
[----:B------:R-:W4:Y:S04]  /*a3d40*/  LDL.LU R19, [R1+0x16c0] ;  /* 0x0016c00001137983 */ /* 0x000f280000300800 */
[----:B------:R-:W4:Y:S04]  /*a3d50*/  LDL.LU R20, [R1+0x16c4] ;  /* 0x0016c40001147983 */ /* 0x000f280000300800 */
[----:B------:R-:W4:Y:S04]  /*a3d60*/  LDL.LU R22, [R1+0x16c8] ;  /* 0x0016c80001167983 */ /* 0x000f280000300800 */
[----:B------:R-:W4:Y:S01]  /*a3d70*/  LDL.LU R24, [R1+0x16cc] ;  /* 0x0016cc0001187983 */ /* 0x000f220000300800 */
[----:B--2---:R-:W-:-:S02]  /*a3d80*/  F2FP.SATFINITE.E5M2.F32.PACK_AB_MERGE_C R3, R0, R17, RZ ;  /* 0x000000110003723e */ /* 0x004fc400048060ff */
[----:B------:R-:W-:Y:S02]  /*a3d90*/  F2FP.SATFINITE.E5M2.F32.PACK_AB_MERGE_C R0, R11, R10, RZ ;  /* 0x0000000a0b00723e */ /* 0x000fe400048060ff */
[----:B------:R-:W-:Y:S01]  /*a3da0*/  IADD3 R10, P6, R21, R5, RZ ;  /* 0x00000005150a7210 */ /* 0x000fe20007fde0ff */
[----:B------:R-:W-:Y:S04]  /*a3db0*/  STL [R1+0x178c], R3 ;  /* 0x00178c0301007387 */ /* 0x000fe80000100800 */
[----:B------:R0:W-:Y:S04]  /*a3dc0*/  STL.64 [R1+0x4848], R4 ;  /* 0x0048480401007387 */ /* 0x0001e80000100a00 */
[----:B------:R1:W-:Y:S01]  /*a3dd0*/  STL [R1+0x1798], R0 ;  /* 0x0017980001007387 */ /* 0x0003e20000100800 */
[----:B0-----:R-:W-:-:S02]  /*a3de0*/  F2FP.SATFINITE.E5M2.F32.PACK_AB_MERGE_C R4, R25, R2, RZ ;  /* 0x000000021904723e */ /* 0x001fc400048060ff */
[----:B-1----:R-:W-:Y:S01]  /*a3df0*/  F2FP.SATFINITE.E5M2.F32.PACK_AB_MERGE_C R0, R29, R27, RZ ;  /* 0x0000001b1d00723e */ /* 0x002fe200048060ff */
[----:B---3--:R-:W-:Y:S01]  /*a3e00*/  IMAD.X R11, R15, 0x1, R6, P6 ;  /* 0x000000010f0b7824 */ /* 0x008fe200030e0606 */
[----:B------:R-:W-:-:S04]  /*a3e10*/  IADD3 R2, P6, R21, R7, RZ ;  /* 0x0000000715027210 */ /* 0x000fc80007fde0ff */
[----:B------:R0:W-:Y:S01]  /*a3e20*/  STL.64 [R1+0x16f0], R10 ;  /* 0x0016f00a01007387 */ /* 0x0001e20000100a00 */
[----:B------:R-:W-:-:S03]  /*a3e30*/  IMAD.X R3, R15, 0x1, R8, P6 ;  /* 0x000000010f037824 */ /* 0x000fc600030e0608 */
[----:B0-----:R-:W2:Y:S04]  /*a3e40*/  LDL.LU.64 R10, [R1+0x4870] ;  /* 0x00487000010a7983 */ /* 0x001ea80000300a00 */
[----:B------:R-:W-:Y:S04]  /*a3e50*/  STL [R1+0x170], R4 ;  /* 0x0001700401007387 */ /* 0x000fe80000100800 */
[----:B------:R-:W-:Y:S04]  /*a3e60*/  STL.64 [R1+0x4840], R6 ;  /* 0x0048400601007387 */ /* 0x000fe80000100a00 */
[----:B------:R0:W-:Y:S04]  /*a3e70*/  STL [R1+0x180], R0 ;  /* 0x0001800001007387 */ /* 0x0001e80000100800 */
[----:B------:R1:W-:Y:S01]  /*a3e80*/  STL.64 [R1+0x16e0], R2 ;  /* 0x0016e00201007387 */ /* 0x0003e20000100a00 */
[----:B0-----:R-:W-:-:S02]  /*a3e90*/  F2FP.SATFINITE.E5M2.F32.PACK_AB_MERGE_C R0, R23, R28, RZ ;  /* 0x0000001c1700723e */ /* 0x001fc400048060ff */
[----:B-1----:R-:W-:Y:S01]  /*a3ea0*/  F2FP.SATFINITE.E5M2.F32.PACK_AB_MERGE_C R2, R18, R16, RZ ;  /* 0x000000101202723e */ /* 0x002fe200048060ff */
[----:B------:R-:W3:Y:S04]  /*a3eb0*/  LDL.LU R3, [R1+0x16b0] ;  /* 0x0016b00001037983 */ /* 0x000ee80000300800 */
[----:B------:R-:W-:Y:S04]  /*a3ec0*/  STL [R1+0x15c], R2 ;  /* 0x00015c0201007387 */ /* 0x000fe80000100800 */
[----:B------:R-:W4:Y:S04]  /*a3ed0*/  LDL.LU R17, [R1+0x16b4] ;  /* 0x0016b40001117983 */ /* 0x000f280000300800 */
[----:B------:R0:W-:Y:S04]  /*a3ee0*/  STL [R1+0x14c], R0 ;  /* 0x00014c0001007387 */ /* 0x0001e80000100800 */
[----:B0-----:R-:W4:Y:S04]  /*a3ef0*/  LDL.LU R0, [R1+0x16b8] ;  /* 0x0016b80001007983 */ /* 0x001f280000300800 */
[----:B------:R-:W3:Y:S04]  /*a3f00*/  LDL.LU R2, [R1+0x16bc] ;  /* 0x0016bc0001027983 */ /* 0x000ee80000300800 */
[----:B---3--:R0:W-:Y:S04]  /*a3f10*/  STL.64 [R1+0x4868], R2 ;  /* 0x0048680201007387 */ /* 0x0081e80000100a00 */
[----:B------:R-:W3:Y:S04]  /*a3f20*/  LDL.LU R23, [R1+0x12f4] ;  /* 0x0012f40001177983 */ /* 0x000ee80000300800 */
[----:B------:R-:W3:Y:S04]  /*a3f30*/  LDL R29, [R1+0x68] ;  /* 0x00006800011d7983 */ /* 0x000ee80000100800 */
[----:B------:R-:W3:Y:S04]  /*a3f40*/  LDL R4, [R1+0x4] ;  /* 0x0000040001047983 */ /* 0x000ee80000100800 */
[----:B------:R-:W3:Y:S04]  /*a3f50*/  LDL.LU R18, [R1+0x12f8] ;  /* 0x0012f80001127983 */ /* 0x000ee80000300800 */
[----:B------:R-:W4:Y:S01]  /*a3f60*/  LDL.LU R28, [R1+0x12fc] ;  /* 0x0012fc00011c7983 */ /* 0x000f220000300800 */
[----:B0-----:R-:W-:-:S05]  /*a3f70*/  IADD3 R2, P6, R21, R9, RZ ;  /* 0x0000000915027210 */ /* 0x001fca0007fde0ff */
[----:B--2---:R-:W-:Y:S01]  /*a3f80*/  IMAD.X R3, R15, 0x1, R10, P6 ;  /* 0x000000010f037824 */ /* 0x004fe200030e060a */
[----:B----4-:R0:W-:Y:S04]  /*a3f90*/  STL [R1+0x4850], R28 ;  /* 0x0048501c01007387 */ /* 0x0101e80000100800 */
[----:B0-----:R-:W3:Y:S04]  /*a3fa0*/  LDL.LU R28, [R1+0x12f0] ;  /* 0x0012f000011c7983 */ /* 0x001ee80000300800 */
[----:B------:R-:W2:Y:S04]  /*a3fb0*/  LDL.LU R5, [R1+0x16a0] ;  /* 0x0016a00001057983 */ /* 0x000ea80000300800 */
[----:B------:R-:W2:Y:S04]  /*a3fc0*/  LDL.LU R16, [R1+0x16a4] ;  /* 0x0016a40001107983 */ /* 0x000ea80000300800 */
[----:B------:R0:W-:Y:S04]  /*a3fd0*/  STL.64 [R1+0x16d0], R2 ;  /* 0x0016d00201007387 */ /* 0x0001e80000100a00 */
[----:B------:R-:W4:Y:S01]  /*a3fe0*/  LDL.LU R6, [R1+0x16a8] ;  /* 0x0016a80001067983 */ /* 0x000f220000300800 */
[----:B0-----:R-:W-:-:S02]  /*a3ff0*/  F2FP.SATFINITE.E5M2.F32.PACK_AB_MERGE_C R3, R20, R19, RZ ;  /* 0x000000131403723e */ /* 0x001fc400048060ff */
[----:B------:R-:W-:-:S03]  /*a4000*/  F2FP.SATFINITE.E5M2.F32.PACK_AB_MERGE_C R2, R24, R22, RZ ;  /* 0x000000161802723e */ /* 0x000fc600048060ff */
[----:B------:R-:W-:Y:S04]  /*a4010*/  STL [R1+0x120], R3 ;  /* 0x0001200301007387 */ /* 0x000fe80000100800 */
[----:B------:R-:W4:Y:S04]  /*a4020*/  LDL.LU R7, [R1+0x16ac] ;  /* 0x0016ac0001077983 */ /* 0x000f280000300800 */
        /* <DEDUP_REMOVED lines=9> */
[----:B------:R-:W4:Y:S04]  /*a40c0*/  LDL.LU R11, [R1+0x169c] ;  /* 0x00169c00010b7983 */ /* 0x000f280000300800 */
[----:B------:R0:W-:Y:S02]  /*a40d0*/  STL.64 [R1+0x16c0], R2 ;  /* 0x0016c00201007387 */ /* 0x0001e40000100a00 */
[----:B0-----:R-:W-:-:S05]  /*a40e0*/  IADD3 R2, P6, R21, R12, RZ ;  /* 0x0000000c15027210 */ /* 0x001fca0007fde0ff */
[----:B------:R-:W-:-:S05]  /*a40f0*/  IMAD.X R3, R15, 0x1, R14, P6 ;  /* 0x000000010f037824 */ /* 0x000fca00030e060e */
[----:B------:R0:W-:Y:S04]  /*a4100*/  STL.64 [R1+0x16c8], R2 ;  /* 0x0016c80201007387 */ /* 0x0001e80000100a00 */
[----:B0-----:R-:W3:Y:S04]  /*a4110*/  LDL.LU.64 R2, [R1+0x4868] ;  /* 0x0048680001027983 */ /* 0x001ee80000300a00 */
[----:B------:R-:W4:Y:S04]  /*a4120*/  LDL.LU R19, [R1+0x1688] ;  /* 0x0016880001137983 */ /* 0x000f280000300800 */
[----:B------:R-:W4:Y:S04]  /*a4130*/  LDL.LU R22, [R1+0x168c] ;  /* 0x00168c0001167983 */ /* 0x000f280000300800 */
[----:B------:R-:W4:Y:S04]  /*a4140*/  LDL.LU R15, [R1+0x1670] ;  /* 0x00167000010f7983 */ /* 0x000f280000300800 */
[----:B------:R-:W4:Y:S01]  /*a4150*/  LDL.LU R21, [R1+0x1674] ;  /* 0x0016740001157983 */ /* 0x000f220000300800 */
[----:B---3--:R-:W-:-:S02]  /*a4160*/  F2FP.SATFINITE.E5M2.F32.PACK_AB_MERGE_C R17, R17, R3, RZ ;  /* 0x000000031111723e */ /* 0x008fc400048060ff */
[----:B------:R-:W-:Y:S01]  /*a4170*/  F2FP.SATFINITE.E5M2.F32.PACK_AB_MERGE_C R2, R2, R0, RZ ;  /* 0x000000000202723e */ /* 0x000fe200048060ff */
[----:B------:R-:W3:Y:S04]  /*a4180*/  LDL.LU R3, [R1+0x4860] ;  /* 0x0048600001037983 */ /* 0x000ee80000300800 */
[----:B------:R0:W-:Y:S04]  /*a4190*/  STL [R1+0x10c], R17 ;  /* 0x00010c1101007387 */ /* 0x0001e80000100800 */
[----:B0-----:R-:W3:Y:S04]  /*a41a0*/  LDL.LU R17, [R1+0x485c] ;  /* 0x00485c0001117983 */ /* 0x001ee80000300800 */
[----:B------:R-:W3:Y:S04]  /*a41b0*/  LDL.LU R0, [R1+0x4858] ;  /* 0x0048580001007983 */ /* 0x000ee80000300800 */
[----:B------:R0:W-:Y:S04]  /*a41c0*/  STL [R1+0x110], R2 ;  /* 0x0001100201007387 */ /* 0x0001e80000100800 */
[----:B0-----:R-:W2:Y:S01]  /*a41d0*/  LDL.LU R2, [R1+0x4854] ;  /* 0x0048540001027983 */ /* 0x001ea20000300800 */
[----:B------:R-:W-:-:S02]  /*a41e0*/  F2FP.SATFINITE.E5M2.F32.PACK_AB_MERGE_C R28, R23, R28, RZ ;  /* 0x0000001c171c723e */ /* 0x000fc400048060ff */
[----:B------:R-:W-:-:S03]  /*a41f0*/  SHF.R.S32.HI R23, RZ, 0x1f, R29 ;  /* 0x0000001fff177819 */ /* 0x000fc6000001141d */
[----:B------:R2:W-:Y:S02]  /*a4200*/  STL [R1+0xf4], R28 ;  /* 0x0000f41c01007387 */ /* 0x0005e40000100800 */
[----:B--2---:R-:W-:-:S05]  /*a4210*/  IADD3 R28, P6, R29, R2, RZ ;  /* 0x000000021d1c7210 */ /* 0x004fca0007fde0ff */
[----:B------:R-:W-:-:S05]  /*a4220*/  IMAD.X R29, R23, 0x1, R4, P6 ;  /* 0x00000001171d7824 */ /* 0x000fca00030e0604 */
[----:B------:R0:W-:Y:S04]  /*a4230*/  STL.64 [R1+0x16b0], R28 ;  /* 0x0016b01c01007387 */ /* 0x0001e80000100a00 */
[----:B0-----:R-:W2:Y:S01]  /*a4240*/  LDL.LU R28, [R1+0x4850] ;  /* 0x00485000011c7983 */ /* 0x001ea20000300800 */
[----:B------:R-:W-:-:S03]  /*a4250*/  F2FP.SATFINITE.E5M2.F32.PACK_AB_MERGE_C R16, R16, R5, RZ ;  /* 0x000000051010723e */ /* 0x000fc600048060ff */
[----:B------:R-:W3:Y:S01]  /*a4260*/  LDL.LU R29, [R1+0x1664] ;  /* 0x00166400011d7983 */ /* 0x000ee20000300800 */
[----:B--2---:R-:W-:-:S05]  /*a4270*/  F2FP.SATFINITE.E5M2.F32.PACK_AB_MERGE_C R4, R28, R18, RZ ;  /* 0x000000121c04723e */ /* 0x004fca00048060ff */
[----:B------:R-:W-:Y:S04]  /*a4280*/  STL [R1+0xf8], R4 ;  /* 0x0000f80401007387 */ /* 0x000fe80000100800 */
[----:B------:R-:W2:Y:S04]  /*a4290*/  LDL.LU R18, [R1+0x1668] ;  /* 0x0016680001127983 */ /* 0x000ea80000300800 */
[----:B------:R-:W2:Y:S04]  /*a42a0*/  LDL.LU R28, [R1+0x166c] ;  /* 0x00166c00011c7983 */ /* 0x000ea80000300800 */
[----:B------:R0:W-:Y:S04]  /*a42b0*/  STL [R1+0x44c0], R16 ;  /* 0x0044c01001007387 */ /* 0x0001e80000100800 */
[----:B0-----:R-:W3:Y:S01]  /*a42c0*/  LDL.LU R16, [R1+0x68] ;  /* 0x0000680001107983 */ /* 0x001ee20000300800 */
[----:B----4-:R-:W-:-:S02]  /*a42d0*/  F2FP.SATFINITE.E5M2.F32.PACK_AB_MERGE_C R7, R7, R6, RZ ;  /* 0x000000060707723e */ /* 0x010fc400048060ff */
[----:B---3--:R-:W-:-:S05]  /*a42e0*/  IADD3 R4, P6, R16, R0, RZ ;  /* 0x0000000010047210 */ /* 0x008fca0007fde0ff */
[----:B------:R-:W-:-:S05]  /*a42f0*/  IMAD.X R5, R23, 0x1, R17, P6 ;  /* 0x0000000117057824 */ /* 0x000fca00030e0611 */
[----:B------:R0:W-:Y:S04]  /*a4300*/  STL.64 [R1+0x16a0], R4 ;  /* 0x0016a00401007387 */ /* 0x0001e80000100a00 */
[----:B0-----:R-:W3:Y:S01]  /*a4310*/  LDL.LU.64 R4, [R1+0x4848] ;  /* 0x0048480001047983 */ /* 0x001ee20000300a00 */
[----:B------:R-:W-:-:S03]  /*a4320*/  F2FP.SATFINITE.E5M2.F32.PACK_AB_MERGE_C R6, R24, R20, RZ ;  /* 0x000000141806723e */ /* 0x000fc600048060ff */
[----:B------:R-:W4:Y:S04]  /*a4330*/  LDL.LU R20, [R1+0x1650] ;  /* 0x0016500001147983 */ /* 0x000f280000300800 */
[----:B------:R-:W-:Y:S04]  /*a4340*/  STL [R1+0x3c0], R7 ;  /* 0x0003c00701007387 */ /* 0x000fe80000100800 */
[----:B------:R-:W4:Y:S04]  /*a4350*/  LDL.LU R24, [R1+0x1654] ;  /* 0x0016540001187983 */ /* 0x000f280000300800 */
[----:B------:R0:W-:Y:S02]  /*a4360*/  STL [R1+0x338], R6 ;  /* 0x0003380601007387 */ /* 0x0001e40000100800 */
[----:B0-----:R-:W-:-:S05]  /*a4370*/  IADD3 R6, P6, R16, R3, RZ ;  /* 0x0000000310067210 */ /* 0x001fca0007fde0ff */
[----:B---3--:R-:W-:-:S05]  /*a4380*/  IMAD.X R7, R23, 0x1, R4, P6 ;  /* 0x0000000117077824 */ /* 0x008fca00030e0604 */
[----:B------:R0:W-:Y:S04]  /*a4390*/  STL.64 [R1+0x1690], R6 ;  /* 0x0016900601007387 */ /* 0x0001e80000100a00 */
[----:B0-----:R-:W3:Y:S01]  /*a43a0*/  LDL.LU.64 R6, [R1+0x4840] ;  /* 0x0048400001067983 */ /* 0x001ee20000300a00 */
[----:B------:R-:W-:Y:S02]  /*a43b0*/  F2FP.SATFINITE.E5M2.F32.PACK_AB_MERGE_C R11, R11, R10, RZ ;  /* 0x0000000a0b0b723e */ /* 0x000fe400048060ff */
[----:B------:R-:W-:Y:S02]  /*a43c0*/  IADD3 R10, P6, R16, R5, RZ ;  /* 0x00000005100a7210 */ /* 0x000fe40007fde0ff */
[----:B------:R-:W-:Y:S01]  /*a43d0*/  F2FP.SATFINITE.E5M2.F32.PACK_AB_MERGE_C R25, R27, R25, RZ ;  /* 0x000000191b19723e */ /* 0x000fe200048060ff */
[----:B------:R-:W-:Y:S04]  /*a43e0*/  STL [R1+0x35c], R11 ;  /* 0x00035c0b01007387 */ /* 0x000fe80000100800 */
[----:B------:R0:W-:Y:S04]  /*a43f0*/  STL.64 [R1+0x4820], R4 ;  /* 0x0048200401007387 */ /* 0x0001e80000100a00 */
[----:B------:R1:W-:Y:S04]  /*a4400*/  STL [R1+0x214], R25 ;  /* 0x0002141901007387 */ /* 0x0003e80000100800 */
[----:B0-----:R-:W2:Y:S04]  /*a4410*/  LDL.LU R4, [R1+0x167c] ;  /* 0x00167c0001047983 */ /* 0x001ea80000300800 */
[----:B------:R-:W4:Y:S01]  /*a4420*/  LDL.LU R5, [R1+0x1660] ;  /* 0x0016600001057983 */ /* 0x000f220000300800 */
[----:B---3--:R-:W-:-:S05]  /*a4430*/  IMAD.X R11, R23, 0x1, R6, P6 ;  /* 0x00000001170b7824 */ /* 0x008fca00030e0606 */
[----:B------:R0:W-:Y:S04]  /*a4440*/  STL.64 [R1+0x1698], R10 ;  /* 0x0016980a01007387 */ /* 0x0001e80000100a00 */
[----:B-1----:R-:W3:Y:S01]  /*a4450*/  LDL.LU R25, [R1+0x1658] ;  /* 0x0016580001197983 */ /* 0x002ee20000300800 */
[----:B0-----:R-:W-:Y:S02]  /*a4460*/  F2FP.SATFINITE.E5M2.F32.PACK_AB_MERGE_C R11, R22, R19, RZ ;  /* 0x00000013160b723e */ /* 0x001fe400048060ff */
        /* <DEDUP_REMOVED lines=8> */
[----:B------:R-:W3:Y:S01]  /*a44f0*/  LDL.LU R15, [R1+0x164c] ;  /* 0x00164c00010f7983 */ /* 0x000ee20000300800 */
[----:B------:R-:W-:-:S03]  /*a4500*/  IMAD.X R11, R23, 0x1, R8, P6 ;  /* 0x00000001170b7824 */ /* 0x000fc600030e0608 */
[----:B------:R0:W-:Y:S04]  /*a4510*/  STL.64 [R1+0x4818], R6 ;  /* 0x0048180601007387 */ /* 0x0001e80000100a00 */
[----:B0-----:R-:W2:Y:S04]  /*a4520*/  LDL.LU R7, [R1+0x1678] ;  /* 0x0016780001077983 */ /* 0x001ea80000300800 */
[----:B------:R0:W-:Y:S04]  /*a4530*/  STL.64 [R1+0x1680], R10 ;  /* 0x0016800a01007387 */ /* 0x0001e80000100a00 */
[----:B0-----:R-:W3:Y:S01]  /*a4540*/  LDL.LU.64 R10, [R1+0x4838] ;  /* 0x00483800010a7983 */ /* 0x001ee20000300a00 */
[----:B----4-:R-:W-:-:S02]  /*a4550*/  F2FP.SATFINITE.E5M2.F32.PACK_AB_MERGE_C R6, R29, R5, RZ ;  /* 0x000000051d06723e */ /* 0x010fc400048060ff */
[----:B--2---:R-:W-:Y:S02]  /*a4560*/  F2FP.SATFINITE.E5M2.F32.PACK_AB_MERGE_C R7, R4, R7, RZ ;  /* 0x000000070407723e */ /* 0x004fe400048060ff */
[----:B------:R-:W-:-:S03]  /*a4570*/  IADD3 R4, P6, R16, R9, RZ ;  /* 0x0000000910047210 */ /* 0x000fc60007fde0ff */
[----:B------:R-:W-:Y:S04]  /*a4580*/  STL [R1+0x1fc], R7 ;  /* 0x0001fc0701007387 */ /* 0x000fe80000100800 */
[----:B------:R-:W-:Y:S01]  /*a4590*/  STL.64 [R1+0x4810], R8 ;  /* 0x0048100801007387 */ /* 0x000fe20000100a00 */
[----:B---3--:R-:W-:-:S03]  /*a45a0*/  IMAD.X R5, R23, 0x1, R10, P6 ;  /* 0x0000000117057824 */ /* 0x008fc600030e060a */
[----:B------:R0:W-:Y:S04]  /*a45b0*/  STL [R1+0x1c8], R6 ;  /* 0x0001c80601007387 */ /* 0x0001e80000100800 */
[----:B------:R1:W-:Y:S04]  /*a45c0*/  STL.64 [R1+0x1670], R4 ;  /* 0x0016700401007387 */ /* 0x0003e80000100a00 */
[----:B0-----:R-:W2:Y:S01]  /*a45d0*/  LDL.LU R6, [R1+0x1630] ;  /* 0x0016300001067983 */ /* 0x001ea20000300800 */
[----:B-1----:R-:W-:-:S05]  /*a45e0*/  F2FP.SATFINITE.E5M2.F32.PACK_AB_MERGE_C R4, R28, R18, RZ ;  /* 0x000000121c04723e */ /* 0x002fca00048060ff */
[----:B------:R0:W-:Y:S04]  /*a45f0*/  STL [R1+0x1cc], R4 ;  /* 0x0001cc0401007387 */ /* 0x0001e80000100800 */
[----:B0-----:R-:W3:Y:S04]  /*a4600*/  LDL.LU R4, [R1+0x1634] ;  /* 0x0016340001047983 */ /* 0x001ee80000300800 */
[----:B------:R-:W3:Y:S01]  /*a4610*/  LDL.LU R5, [R1+0x1638] ;  /* 0x0016380001057983 */ /* 0x000ee20000300800 */
[----:B------:R-:W-:-:S03]  /*a4620*/  F2FP.SATFINITE.E5M2.F32.PACK_AB_MERGE_C R20, R24, R20, RZ ;  /* 0x000000141814723e */ /* 0x000fc600048060ff */
[----:B---3--:R0:W-:Y:S04]  /*a4630*/  STL.64 [R1+0x4828], R4 ;  /* 0x0048280401007387 */ /* 0x0081e80000100a00 */
[----:B------:R-:W3:Y:S04]  /*a4640*/  LDL.LU R29, [R1+0x163c] ;  /* 0x00163c00011d7983 */ /* 0x000ee80000300800 */
[----:B------:R1:W-:Y:S01]  /*a4650*/  STL [R1+0x4564], R20 ;  /* 0x0045641401007387 */ /* 0x0003e20000100800 */
[----:B0-----:R-:W-:-:S05]  /*a4660*/  IADD3 R4, P6, R16, R11, RZ ;  /* 0x0000000b10047210 */ /* 0x001fca0007fde0ff */
[----:B------:R-:W-:Y:S01]  /*a4670*/  IMAD.X R5, R23, 0x1, R13, P6 ;  /* 0x0000000117057824 */ /* 0x000fe200030e060d */
[----:B-1----:R-:W4:Y:S04]  /*a4680*/  LDL.LU R20, [R1+0x6c] ;  /* 0x00006c0001147983 */ /* 0x002f280000300800 */
[----:B------:R-:W-:Y:S04]  /*a4690*/  STL.64 [R1+0x4808], R10 ;  /* 0x0048080a01007387 */ /* 0x000fe80000100a00 */
[----:B------:R-:W3:Y:S04]  /*a46a0*/  LDL.LU R7, [R1+0x1620] ;  /* 0x0016200001077983 */ /* 0x000ee80000300800 */
[----:B------:R-:W3:Y:S04]  /*a46b0*/  LDL.LU R18, [R1+0x1624] ;  /* 0x0016240001127983 */ /* 0x000ee80000300800 */
[----:B------:R-:W3:Y:S04]  /*a46c0*/  LDL.LU R28, [R1+0x1628] ;  /* 0x00162800011c7983 */ /* 0x000ee80000300800 */
[----:B------:R0:W-:Y:S04]  /*a46d0*/  STL.64 [R1+0x1650], R4 ;  /* 0x0016500401007387 */ /* 0x0001e80000100a00 */
[----:B------:R-:W3:Y:S01]  /*a46e0*/  LDL.LU R24, [R1+0x162c] ;  /* 0x00162c0001187983 */ /* 0x000ee20000300800 */
[----:B0-----:R-:W-:-:S05]  /*a46f0*/  IADD3 R4, P6, R16, R12, RZ ;  /* 0x0000000c10047210 */ /* 0x001fca0007fde0ff */
[----:B------:R-:W-:Y:S02]  /*a4700*/  IMAD.X R5, R23, 0x1, R14, P6 ;  /* 0x0000000117057824 */ /* 0x000fe400030e060e */
[----:B------:R-:W2:Y:S01]  /*a4710*/  LDL.LU R23, [R1+0x4830] ;  /* 0x0048300001177983 */ /* 0x000ea20000300800 */
[----:B------:R-:W-:Y:S02]  /*a4720*/  F2FP.SATFINITE.E5M2.F32.PACK_AB_MERGE_C R19, R19, R25, RZ ;  /* 0x000000191313723e */ /* 0x000fe400048060ff */
[----:B------:R-:W-:-:S03]  /*a4730*/  F2FP.SATFINITE.E5M2.F32.PACK_AB_MERGE_C R21, R21, R27, RZ ;  /* 0x0000001b1515723e */ /* 0x000fc600048060ff */
[----:B------:R-:W-:Y:S01]  /*a4740*/  STL [R1+0x4778], R19 ;  /* 0x0047781301007387 */ /* 0x000fe20000100800 */
[----:B------:R-:W-:-:S03]  /*a4750*/  F2FP.SATFINITE.E5M2.F32.PACK_AB_MERGE_C R22, R15, R22, RZ ;  /* 0x000000160f16723e */ /* 0x000fc600048060ff */
[----:B------:R4:W-:Y:S04]  /*a4760*/  STL.64 [R1+0x1660], R4 ;  /* 0x0016600401007387 */ /* 0x0009e80000100a00 */
[----:B------:R-:W-:Y:S04]  /*a4770*/  STL [R1+0x4590], R21 ;  /* 0x0045901501007387 */ /* 0x000fe80000100800 */
[----:B------:R-:W3:Y:S04]  /*a4780*/  LDL.LU R8, [R1+0x1610] ;  /* 0x0016100001087983 */ /* 0x000ee80000300800 */
[----:B------:R-:W3:Y:S04]  /*a4790*/  LDL.LU R27, [R1+0x1614] ;  /* 0x00161400011b7983 */ /* 0x000ee80000300800 */
[----:B------:R-:W3:Y:S04]  /*a47a0*/  LDL.LU R9, [R1+0x1618] ;  /* 0x0016180001097983 */ /* 0x000ee80000300800 */
[----:B------:R-:W3:Y:S01]  /*a47b0*/  LDL.LU R15, [R1+0x161c] ;  /* 0x00161c00010f7983 */ /* 0x000ee20000300800 */
[----:B----4-:R-:W-:-:S03]  /*a47c0*/  SHF.R.S32.HI R4, RZ, 0x1f, R20 ;  /* 0x0000001fff047819 */ /* 0x010fc60000011414 */
[----:B--2---:R0:W-:Y:S04]  /*a47d0*/  STL.64 [R1+0x4580], R22 ;  /* 0x0045801601007387 */ /* 0x0041e80000100a00 */
[----:B0-----:R-:W2:Y:S04]  /*a47e0*/  LDL R22, [R1+0x4] ;  /* 0x0000040001167983 */ /* 0x001ea80000100800 */
[----:B------:R-:W4:Y:S04]  /*a47f0*/  LDL.LU R10, [R1+0x1600] ;  /* 0x00160000010a7983 */ /* 0x000f280000300800 */
[----:B------:R-:W4:Y:S04]  /*a4800*/  LDL.LU R11, [R1+0x1604] ;  /* 0x00160400010b7983 */ /* 0x000f280000300800 */
[----:B------:R0:W-:Y:S04]  /*a4810*/  STL [R1+0x8], R4 ;  /* 0x0000080401007387 */ /* 0x0001e80000100800 */
[----:B------:R-:W4:Y:S04]  /*a4820*/  LDL.LU R16, [R1+0x1608] ;  /* 0x0016080001107983 */ /* 0x000f280000300800 */
[----:B------:R-:W4:Y:S01]  /*a4830*/  LDL.LU R25, [R1+0x160c] ;  /* 0x00160c0001197983 */ /* 0x000f220000300800 */
[----:B0-----:R-:W-:-:S03]  /*a4840*/  IADD3 R4, P6, R20, R2, RZ ;  /* 0x0000000214047210 */ /* 0x001fc60007fde0ff */
[----:B------:R0:W-:Y:S04]  /*a4850*/  STL [R1+0x4800], R2 ;  /* 0x0048000201007387 */ /* 0x0001e80000100800 */
[----:B0-----:R-:W2:Y:S02]  /*a4860*/  LDL.LU R2, [R1+0x8] ;  /* 0x0000080001027983 */ /* 0x001ea40000300800 */
[----:B--2---:R-:W-:-:S05]  /*a4870*/  IMAD.X R5, R2, 0x1, R22, P6 ;  /* 0x0000000102057824 */ /* 0x004fca00030e0616 */
[----:B------:R0:W-:Y:S04]  /*a4880*/  STL.64 [R1+0x1640], R4 ;  /* 0x0016400401007387 */ /* 0x0001e80000100a00 */
[----:B0-----:R-:W2:Y:S02]  /*a4890*/  LDL.LU.64 R4, [R1+0x4828] ;  /* 0x0048280001047983 */ /* 0x001ea40000300a00 */
[----:B--2---:R-:W-:Y:S02]  /*a48a0*/  F2FP.SATFINITE.E5M2.F32.PACK_AB_MERGE_C R19, R4, R6, RZ ;  /* 0x000000060413723e */ /* 0x004fe400048060ff */
[----:B------:R-:W-:Y:S02]  /*a48b0*/  IADD3 R4, P6, R20, R0, RZ ;  /* 0x0000000014047210 */ /* 0x000fe40007fde0ff */
[----:B---3--:R-:W-:-:S03]  /*a48c0*/  F2FP.SATFINITE.E5M2.F32.PACK_AB_MERGE_C R6, R29, R5, RZ ;  /* 0x000000051d06723e */ /* 0x008fc600048060ff */
[----:B------:R-:W-:Y:S01]  /*a48d0*/  IMAD.X R5, R2, 0x1, R17, P6 ;  /* 0x0000000102057824 */ /* 0x000fe200030e0611 */
[----:B------:R-:W-:Y:S04]  /*a48e0*/  STL [R1+0x167c], R19 ;  /* 0x00167c1301007387 */ /* 0x000fe80000100800 */
[----:B------:R-:W-:Y:S04]  /*a48f0*/  STL [R1+0x1688], R6 ;  /* 0x0016880601007387 */ /* 0x000fe80000100800 */
[----:B------:R0:W-:Y:S04]  /*a4900*/  STL.64 [R1+0x1630], R4 ;  /* 0x0016300401007387 */ /* 0x0001e80000100a00 */
[----:B0-----:R-:W2:Y:S01]  /*a4910*/  LDL.LU.64 R4, [R1+0x4820] ;  /* 0x0048200001047983 */ /* 0x001ea20000300a00 */
[----:B------:R-:W-:-:S03]  /*a4920*/  F2FP.SATFINITE.E5M2.F32.PACK_AB_MERGE_C R6, R18, R7, RZ ;  /* 0x000000071206723e */ /* 0x000fc600048060ff */
[----:B------:R-:W3:Y:S04]  /*a4930*/  LDL.LU R19, [R1+0x15f8] ;  /* 0x0015f80001137983 */ /* 0x000ee80000300800 */
[----:B------:R-:W3:Y:S04]  /*a4940*/  LDL.LU R29, [R1+0x15fc] ;  /* 0x0015fc00011d7983 */ /* 0x000ee80000300800 */
[----:B------:R-:W3:Y:S04]  /*a4950*/  LDL.LU R23, [R1+0x15e0] ;  /* 0x0015e00001177983 */ /* 0x000ee80000300800 */
[----:B------:R0:W-:Y:S01]  /*a4960*/  STL [R1+0x183c], R6 ;  /* 0x00183c0601007387 */ /* 0x0001e20000100800 */
[----:B------:R-:W-:-:S03]  /*a4970*/  F2FP.SATFINITE.E5M2.F32.PACK_AB_MERGE_C R24, R24, R28, RZ ;  /* 0x0000001c1818723e */ /* 0x000fc600048060ff */
[----:B------:R-:W3:Y:S04]  /*a4980*/  LDL.LU R21, [R1+0x15e4] ;  /* 0x0015e40001157983 */ /* 0x000ee80000300800 */
[----:B------:R-:W3:Y:S01]  /*a4990*/  LDL.LU R18, [R1+0x15e8] ;  /* 0x0015e80001127983 */ /* 0x000ee20000300800 */
[----:B0-----:R-:W-:-:S03]  /*a49a0*/  IADD3 R6, P6, R20, R3, RZ ;  /* 0x0000000314067210 */ /* 0x001fc60007fde0ff */
[----:B------:R-:W3:Y:S04]  /*a49b0*/  LDL.LU R28, [R1+0x15ec] ;  /* 0x0015ec00011c7983 */ /* 0x000ee80000300800 */
[----:B------:R0:W-:Y:S04]  /*a49c0*/  STL [R1+0x41a0], R24 ;  /* 0x0041a01801007387 */ /* 0x0001e80000100800 */
[----:B0-----:R-:W3:Y:S01]  /*a49d0*/  LDL.LU R24, [R1+0x15f4] ;  /* 0x0015f40001187983 */ /* 0x001ee20000300800 */
[----:B--2---:R-:W-:-:S05]  /*a49e0*/  IMAD.X R7, R2, 0x1, R4, P6 ;  /* 0x0000000102077824 */ /* 0x004fca00030e0604 */
[----:B------:R0:W-:Y:S04]  /*a49f0*/  STL.64 [R1+0x1620], R6 ;  /* 0x0016200601007387 */ /* 0x0001e80000100a00 */
[----:B0-----:R-:W2:Y:S01]  /*a4a00*/  LDL.LU.64 R6, [R1+0x4818] ;  /* 0x0048180001067983 */ /* 0x001ea20000300a00 */
[----:B------:R-:W-:Y:S02]  /*a4a10*/  F2FP.SATFINITE.E5M2.F32.PACK_AB_MERGE_C R27, R27, R8, RZ ;  /* 0x000000081b1b723e */ /* 0x000fe400048060ff */
[----:B------:R-:W-:Y:S02]  /*a4a20*/  IADD3 R8, P6, R20, R5, RZ ;  /* 0x0000000514087210 */ /* 0x000fe40007fde0ff */
[----:B------:R-:W-:Y:S01]  /*a4a30*/  F2FP.SATFINITE.E5M2.F32.PACK_AB_MERGE_C R15, R15, R9, RZ ;  /* 0x000000090f0f723e */ /* 0x000fe200048060ff */
[----:B------:R-:W-:Y:S04]  /*a4a40*/  STL [R1+0x41bc], R27 ;  /* 0x0041bc1b01007387 */ /* 0x000fe80000100800 */
[----:B------:R-:W-:Y:S04]  /*a4a50*/  STL [R1+0x41b8], R15 ;  /* 0x0041b80f01007387 */ /* 0x000fe80000100800 */
[----:B------:R0:W-:Y:S04]  /*a4a60*/  STL.64 [R1+0x47f8], R4 ;  /* 0x0047f80401007387 */ /* 0x0001e80000100a00 */
[----:B0-----:R-:W3:Y:S01]  /*a4a70*/  LDL.LU R5, [R1+0x15f0] ;  /* 0x0015f00001057983 */ /* 0x001ee20000300800 */
[----:B--2---:R-:W-:-:S05]  /*a4a80*/  IMAD.X R9, R2, 0x1, R6, P6 ;  /* 0x0000000102097824 */ /* 0x004fca00030e0606 */
[----:B------:R0:W-:Y:S04]  /*a4a90*/  STL.64 [R1+0x1610], R8 ;  /* 0x0016100801007387 */ /* 0x0001e80000100a00 */
[----:B0-----:R-:W2:Y:S01]  /*a4aa0*/  LDL.LU.64 R8, [R1+0x4810] ;  /* 0x0048100001087983 */ /* 0x001ea20000300a00 */
[----:B----4-:R-:W-:Y:S02]  /*a4ab0*/  F2FP.SATFINITE.E5M2.F32.PACK_AB_MERGE_C R10, R11, R10, RZ ;  /* 0x0000000a0b0a723e */ /* 0x010fe400048060ff */
[----:B------:R-:W-:Y:S02]  /*a4ac0*/  F2FP.SATFINITE.E5M2.F32.PACK_AB_MERGE_C R4, R25, R16, RZ ;  /* 0x000000101904723e */ /* 0x000fe400048060ff */
[----:B------:R-:W4:Y:S04]  /*a4ad0*/  LDL.LU R16, [R1+0x15d0] ;  /* 0x0015d00001107983 */ /* 0x000f280000300800 */
[----:B------:R0:W-:Y:S04]  /*a4ae0*/  STL [R1+0x174c], R10 ;  /* 0x00174c0a01007387 */ /* 0x0001e80000100800 */
[----:B------:R-:W4:Y:S01]  /*a4af0*/  LDL.LU R25, [R1+0x15d4] ;  /* 0x0015d40001197983 */ /* 0x000f220000300800 */
[----:B0-----:R-:W-:-:S03]  /*a4b00*/  IADD3 R10, P6, R20, R7, RZ ;  /* 0x00000007140a7210 */ /* 0x001fc60007fde0ff */
[----:B------:R-:W-:Y:S04]  /*a4b10*/  STL [R1+0x1768], R4 ;  /* 0x0017680401007387 */ /* 0x000fe80000100800 */
[----:B------:R-:W4:Y:S04]  /*a4b20*/  LDL.LU R15, [R1+0x15c4] ;  /* 0x0015c400010f7983 */ /* 0x000f280000300800 */
[----:B------:R-:W4:Y:S04]  /*a4b30*/  LDL R27, [R1+0x70] ;  /* 0x00007000011b7983 */ /* 0x000f280000100800 */
[----:B------:R0:W-:Y:S04]  /*a4b40*/  STL [R1+0x47e8], R7 ;  /* 0x0047e80701007387 */ /* 0x0001e80000100800 */
[----:B0-----:R-:W4:Y:S01]  /*a4b50*/  LDL.LU R7, [R1+0x15c0] ;  /* 0x0015c00001077983 */ /* 0x001f220000300800 */
[----:B--2---:R-:W-:-:S05]  /*a4b60*/  IMAD.X R11, R2, 0x1, R8, P6 ;  /* 0x00000001020b7824 */ /* 0x004fca00030e0608 */
[----:B------:R0:W-:Y:S04]  /*a4b70*/  STL.64 [R1+0x1600], R10 ;  /* 0x0016000a01007387 */ /* 0x0001e80000100a00 */
[----:B0-----:R-:W2:Y:S01]  /*a4b80*/  LDL.LU.64 R10, [R1+0x4808] ;  /* 0x00480800010a7983 */ /* 0x001ea20000300a00 */
[----:B---3--:R-:W-:Y:S02]  /*a4b90*/  F2FP.SATFINITE.E5M2.F32.PACK_AB_MERGE_C R5, R24, R5, RZ ;  /* 0x000000051805723e */ /* 0x008fe400048060ff */
[----:B------:R-:W-:Y:S01]  /*a4ba0*/  F2FP.SATFINITE.E5M2.F32.PACK_AB_MERGE_C R4, R29, R19, RZ ;  /* 0x000000131d04723e */ /* 0x000fe200048060ff */
[----:B------:R0:W-:Y:S04]  /*a4bb0*/  STL [R1+0x47ec], R8 ;  /* 0x0047ec0801007387 */ /* 0x0001e80000100800 */
[----:B0-----:R-:W3:Y:S04]  /*a4bc0*/  LDL.LU R8, [R1+0x15dc] ;  /* 0x0015dc0001087983 */ /* 0x001ee80000300800 */
[----:B------:R-:W3:Y:S04]  /*a4bd0*/  LDL.LU R19, [R1+0x15c8] ;  /* 0x0015c80001137983 */ /* 0x000ee80000300800 */
[----:B------:R-:W-:Y:S04]  /*a4be0*/  STL [R1+0x114], R5 ;  /* 0x0001140501007387 */ /* 0x000fe80000100800 */
[----:B------:R-:W3:Y:S04]  /*a4bf0*/  LDL.LU R29, [R1+0x15cc] ;  /* 0x0015cc00011d7983 */ /* 0x000ee80000300800 */
[----:B------:R0:W-:Y:S02]  /*a4c00*/  STL [R1+0x11c], R4 ;  /* 0x00011c0401007387 */ /* 0x0001e40000100800 */
[----:B0-----:R-:W-:-:S05]  /*a4c10*/  IADD3 R4, P6, R20, R9, RZ ;  /* 0x0000000914047210 */ /* 0x001fca0007fde0ff */
[----:B--2---:R-:W-:-:S05]  /*a4c20*/  IMAD.X R5, R2, 0x1, R10, P6 ;  /* 0x0000000102057824 */ /* 0x004fca00030e060a */
[----:B------:R0:W-:Y:S02]  /*a4c30*/  STL.64 [R1+0x15f0], R4 ;  /* 0x0015f00401007387 */ /* 0x0001e40000100a00 */
[----:B0-----:R-:W-:Y:S02]  /*a4c40*/  F2FP.SATFINITE.E5M2.F32.PACK_AB_MERGE_C R5, R21, R23, RZ ;  /* 0x000000171505723e */ /* 0x001fe400048060ff */
[----:B------:R-:W-:Y:S02]  /*a4c50*/  F2FP.SATFINITE.E5M2.F32.PACK_AB_MERGE_C R4, R28, R18, RZ ;  /* 0x000000121c04723e */ /* 0x000fe400048060ff */
[----:B------:R-:W2:Y:S04]  /*a4c60*/  LDL.LU R18, [R1+0x12e0] ;  /* 0x0012e00001127983 */ /* 0x000ea80000300800 */
[----:B------:R-:W-:Y:S04]  /*a4c70*/  STL [R1+0x104], R5 ;  /* 0x0001040501007387 */ /* 0x000fe80000100800 */
[----:B------:R-:W2:Y:S04]  /*a4c80*/  LDL.LU R28, [R1+0x12e4] ;  /* 0x0012e400011c7983 */ /* 0x000ea80000300800 */
[----:B------:R0:W-:Y:S02]  /*a4c90*/  STL [R1+0x108], R4 ;  /* 0x0001080401007387 */ /* 0x0001e40000100800 */
[----:B0-----:R-:W-:-:S02]  /*a4ca0*/  IADD3 R4, P6, R20, R11, RZ ;  /* 0x0000000b14047210 */ /* 0x001fc40007fde0ff */
[----:B------:R0:W-:Y:S03]  /*a4cb0*/  STL.64 [R1+0x47e0], R10 ;  /* 0x0047e00a01007387 */ /* 0x0001e60000100a00 */
[----:B------:R-:W-:Y:S01]  /*a4cc0*/  IMAD.X R5, R2, 0x1, R13, P6 ;  /* 0x0000000102057824 */ /* 0x000fe200030e060d */
[----:B0-----:R-:W3:Y:S04]  /*a4cd0*/  LDL.LU R11, [R1+0x15d8] ;  /* 0x0015d800010b7983 */ /* 0x001ee80000300800 */
[----:B------:R0:W-:Y:S04]  /*a4ce0*/  STL.64 [R1+0x15e0], R4 ;  /* 0x0015e00401007387 */ /* 0x0001e80000100a00 */
[----:B------:R-:W2:Y:S04]  /*a4cf0*/  LDL.LU R24, [R1+0x12e8] ;  /* 0x0012e80001187983 */ /* 0x000ea80000300800 */
[----:B------:R-:W2:Y:S01]  /*a4d00*/  LDL.LU R23, [R1+0x12ec] ;  /* 0x0012ec0001177983 */ /* 0x000ea20000300800 */
[----:B0-----:R-:W-:-:S03]  /*a4d10*/  IADD3 R4, P6, R20, R12, RZ ;  /* 0x0000000c14047210 */ /* 0x001fc60007fde0ff */
[----:B------:R-:W2:Y:S04]  /*a4d20*/  LDL.LU R21, [R1+0x15b0] ;  /* 0x0015b00001157983 */ /* 0x000ea80000300800 */
[----:B------:R-:W2:Y:S01]  /*a4d30*/  LDL.LU R20, [R1+0x15b4] ;  /* 0x0015b40001147983 */ /* 0x000ea20000300800 */
[----:B------:R-:W-:-:S03]  /*a4d40*/  IMAD.X R5, R2, 0x1, R14, P6 ;  /* 0x0000000102057824 */ /* 0x000fc600030e060e */
[----:B------:R-:W-:Y:S04]  /*a4d50*/  STL.64 [R1+0x47f0], R12 ;  /* 0x0047f00c01007387 */ /* 0x000fe80000100a00 */
[----:B------:R-:W2:Y:S01]  /*a4d60*/  LDL.LU R2, [R1+0x4800] ;  /* 0x0048000001027983 */ /* 0x000ea20000300800 */
[----:B----4-:R-:W-:-:S03]  /*a4d70*/  F2FP.SATFINITE.E5M2.F32.PACK_AB_MERGE_C R10, R25, R16, RZ ;  /* 0x00000010190a723e */ /* 0x010fc600048060ff */
[----:B------:R0:W-:Y:S04]  /*a4d80*/  STL.64 [R1+0x15e8], R4 ;  /* 0x0015e80401007387 */ /* 0x0001e80000100a00 */
[----:B0-----:R-:W4:Y:S04]  /*a4d90*/  LDL.LU.64 R4, [R1+0x47f8] ;  /* 0x0047f80001047983 */ /* 0x001f280000300a00 */
[----:B------:R-:W4:Y:S04]  /*a4da0*/  LDL.LU R16, [R1+0x15b8] ;  /* 0x0015b80001107983 */ /* 0x000f280000300800 */
[----:B------:R-:W4:Y:S04]  /*a4db0*/  LDL.LU R25, [R1+0x15bc] ;  /* 0x0015bc0001197983 */ /* 0x000f280000300800 */
[----:B------:R3:W-:Y:S02]  /*a4dc0*/  STL [R1+0xec], R10 ;  /* 0x0000ec0a01007387 */ /* 0x0007e40000100800 */
[----:B---3--:R-:W-:-:S02]  /*a4dd0*/  F2FP.SATFINITE.E5M2.F32.PACK_AB_MERGE_C R10, R8, R11, RZ ;  /* 0x0000000b080a723e */ /* 0x008fc400048060ff */
[----:B------:R-:W-:Y:S02]  /*a4de0*/  F2FP.SATFINITE.E5M2.F32.PACK_AB_MERGE_C R8, R15, R7, RZ ;  /* 0x000000070f08723e */ /* 0x000fe400048060ff */
[----:B------:R-:W-:Y:S01]  /*a4df0*/  SHF.R.S32.HI R7, RZ, 0x1f, R27 ;  /* 0x0000001fff077819 */ /* 0x000fe2000001141b */
[----:B------:R2:W-:Y:S04]  /*a4e00*/  STL [R1+0xf0], R10 ;  /* 0x0000f00a01007387 */ /* 0x0005e80000100800 */
[----:B------:R-:W-:Y:S01]  /*a4e10*/  STL [R1+0xd8], R8 ;  /* 0x0000d80801007387 */ /* 0x000fe20000100800 */
[----:B--2---:R-:W-:-:S03]  /*a4e20*/  IADD3 R10, P6, R27, R2, RZ ;  /* 0x000000021b0a7210 */ /* 0x004fc60007fde0ff */
[----:B------:R0:W-:Y:S04]  /*a4e30*/  STL [R1+0x47d8], R2 ;  /* 0x0047d80201007387 */ /* 0x0001e80000100800 */
[----:B------:R-:W-:Y:S01]  /*a4e40*/  STL [R1+0x8], R7 ;  /* 0x0000080701007387 */ /* 0x000fe20000100800 */
[----:B------:R-:W-:-:S03]  /*a4e50*/  IMAD.X R11, R7, 0x1, R22, P6 ;  /* 0x00000001070b7824 */ /* 0x000fc600030e0616 */
[----:B0-----:R-:W2:Y:S04]  /*a4e60*/  LDL.LU R2, [R1+0x70] ;  /* 0x0000700001027983 */ /* 0x001ea80000300800 */
[----:B------:R-:W3:Y:S04]  /*a4e70*/  LDL.LU R12, [R1+0x15a0] ;  /* 0x0015a000010c7983 */ /* 0x000ee80000300800 */
[----:B------:R-:W3:Y:S04]  /*a4e80*/  LDL.LU R13, [R1+0x15a4] ;  /* 0x0015a400010d7983 */ /* 0x000ee80000300800 */
[----:B------:R0:W-:Y:S04]  /*a4e90*/  STL [R1+0x47d4], R22 ;  /* 0x0047d41601007387 */ /* 0x0001e80000100800 */
[----:B------:R1:W-:Y:S04]  /*a4ea0*/  STL.64 [R1+0x15d0], R10 ;  /* 0x0015d00a01007387 */ /* 0x0003e80000100a00 */
[----:B0-----:R-:W3:Y:S04]  /*a4eb0*/  LDL.LU R22, [R1+0x8] ;  /* 0x0000080001167983 */ /* 0x001ee80000300800 */
[----:B------:R-:W3:Y:S04]  /*a4ec0*/  LDL.LU R8, [R1+0x15a8] ;  /* 0x0015a80001087983 */ /* 0x000ee80000300800 */
[----:B------:R-:W3:Y:S01]  /*a4ed0*/  LDL.LU R7, [R1+0x15ac] ;  /* 0x0015ac0001077983 */ /* 0x000ee20000300800 */
[----:B------:R-:W-:-:S02]  /*a4ee0*/  F2FP.SATFINITE.E5M2.F32.PACK_AB_MERGE_C R15, R28, R18, RZ ;  /* 0x000000121c0f723e */ /* 0x000fc400048060ff */
[----:B-1----:R-:W-:-:S05]  /*a4ef0*/  F2FP.SATFINITE.E5M2.F32.PACK_AB_MERGE_C R10, R29, R19, RZ ;  /* 0x000000131d0a723e */ /* 0x002fca00048060ff */
[----:B------:R0:W-:Y:S01]  /*a4f00*/  STL [R1+0xe4], R10 ;  /* 0x0000e40a01007387 */ /* 0x0001e20000100800 */
[----:B------:R-:W-:-:S03]  /*a4f10*/  F2FP.SATFINITE.E5M2.F32.PACK_AB_MERGE_C R23, R23, R24, RZ ;  /* 0x000000181717723e */ /* 0x000fc600048060ff */
[----:B0-----:R-:W3:Y:S04]  /*a4f20*/  LDL.LU R10, [R1+0x1590] ;  /* 0x00159000010a7983 */ /* 0x001ee80000300800 */
[----:B------:R-:W3:Y:S04]  /*a4f30*/  LDL.LU R11, [R1+0x1594] ;  /* 0x00159400010b7983 */ /* 0x000ee80000300800 */
[----:B------:R0:W-:Y:S02]  /*a4f40*/  STL [R1+0x60], R15 ;  /* 0x0000600f01007387 */ /* 0x0001e40000100800 */
[----:B0-----:R-:W-:-:S02]  /*a4f50*/  F2FP.SATFINITE.E5M2.F32.PACK_AB_MERGE_C R15, R20, R21, RZ ;  /* 0x00000015140f723e */ /* 0x001fc400048060ff */
[----:B----4-:R-:W-:Y:S02]  /*a4f60*/  F2FP.SATFINITE.E5M2.F32.PACK_AB_MERGE_C R16, R25, R16, RZ ;  /* 0x000000101910723e */ /* 0x010fe400048060ff */
[----:B--2---:R-:W-:-:S05]  /*a4f70*/  IADD3 R18, P6, R2, R0, RZ ;  /* 0x0000000002127210 */ /* 0x004fca0007fde0ff */
[----:B---3--:R-:W-:Y:S01]  /*a4f80*/  IMAD.X R19, R22, 0x1, R17, P6 ;  /* 0x0000000116137824 */ /* 0x008fe200030e0611 */
[----:B------:R-:W-:-:S04]  /*a4f90*/  IADD3 R20, P6, R2, R3, RZ ;  /* 0x0000000302147210 */ /* 0x000fc80007fde0ff */
[----:B------:R0:W-:Y:S01]  /*a4fa0*/  STL.64 [R1+0x15c0], R18 ;  /* 0x0015c01201007387 */ /* 0x0001e20000100a00 */
[----:B------:R-:W-:-:S03]  /*a4fb0*/  IMAD.X R21, R22, 0x1, R4, P6 ;  /* 0x0000000116157824 */ /* 0x000fc600030e0604 */
[----:B0-----:R-:W2:Y:S04]  /*a4fc0*/  LDL.LU R19, [R1+0x1588] ;  /* 0x0015880001137983 */ /* 0x001ea80000300800 */
[----:B------:R-:W2:Y:S04]  /*a4fd0*/  LDL.LU R29, [R1+0x158c] ;  /* 0x00158c00011d7983 */ /* 0x000ea80000300800 */
[----:B------:R-:W3:Y:S04]  /*a4fe0*/  LDL.LU R18, [R1+0x1570] ;  /* 0x0015700001127983 */ /* 0x000ee80000300800 */
[----:B------:R-:W3:Y:S04]  /*a4ff0*/  LDL.LU R28, [R1+0x1574] ;  /* 0x00157400011c7983 */ /* 0x000ee80000300800 */
[----:B------:R-:W-:Y:S04]  /*a5000*/  STL [R1+0x68], R23 ;  /* 0x0000681701007387 */ /* 0x000fe80000100800 */
[----:B------:R0:W-:Y:S04]  /*a5010*/  STL [R1+0x47d0], R3 ;  /* 0x0047d00301007387 */ /* 0x0001e80000100800 */
[----:B------:R1:W-:Y:S04]  /*a5020*/  STL [R1+0x34c], R15 ;  /* 0x00034c0f01007387 */ /* 0x0003e80000100800 */
[----:B0-----:R-:W4:Y:S04]  /*a5030*/  LDL.LU R3, [R1+0x1584] ;  /* 0x0015840001037983 */ /* 0x001f280000300800 */
[----:B-1----:R-:W3:Y:S04]  /*a5040*/  LDL.LU R15, [R1+0x1578] ;  /* 0x00157800010f7983 */ /* 0x002ee80000300800 */
[----:B------:R-:W3:Y:S01]  /*a5050*/  LDL.LU R27, [R1+0x157c] ;  /* 0x00157c00011b7983 */ /* 0x000ee20000300800 */
[----:B------:R-:W-:-:S03]  /*a5060*/  F2FP.SATFINITE.E5M2.F32.PACK_AB_MERGE_C R13, R13, R12, RZ ;  /* 0x0000000c0d0d723e */ /* 0x000fc600048060ff */
[----:B------:R0:W-:Y:S01]  /*a5070*/  STL.64 [R1+0x15b0], R20 ;  /* 0x0015b01401007387 */ /* 0x0001e20000100a00 */
[----:B------:R-:W-:-:S03]  /*a5080*/  IADD3 R12, P6, R2, R5, RZ ;  /* 0x00000005020c7210 */ /* 0x000fc60007fde0ff */
[----:B------:R-:W3:Y:S04]  /*a5090*/  LDL.LU R24, [R1+0x1560] ;  /* 0x0015600001187983 */ /* 0x000ee80000300800 */
[----:B------:R-:W3:Y:S04]  /*a50a0*/  LDL.LU R23, [R1+0x1564] ;  /* 0x0015640001177983 */ /* 0x000ee80000300800 */
[----:B0-----:R-:W3:Y:S04]  /*a50b0*/  LDL.LU R21, [R1+0x1568] ;  /* 0x0015680001157983 */ /* 0x001ee80000300800 */
[----:B------:R-:W3:Y:S04]  /*a50c0*/  LDL.LU R20, [R1+0x156c] ;  /* 0x00156c0001147983 */ /* 0x000ee80000300800 */
[----:B------:R-:W3:Y:S04]  /*a50d0*/  LDL R25, [R1+0x74] ;  /* 0x0000740001197983 */ /* 0x000ee80000100800 */
[----:B------:R0:W-:Y:S01]  /*a50e0*/  STL [R1+0x44e0], R16 ;  /* 0x0044e01001007387 */ /* 0x0001e20000100800 */
[----:B------:R-:W-:-:S03]  /*a50f0*/  F2FP.SATFINITE.E5M2.F32.PACK_AB_MERGE_C R7, R7, R8, RZ ;  /* 0x000000080707723e */ /* 0x000fc600048060ff */
[----:B0-----:R-:W4:Y:S04]  /*a5100*/  LDL.LU R16, [R1+0x1580] ;  /* 0x0015800001107983 */ /* 0x001f280000300800 */
[----:B------:R0:W-:Y:S04]  /*a5110*/  STL [R1+0x1e4], R13 ;  /* 0x0001e40d01007387 */ /* 0x0001e80000100800 */
[----:B------:R1:W-:Y:S01]  /*a5120*/  STL [R1+0x47c0], R5 ;  /* 0x0047c00501007387 */ /* 0x0003e20000100800 */
[----:B0-----:R-:W-:-:S03]  /*a5130*/  IMAD.X R13, R22, 0x1, R6, P6 ;  /* 0x00000001160d7824 */ /* 0x001fc600030e0606 */
[----:B-1----:R-:W2:Y:S04]  /*a5140*/  LDL.LU R5, [R1+0x159c] ;  /* 0x00159c0001057983 */ /* 0x002ea80000300800 */
[----:B------:R0:W-:Y:S04]  /*a5150*/  STL.64 [R1+0x15b8], R12 ;  /* 0x0015b80c01007387 */ /* 0x0001e80000100a00 */
[----:B0-----:R-:W3:Y:S04]  /*a5160*/  LDL.LU.64 R12, [R1+0x47f0] ;  /* 0x0047f000010c7983 */ /* 0x001ee80000300a00 */
[----:B------:R-:W4:Y:S04]  /*a5170*/  LDL.LU R8, [R1+0x47ec] ;  /* 0x0047ec0001087983 */ /* 0x000f280000300800 */
[----:B------:R0:W-:Y:S04]  /*a5180*/  STL [R1+0x1e8], R7 ;  /* 0x0001e80701007387 */ /* 0x0001e80000100800 */
[----:B0-----:R-:W2:Y:S01]  /*a5190*/  LDL.LU R7, [R1+0x47e8] ;  /* 0x0047e80001077983 */ /* 0x001ea20000300800 */
[----:B------:R-:W-:-:S05]  /*a51a0*/  F2FP.SATFINITE.E5M2.F32.PACK_AB_MERGE_C R11, R11, R10, RZ ;  /* 0x0000000a0b0b723e */ /* 0x000fca00048060ff */
[----:B------:R4:W-:Y:S01]  /*a51b0*/  STL [R1+0x1a0], R11 ;  /* 0x0001a00b01007387 */ /* 0x0009e20000100800 */
[----:B--2---:R-:W-:-:S03]  /*a51c0*/  IADD3 R10, P6, R2, R7, RZ ;  /* 0x00000007020a7210 */ /* 0x004fc60007fde0ff */
[----:B------:R0:W-:Y:S02]  /*a51d0*/  STL.64 [R1+0x47c8], R6 ;  /* 0x0047c80601007387 */ /* 0x0001e40000100a00 */
[----:B----4-:R-:W-:Y:S02]  /*a51e0*/  IMAD.X R11, R22, 0x1, R8, P6 ;  /* 0x00000001160b7824 */ /* 0x010fe400030e0608 */
[----:B0-----:R-:W2:Y:S04]  /*a51f0*/  LDL.LU R7, [R1+0x1598] ;  /* 0x0015980001077983 */ /* 0x001ea80000300800 */
[----:B------:R0:W-:Y:S04]  /*a5200*/  STL.64 [R1+0x15a0], R10 ;  /* 0x0015a00a01007387 */ /* 0x0001e80000100a00 */
[----:B0-----:R-:W4:Y:S01]  /*a5210*/  LDL.LU.64 R10, [R1+0x47e0] ;  /* 0x0047e000010a7983 */ /* 0x001f220000300a00 */
[----:B------:R-:W-:-:S02]  /*a5220*/  IADD3 R6, P6, R2, R9, RZ ;  /* 0x0000000902067210 */ /* 0x000fc40007fde0ff */
[----:B------:R-:W-:Y:S02]  /*a5230*/  F2FP.SATFINITE.E5M2.F32.PACK_AB_MERGE_C R3, R3, R16, RZ ;  /* 0x000000100303723e */ /* 0x000fe400048060ff */
[----:B--2---:R-:W-:-:S05]  /*a5240*/  F2FP.SATFINITE.E5M2.F32.PACK_AB_MERGE_C R5, R5, R7, RZ ;  /* 0x000000070505723e */ /* 0x004fca00048060ff */
[----:B------:R0:W-:Y:S04]  /*a5250*/  STL [R1+0x1a8], R5 ;  /* 0x0001a80501007387 */ /* 0x0001e80000100800 */
[----:B------:R-:W-:Y:S04]  /*a5260*/  STL.64 [R1+0x47b8], R8 ;  /* 0x0047b80801007387 */ /* 0x000fe80000100a00 */
[----:B------:R3:W-:Y:S01]  /*a5270*/  STL [R1+0x17c], R3 ;  /* 0x00017c0301007387 */ /* 0x0007e20000100800 */
[----:B----4-:R-:W-:Y:S01]  /*a5280*/  IMAD.X R7, R22, 0x1, R10, P6 ;  /* 0x0000000116077824 */ /* 0x010fe200030e060a */
[----:B0-----:R-:W-:-:S02]  /*a5290*/  F2FP.SATFINITE.E5M2.F32.PACK_AB_MERGE_C R5, R29, R19, RZ ;  /* 0x000000131d05723e */ /* 0x001fc400048060ff */
[----:B------:R-:W2:Y:S04]  /*a52a0*/  LDL.LU R19, [R1+0x1550] ;  /* 0x0015500001137983 */ /* 0x000ea80000300800 */
[----:B------:R0:W-:Y:S01]  /*a52b0*/  STL.64 [R1+0x1598], R6 ;  /* 0x0015980601007387 */ /* 0x0001e20000100a00 */
[----:B---3--:R-:W-:-:S03]  /*a52c0*/  F2FP.SATFINITE.E5M2.F32.PACK_AB_MERGE_C R3, R28, R18, RZ ;  /* 0x000000121c03723e */ /* 0x008fc600048060ff */
[----:B------:R-:W-:Y:S04]  /*a52d0*/  STL [R1+0x174], R5 ;  /* 0x0001740501007387 */ /* 0x000fe80000100800 */
[----:B------:R-:W2:Y:S01]  /*a52e0*/  LDL.LU R29, [R1+0x1554] ;  /* 0x00155400011d7983 */ /* 0x000ea20000300800 */
[----:B0-----:R-:W-:-:S03]  /*a52f0*/  IADD3 R6, P6, R2, R11, RZ ;  /* 0x0000000b02067210 */ /* 0x001fc60007fde0ff */
[----:B------:R-:W-:Y:S02]  /*a5300*/  STL [R1+0x148], R3 ;  /* 0x0001480301007387 */ /* 0x000fe40000100800 */
[----:B------:R-:W-:Y:S02]  /*a5310*/  IMAD.X R7, R22, 0x1, R13, P6 ;  /* 0x0000000116077824 */ /* 0x000fe400030e060d */
[----:B------:R-:W3:Y:S04]  /*a5320*/  LDL.LU R18, [R1+0x1558] ;  /* 0x0015580001127983 */ /* 0x000ee80000300800 */
[----:B------:R-:W3:Y:S04]  /*a5330*/  LDL.LU R28, [R1+0x155c] ;  /* 0x00155c00011c7983 */ /* 0x000ee80000300800 */
[----:B------:R-:W-:Y:S04]  /*a5340*/  STL.64 [R1+0x47b0], R10 ;  /* 0x0047b00a01007387 */ /* 0x000fe80000100a00 */
[----:B------:R0:W-:Y:S02]  /*a5350*/  STL.64 [R1+0x1588], R6 ;  /* 0x0015880601007387 */ /* 0x0001e40000100a00 */
[----:B0-----:R-:W-:-:S02]  /*a5360*/  IADD3 R6, P6, R2, R12, RZ ;  /* 0x0000000c02067210 */ /* 0x001fc40007fde0ff */
[----:B------:R-:W4:Y:S01]  /*a5370*/  LDL.LU R2, [R1+0x47d8] ;  /* 0x0047d80001027983 */ /* 0x000f220000300800 */
[----:B------:R-:W-:Y:S02]  /*a5380*/  F2FP.SATFINITE.E5M2.F32.PACK_AB_MERGE_C R5, R27, R15, RZ ;  /* 0x0000000f1b05723e */ /* 0x000fe400048060ff */
[----:B------:R-:W-:Y:S01]  /*a5390*/  IMAD.X R7, R22, 0x1, R14, P6 ;  /* 0x0000000116077824 */ /* 0x000fe200030e060e */
[----:B------:R-:W-:Y:S01]  /*a53a0*/  F2FP.SATFINITE.E5M2.F32.PACK_AB_MERGE_C R3, R23, R24, RZ ;  /* 0x000000181703723e */ /* 0x000fe200048060ff */
[----:B------:R-:W2:Y:S01]  /*a53b0*/  LDL.LU R22, [R1+0x47d4] ;  /* 0x0047d40001167983 */ /* 0x000ea20000300800 */
[----:B------:R-:W-:-:S03]  /*a53c0*/  F2FP.SATFINITE.E5M2.F32.PACK_AB_MERGE_C R20, R20, R21, RZ ;  /* 0x000000151414723e */ /* 0x000fc600048060ff */
[----:B------:R-:W-:Y:S04]  /*a53d0*/  STL.64 [R1+0x1590], R6 ;  /* 0x0015900601007387 */ /* 0x000fe80000100a00 */
[----:B------:R0:W-:Y:S04]  /*a53e0*/  STL [R1+0x150], R5 ;  /* 0x0001500501007387 */ /* 0x0001e80000100800 */
[----:B------:R1:W-:Y:S01]  /*a53f0*/  STL [R1+0x12c], R3 ;  /* 0x00012c0301007387 */ /* 0x0003e20000100800 */
[----:B0-----:R-:W-:-:S03]  /*a5400*/  SHF.R.S32.HI R5, RZ, 0x1f, R25 ;  /* 0x0000001fff057819 */ /* 0x001fc60000011419 */
[----:B------:R4:W-:Y:S04]  /*a5410*/  STL [R1+0x4568], R20 ;  /* 0x0045681401007387 */ /* 0x0009e80000100800 */
[----:B-1----:R-:W3:Y:S04]  /*a5420*/  LDL.LU R3, [R1+0x1540] ;  /* 0x0015400001037983 */ /* 0x002ee80000300800 */
[----:B------:R0:W-:Y:S01]  /*a5430*/  STL [R1+0x8], R5 ;  /* 0x0000080501007387 */ /* 0x0001e20000100800 */
[----:B----4-:R-:W-:-:S03]  /*a5440*/  IADD3 R20, P6, R25, R2, RZ ;  /* 0x0000000219147210 */ /* 0x010fc60007fde0ff */
        /* <DEDUP_REMOVED lines=9> */
[----:B------:R0:W-:Y:S04]  /*a54e0*/  STL [R1+0x47a8], R2 ;  /* 0x0047a80201007387 */ /* 0x0001e80000100800 */
[----:B0-----:R-:W3:Y:S04]  /*a54f0*/  LDL.LU R2, [R1+0x8] ;  /* 0x0000080001027983 */ /* 0x001ee80000300800 */
[----:B------:R-:W4:Y:S04]  /*a5500*/  LDL.LU R15, [R1+0x1510] ;  /* 0x00151000010f7983 */ /* 0x000f280000300800 */
[----:B------:R-:W4:Y:S04]  /*a5510*/  LDL.LU R24, [R1+0x1514] ;  /* 0x0015140001187983 */ /* 0x000f280000300800 */
[----:B--2---:R0:W-:Y:S01]  /*a5520*/  STL [R1+0x47ac], R22 ;  /* 0x0047ac1601007387 */ /* 0x0041e20000100800 */
[----:B---3--:R-:W-:-:S05]  /*a5530*/  IMAD.X R21, R2, 0x1, R22, P6 ;  /* 0x0000000102157824 */ /* 0x008fca00030e0616 */
[----:B------:R1:W-:Y:S04]  /*a5540*/  STL.64 [R1+0x1580], R20 ;  /* 0x0015801401007387 */ /* 0x0003e80000100a00 */
[----:B0-----:R-:W2:Y:S01]  /*a5550*/  LDL.LU R22, [R1+0x74] ;  /* 0x0000740001167983 */ /* 0x001ea20000300800 */
[----:B------:R-:W-:Y:S02]  /*a5560*/  F2FP.SATFINITE.E5M2.F32.PACK_AB_MERGE_C R23, R28, R18, RZ ;  /* 0x000000121c17723e */ /* 0x000fe400048060ff */
[----:B-1----:R-:W-:-:S05]  /*a5570*/  F2FP.SATFINITE.E5M2.F32.PACK_AB_MERGE_C R21, R29, R19, RZ ;  /* 0x000000131d15723e */ /* 0x002fca00048060ff */
[----:B------:R0:W-:Y:S01]  /*a5580*/  STL [R1+0x45a0], R21 ;  /* 0x0045a01501007387 */ /* 0x0001e20000100800 */
[----:B----4-:R-:W-:-:S03]  /*a5590*/  F2FP.SATFINITE.E5M2.F32.PACK_AB_MERGE_C R25, R25, R3, RZ ;  /* 0x000000031919723e */ /* 0x010fc600048060ff */
[----:B0-----:R-:W3:Y:S04]  /*a55a0*/  LDL.LU R21, [R1+0x1518] ;  /* 0x0015180001157983 */ /* 0x001ee80000300800 */
[----:B------:R-:W3:Y:S04]  /*a55b0*/  LDL.LU R16, [R1+0x151c] ;  /* 0x00151c0001107983 */ /* 0x000ee80000300800 */
[----:B------:R-:W4:Y:S04]  /*a55c0*/  LDL.LU R19, [R1+0x78] ;  /* 0x0000780001137983 */ /* 0x000f280000300800 */
[----:B------:R0:W-:Y:S04]  /*a55d0*/  STL [R1+0x45c8], R23 ;  /* 0x0045c81701007387 */ /* 0x0001e80000100800 */
[----:B0-----:R-:W3:Y:S04]  /*a55e0*/  LDL.LU R23, [R1+0x1520] ;  /* 0x0015200001177983 */ /* 0x001ee80000300800 */
[----:B------:R-:W4:Y:S01]  /*a55f0*/  LDL.LU R20, [R1+0x1500] ;  /* 0x0015000001147983 */ /* 0x000f220000300800 */
[----:B--2---:R-:W-:-:S05]  /*a5600*/  IADD3 R28, P6, R22, R0, RZ ;  /* 0x00000000161c7210 */ /* 0x004fca0007fde0ff */
[----:B------:R-:W-:-:S05]  /*a5610*/  IMAD.X R29, R2, 0x1, R17, P6 ;  /* 0x00000001021d7824 */ /* 0x000fca00030e0611 */
[----:B------:R0:W-:Y:S04]  /*a5620*/  STL.64 [R1+0x1578], R28 ;  /* 0x0015781c01007387 */ /* 0x0001e80000100a00 */
[----:B0-----:R-:W4:Y:S04]  /*a5630*/  LDL.LU R29, [R1+0x1504] ;  /* 0x00150400011d7983 */ /* 0x001f280000300800 */
[----:B------:R-:W2:Y:S04]  /*a5640*/  LDL.LU R18, [R1+0x1508] ;  /* 0x0015080001127983 */ /* 0x000ea80000300800 */
[----:B------:R-:W2:Y:S04]  /*a5650*/  LDL.LU R28, [R1+0x150c] ;  /* 0x00150c00011c7983 */ /* 0x000ea80000300800 */
[----:B------:R-:W3:Y:S04]  /*a5660*/  LDL.LU R3, [R1+0x47d0] ;  /* 0x0047d00001037983 */ /* 0x000ee80000300800 */
[----:B------:R0:W-:Y:S04]  /*a5670*/  STL [R1+0x42cc], R25 ;  /* 0x0042cc1901007387 */ /* 0x0001e80000100800 */
[----:B0-----:R-:W4:Y:S01]  /*a5680*/  LDL.LU R25, [R1+0x1534] ;  /* 0x0015340001197983 */ /* 0x001f220000300800 */
[----:B------:R-:W-:-:S05]  /*a5690*/  F2FP.SATFINITE.E5M2.F32.PACK_AB_MERGE_C R7, R7, R6, RZ ;  /* 0x000000060707723e */ /* 0x000fca00048060ff */
[----:B------:R0:W-:Y:S01]  /*a56a0*/  STL [R1+0x160c], R7 ;  /* 0x00160c0701007387 */ /* 0x0001e20000100800 */
[----:B---3--:R-:W-:-:S05]  /*a56b0*/  IADD3 R6, P6, R22, R3, RZ ;  /* 0x0000000316067210 */ /* 0x008fca0007fde0ff */
[----:B0-----:R-:W-:-:S05]  /*a56c0*/  IMAD.X R7, R2, 0x1, R4, P6 ;  /* 0x0000000102077824 */ /* 0x001fca00030e0604 */
[----:B------:R0:W-:Y:S01]  /*a56d0*/  STL.64 [R1+0x1570], R6 ;  /* 0x0015700601007387 */ /* 0x0001e20000100a00 */
[----:B----4-:R-:W-:-:S03]  /*a56e0*/  F2FP.SATFINITE.E5M2.F32.PACK_AB_MERGE_C R25, R25, R5, RZ ;  /* 0x000000051919723e */ /* 0x010fc600048060ff */
[----:B0-----:R-:W3:Y:S04]  /*a56f0*/  LDL.LU.64 R6, [R1+0x47c8] ;  /* 0x0047c80001067983 */ /* 0x001ee80000300a00 */
[----:B------:R-:W4:Y:S04]  /*a5700*/  LDL.LU R5, [R1+0x47c0] ;  /* 0x0047c00001057983 */ /* 0x000f280000300800 */
[----:B------:R0:W-:Y:S02]  /*a5710*/  STL [R1+0x17ec], R25 ;  /* 0x0017ec1901007387 */ /* 0x0001e40000100800 */
[----:B0-----:R-:W-:-:S02]  /*a5720*/  F2FP.SATFINITE.E5M2.F32.PACK_AB_MERGE_C R25, R9, R8, RZ ;  /* 0x000000080919723e */ /* 0x001fc400048060ff */
[----:B----4-:R-:W-:Y:S01]  /*a5730*/  IADD3 R8, P6, R22, R5, RZ ;  /* 0x0000000516087210 */ /* 0x010fe20007fde0ff */
[----:B------:R-:W-:Y:S04]  /*a5740*/  STL [R1+0x4790], R5 ;  /* 0x0047900501007387 */ /* 0x000fe80000100800 */
[----:B---3--:R-:W-:Y:S01]  /*a5750*/  IMAD.X R9, R2, 0x1, R6, P6 ;  /* 0x0000000102097824 */ /* 0x008fe200030e0606 */
[----:B------:R-:W-:Y:S04]  /*a5760*/  STL [R1+0x1808], R25 ;  /* 0x0018081901007387 */ /* 0x000fe80000100800 */
[----:B------:R0:W-:Y:S04]  /*a5770*/  STL.64 [R1+0x1568], R8 ;  /* 0x0015680801007387 */ /* 0x0001e80000100a00 */
[----:B0-----:R-:W3:Y:S01]  /*a5780*/  LDL.LU.64 R8, [R1+0x47b8] ;  /* 0x0047b80001087983 */ /* 0x001ee20000300a00 */
[----:B------:R-:W-:-:S03]  /*a5790*/  F2FP.SATFINITE.E5M2.F32.PACK_AB_MERGE_C R10, R10, R23, RZ ;  /* 0x000000170a0a723e */ /* 0x000fc600048060ff */
[----:B------:R-:W4:Y:S04]  /*a57a0*/  LDL.LU R5, [R1+0x14f0] ;  /* 0x0014f00001057983 */ /* 0x000f280000300800 */
[----:B------:R0:W-:Y:S01]  /*a57b0*/  STL [R1+0x176c], R10 ;  /* 0x00176c0a01007387 */ /* 0x0001e20000100800 */
[----:B------:R-:W-:-:S03]  /*a57c0*/  F2FP.SATFINITE.E5M2.F32.PACK_AB_MERGE_C R27, R27, R11, RZ ;  /* 0x0000000b1b1b723e */ /* 0x000fc600048060ff */
[----:B------:R-:W4:Y:S01]  /*a57d0*/  LDL.LU R25, [R1+0x14f4] ;  /* 0x0014f40001197983 */ /* 0x000f220000300800 */
[----:B0-----:R-:W-:-:S03]  /*a57e0*/  IADD3 R10, P6, R22, R7, RZ ;  /* 0x00000007160a7210 */ /* 0x001fc60007fde0ff */
[----:B------:R-:W-:Y:S04]  /*a57f0*/  STL [R1+0x41c0], R27 ;  /* 0x0041c01b01007387 */ /* 0x000fe80000100800 */
[----:B------:R-:W-:Y:S01]  /*a5800*/  STL.64 [R1+0x4798], R6 ;  /* 0x0047980601007387 */ /* 0x000fe20000100a00 */
[----:B---3--:R-:W-:-:S05]  /*a5810*/  IMAD.X R11, R2, 0x1, R8, P6 ;  /* 0x00000001020b7824 */ /* 0x008fca00030e0608 */
[----:B------:R0:W-:Y:S04]  /*a5820*/  STL.64 [R1+0x1560], R10 ;  /* 0x0015600a01007387 */ /* 0x0001e80000100a00 */
[----:B0-----:R-:W3:Y:S01]  /*a5830*/  LDL.LU.64 R10, [R1+0x47b0] ;  /* 0x0047b000010a7983 */ /* 0x001ee20000300a00 */
[----:B------:R-:W-:-:S03]  /*a5840*/  F2FP.SATFINITE.E5M2.F32.PACK_AB_MERGE_C R6, R24, R15, RZ ;  /* 0x0000000f1806723e */ /* 0x000fc600048060ff */
[----:B------:R-:W4:Y:S04]  /*a5850*/  LDL.LU R15, [R1+0x14f8] ;  /* 0x0014f800010f7983 */ /* 0x000f280000300800 */
[----:B------:R-:W4:Y:S04]  /*a5860*/  LDL.LU R24, [R1+0x14fc] ;  /* 0x0014fc0001187983 */ /* 0x000f280000300800 */
[----:B------:R0:W-:Y:S04]  /*a5870*/  STL [R1+0x16d8], R6 ;  /* 0x0016d80601007387 */ /* 0x0001e80000100800 */
[----:B------:R-:W4:Y:S04]  /*a5880*/  LDL.LU R27, [R1+0x14e0] ;  /* 0x0014e000011b7983 */ /* 0x000f280000300800 */
[----:B------:R-:W4:Y:S01]  /*a5890*/  LDL.LU R23, [R1+0x14e4] ;  /* 0x0014e40001177983 */ /* 0x000f220000300800 */
[----:B0-----:R-:W-:-:S05]  /*a58a0*/  F2FP.SATFINITE.E5M2.F32.PACK_AB_MERGE_C R6, R16, R21, RZ ;  /* 0x000000151006723e */ /* 0x001fca00048060ff */
[----:B------:R0:W-:Y:S04]  /*a58b0*/  STL [R1+0x16dc], R6 ;  /* 0x0016dc0601007387 */ /* 0x0001e80000100800 */
[----:B------:R-:W-:Y:S01]  /*a58c0*/  STL [R1+0x477c], R9 ;  /* 0x00477c0901007387 */ /* 0x000fe20000100800 */
[----:B0-----:R-:W-:-:S03]  /*a58d0*/  IADD3 R6, P6, R22, R9, RZ ;  /* 0x0000000916067210 */ /* 0x001fc60007fde0ff */
[----:B------:R-:W-:Y:S04]  /*a58e0*/  STL [R1+0x47a4], R8 ;  /* 0x0047a40801007387 */ /* 0x000fe80000100800 */
[----:B------:R-:W4:Y:S04]  /*a58f0*/  LDL.LU R21, [R1+0x14e8] ;  /* 0x0014e80001157983 */ /* 0x000f280000300800 */
[----:B------:R-:W4:Y:S01]  /*a5900*/  LDL.LU R16, [R1+0x14ec] ;  /* 0x0014ec0001107983 */ /* 0x000f220000300800 */
[----:B---3--:R-:W-:-:S05]  /*a5910*/  IMAD.X R7, R2, 0x1, R10, P6 ;  /* 0x0000000102077824 */ /* 0x008fca00030e060a */
[----:B------:R0:W-:Y:S02]  /*a5920*/  STL.64 [R1+0x1558], R6 ;  /* 0x0015580601007387 */ /* 0x0001e40000100a00 */
[----:B0-----:R-:W-:Y:S02]  /*a5930*/  F2FP.SATFINITE.E5M2.F32.PACK_AB_MERGE_C R7, R29, R20, RZ ;  /* 0x000000141d07723e */ /* 0x001fe400048060ff */
[----:B--2---:R-:W-:Y:S01]  /*a5940*/  F2FP.SATFINITE.E5M2.F32.PACK_AB_MERGE_C R6, R28, R18, RZ ;  /* 0x000000121c06723e */ /* 0x004fe200048060ff */
[----:B------:R-:W2:Y:S04]  /*a5950*/  LDL.LU R20, [R1+0x14d0] ;  /* 0x0014d00001147983 */ /* 0x000ea80000300800 */
[----:B------:R-:W-:Y:S04]  /*a5960*/  STL [R1+0xe0], R7 ;  /* 0x0000e00701007387 */ /* 0x000fe80000100800 */
[----:B------:R-:W2:Y:S04]  /*a5970*/  LDL.LU R29, [R1+0x14d4] ;  /* 0x0014d400011d7983 */ /* 0x000ea80000300800 */
[----:B------:R0:W-:Y:S04]  /*a5980*/  STL [R1+0xe8], R6 ;  /* 0x0000e80601007387 */ /* 0x0001e80000100800 */
[----:B------:R-:W3:Y:S04]  /*a5990*/  LDL.LU R18, [R1+0x14d8] ;  /* 0x0014d80001127983 */ /* 0x000ee80000300800 */
[----:B------:R-:W4:Y:S01]  /*a59a0*/  LDL.LU R28, [R1+0x14dc] ;  /* 0x0014dc00011c7983 */ /* 0x000f220000300800 */
[----:B0-----:R-:W-:-:S05]  /*a59b0*/  IADD3 R6, P6, R22, R11, RZ ;  /* 0x0000000b16067210 */ /* 0x001fca0007fde0ff */
[----:B------:R-:W-:Y:S01]  /*a59c0*/  IMAD.X R7, R2, 0x1, R13, P6 ;  /* 0x0000000102077824 */ /* 0x000fe200030e060d */
[----:B------:R-:W-:-:S05]  /*a59d0*/  IADD3 R8, P6, R22, R12, RZ ;  /* 0x0000000c16087210 */ /* 0x000fca0007fde0ff */
[----:B------:R-:W-:Y:S01]  /*a59e0*/  IMAD.X R9, R2, 0x1, R14, P6 ;  /* 0x0000000102097824 */ /* 0x000fe200030e060e */
[----:B----4-:R-:W-:Y:S04]  /*a59f0*/  STL [R1+0x47a0], R28 ;  /* 0x0047a01c01007387 */ /* 0x010fe80000100800 */
[----:B------:R-:W-:Y:S04]  /*a5a00*/  STL.64 [R1+0x4780], R10 ;  /* 0x0047800a01007387 */ /* 0x000fe80000100a00 */
[----:B------:R-:W4:Y:S04]  /*a5a10*/  LDL.LU R22, [R1+0x47ac] ;  /* 0x0047ac0001167983 */ /* 0x000f280000300800 */
[----:B------:R0:W-:Y:S04]  /*a5a20*/  STL.64 [R1+0x1550], R6 ;  /* 0x0015500601007387 */ /* 0x0001e80000100a00 */
[----:B0-----:R-:W3:Y:S04]  /*a5a30*/  LDL.LU R6, [R1+0x12d0] ;  /* 0x0012d00001067983 */ /* 0x001ee80000300800 */
[----:B------:R-:W3:Y:S04]  /*a5a40*/  LDL.LU R7, [R1+0x12d4] ;  /* 0x0012d40001077983 */ /* 0x000ee80000300800 */
[----:B------:R-:W-:Y:S04]  /*a5a50*/  STL.64 [R1+0x4788], R12 ;  /* 0x0047880c01007387 */ /* 0x000fe80000100a00 */
[----:B------:R-:W4:Y:S04]  /*a5a60*/  LDL.LU R2, [R1+0x47a8] ;  /* 0x0047a80001027983 */ /* 0x000f280000300800 */
[----:B------:R0:W-:Y:S01]  /*a5a70*/  STL.64 [R1+0x1548], R8 ;  /* 0x0015480801007387 */ /* 0x0001e20000100a00 */
[----:B------:R-:W-:-:S02]  /*a5a80*/  F2FP.SATFINITE.E5M2.F32.PACK_AB_MERGE_C R23, R23, R27, RZ ;  /* 0x0000001b1717723e */ /* 0x000fc400048060ff */
[----:B0-----:R-:W-:Y:S02]  /*a5a90*/  F2FP.SATFINITE.E5M2.F32.PACK_AB_MERGE_C R8, R25, R5, RZ ;  /* 0x000000051908723e */ /* 0x001fe400048060ff */
[----:B------:R-:W3:Y:S04]  /*a5aa0*/  LDL.LU R5, [R1+0x12d8] ;  /* 0x0012d80001057983 */ /* 0x000ee80000300800 */
[----:B------:R-:W3:Y:S04]  /*a5ab0*/  LDL.LU R12, [R1+0x12dc] ;  /* 0x0012dc00010c7983 */ /* 0x000ee80000300800 */
[----:B------:R0:W-:Y:S04]  /*a5ac0*/  STL [R1+0x64], R8 ;  /* 0x0000640801007387 */ /* 0x0001e80000100800 */
[----:B------:R-:W3:Y:S04]  /*a5ad0*/  LDL.LU R13, [R1+0x14c0] ;  /* 0x0014c000010d7983 */ /* 0x000ee80000300800 */
[----:B------:R-:W3:Y:S01]  /*a5ae0*/  LDL.LU R10, [R1+0x14c4] ;  /* 0x0014c400010a7983 */ /* 0x000ee20000300800 */
[----:B0-----:R-:W-:-:S03]  /*a5af0*/  F2FP.SATFINITE.E5M2.F32.PACK_AB_MERGE_C R8, R24, R15, RZ ;  /* 0x0000000f1808723e */ /* 0x001fc600048060ff */
[----:B------:R-:W3:Y:S01]  /*a5b00*/  LDL.LU R11, [R1+0x14c8] ;  /* 0x0014c800010b7983 */ /* 0x000ee20000300800 */
[----:B------:R-:W-:-:S03]  /*a5b10*/  SHF.R.S32.HI R27, RZ, 0x1f, R19 ;  /* 0x0000001fff1b7819 */ /* 0x000fc60000011413 */
[----:B------:R-:W3:Y:S04]  /*a5b20*/  LDL.LU R25, [R1+0x14cc] ;  /* 0x0014cc0001197983 */ /* 0x000ee80000300800 */
[----:B------:R4:W-:Y:S01]  /*a5b30*/  STL [R1+0x5c], R8 ;  /* 0x00005c0801007387 */ /* 0x0009e20000100800 */
[----:B------:R-:W-:-:S03]  /*a5b40*/  F2FP.SATFINITE.E5M2.F32.PACK_AB_MERGE_C R21, R16, R21, RZ ;  /* 0x000000151015723e */ /* 0x000fc600048060ff */
[----:B------:R-:W3:Y:S01]  /*a5b50*/  LDL.LU R15, [R1+0x14b0] ;  /* 0x0014b000010f7983 */ /* 0x000ee20000300800 */
[----:B--2---:R-:W-:-:S03]  /*a5b60*/  F2FP.SATFINITE.E5M2.F32.PACK_AB_MERGE_C R20, R29, R20, RZ ;  /* 0x000000141d14723e */ /* 0x004fc600048060ff */
[----:B------:R-:W2:Y:S04]  /*a5b70*/  LDL.LU R24, [R1+0x14b4] ;  /* 0x0014b40001187983 */ /* 0x000ea80000300800 */
[----:B------:R-:W-:Y:S01]  /*a5b80*/  STL [R1+0x54], R23 ;  /* 0x0000541701007387 */ /* 0x000fe20000100800 */
[----:B----4-:R-:W-:-:S05]  /*a5b90*/  IADD3 R8, P6, R19, R2, RZ ;  /* 0x0000000213087210 */ /* 0x010fca0007fde0ff */
[----:B------:R-:W-:Y:S01]  /*a5ba0*/  IMAD.X R9, R27, 0x1, R22, P6 ;  /* 0x000000011b097824 */ /* 0x000fe200030e0616 */
[----:B------:R-:W-:-:S04]  /*a5bb0*/  IADD3 R28, P6, R19, R0, RZ ;  /* 0x00000000131c7210 */ /* 0x000fc80007fde0ff */
[----:B------:R0:W-:Y:S01]  /*a5bc0*/  STL.64 [R1+0x1538], R8 ;  /* 0x0015380801007387 */ /* 0x0001e20000100a00 */
[----:B------:R-:W-:-:S03]  /*a5bd0*/  IMAD.X R29, R27, 0x1, R17, P6 ;  /* 0x000000011b1d7824 */ /* 0x000fc600030e0611 */
[----:B0-----:R-:W4:Y:S04]  /*a5be0*/  LDL.LU R8, [R1+0x47a4] ;  /* 0x0047a40001087983 */ /* 0x001f280000300800 */
[----:B------:R-:W2:Y:S04]  /*a5bf0*/  LDL.LU R9, [R1+0x14b8] ;  /* 0x0014b80001097983 */ /* 0x000ea80000300800 */
[----:B------:R-:W2:Y:S04]  /*a5c00*/  LDL.LU R16, [R1+0x14bc] ;  /* 0x0014bc0001107983 */ /* 0x000ea80000300800 */
[----:B------:R-:W-:Y:S04]  /*a5c10*/  STL [R1+0x45f8], R21 ;  /* 0x0045f81501007387 */ /* 0x000fe80000100800 */
[----:B------:R0:W-:Y:S04]  /*a5c20*/  STL [R1+0x4630], R20 ;  /* 0x0046301401007387 */ /* 0x0001e80000100800 */
[----:B0-----:R-:W4:Y:S04]  /*a5c30*/  LDL.LU R20, [R1+0x14a4] ;  /* 0x0014a40001147983 */ /* 0x001f280000300800 */
[----:B------:R0:W-:Y:S04]  /*a5c40*/  STL.64 [R1+0x1530], R28 ;  /* 0x0015301c01007387 */ /* 0x0001e80000100a00 */
[----:B0-----:R-:W2:Y:S01]  /*a5c50*/  LDL.LU R28, [R1+0x47a0] ;  /* 0x0047a000011c7983 */ /* 0x001ea20000300800 */
[----:B---3--:R-:W-:-:S02]  /*a5c60*/  F2FP.SATFINITE.E5M2.F32.PACK_AB_MERGE_C R21, R7, R6, RZ ;  /* 0x000000060715723e */ /* 0x008fc400048060ff */
[----:B------:R-:W-:Y:S01]  /*a5c70*/  IADD3 R6, P6, R19, R3, RZ ;  /* 0x0000000313067210 */ /* 0x000fe20007fde0ff */
[----:B------:R-:W3:Y:S04]  /*a5c80*/  LDL.LU R23, [R1+0x14a8] ;  /* 0x0014a80001177983 */ /* 0x000ee80000300800 */
[----:B------:R-:W3:Y:S01]  /*a5c90*/  LDL.LU R29, [R1+0x14ac] ;  /* 0x0014ac00011d7983 */ /* 0x000ee20000300800 */
[----:B------:R-:W-:Y:S01]  /*a5ca0*/  IMAD.X R7, R27, 0x1, R4, P6 ;  /* 0x000000011b077824 */ /* 0x000fe200030e0604 */
[----:B------:R-:W-:Y:S02]  /*a5cb0*/  F2FP.SATFINITE.E5M2.F32.PACK_AB_MERGE_C R12, R12, R5, RZ ;  /* 0x000000050c0c723e */ /* 0x000fe400048060ff */
[----:B--2---:R-:W-:-:S05]  /*a5cc0*/  F2FP.SATFINITE.E5M2.F32.PACK_AB_MERGE_C R18, R28, R18, RZ ;  /* 0x000000121c12723e */ /* 0x004fca00048060ff */
[----:B------:R0:W-:Y:S04]  /*a5cd0*/  STL [R1+0x48], R18 ;  /* 0x0000481201007387 */ /* 0x0001e80000100800 */
[----:B0-----:R-:W2:Y:S04]  /*a5ce0*/  LDL.LU R18, [R1+0x1490] ;  /* 0x0014900001127983 */ /* 0x001ea80000300800 */
[----:B------:R-:W2:Y:S04]  /*a5cf0*/  LDL.LU R28, [R1+0x1494] ;  /* 0x00149400011c7983 */ /* 0x000ea80000300800 */
[----:B------:R0:W-:Y:S04]  /*a5d00*/  STL [R1+0x4730], R21 ;  /* 0x0047301501007387 */ /* 0x0001e80000100800 */
[----:B0-----:R-:W3:Y:S04]  /*a5d10*/  LDL.LU R21, [R1+0x14a0] ;  /* 0x0014a00001157983 */ /* 0x001ee80000300800 */
[----:B------:R0:W-:Y:S04]  /*a5d20*/  STL.64 [R1+0x1540], R6 ;  /* 0x0015400601007387 */ /* 0x0001e80000100a00 */
[----:B0-----:R-:W4:Y:S04]  /*a5d30*/  LDL.LU.64 R6, [R1+0x4798] ;  /* 0x0047980001067983 */ /* 0x001f280000300a00 */
[----:B------:R-:W2:Y:S04]  /*a5d40*/  LDL.LU R5, [R1+0x4790] ;  /* 0x0047900001057983 */ /* 0x000ea80000300800 */
[----:B------:R2:W-:Y:S01]  /*a5d50*/  STL [R1+0x38], R12 ;  /* 0x0000380c01007387 */ /* 0x0005e20000100800 */
[----:B------:R-:W-:-:S02]  /*a5d60*/  F2FP.SATFINITE.E5M2.F32.PACK_AB_MERGE_C R10, R10, R13, RZ ;  /* 0x0000000d0a0a723e */ /* 0x000fc400048060ff */
[----:B------:R-:W-:Y:S02]  /*a5d70*/  F2FP.SATFINITE.E5M2.F32.PACK_AB_MERGE_C R11, R25, R11, RZ ;  /* 0x0000000b190b723e */ /* 0x000fe400048060ff */
[----:B------:R-:W-:Y:S02]  /*a5d80*/  F2FP.SATFINITE.E5M2.F32.PACK_AB_MERGE_C R16, R16, R9, RZ ;  /* 0x000000091010723e */ /* 0x000fe400048060ff */
[----:B--2---:R-:W-:Y:S01]  /*a5d90*/  IADD3 R12, P6, R19, R5, RZ ;  /* 0x00000005130c7210 */ /* 0x004fe20007fde0ff */
[----:B------:R-:W-:Y:S04]  /*a5da0*/  STL [R1+0x4760], R5 ;  /* 0x0047600501007387 */ /* 0x000fe80000100800 */
[----:B----4-:R-:W-:Y:S01]  /*a5db0*/  IMAD.X R13, R27, 0x1, R6, P6 ;  /* 0x000000011b0d7824 */ /* 0x010fe200030e0606 */
[----:B------:R0:W-:Y:S04]  /*a5dc0*/  STL [R1+0x1c4], R10 ;  /* 0x0001c40a01007387 */ /* 0x0001e80000100800 */
[----:B------:R1:W-:Y:S01]  /*a5dd0*/  STL.64 [R1+0x1528], R12 ;  /* 0x0015280c01007387 */ /* 0x0003e20000100a00 */
[----:B0-----:R-:W-:-:S03]  /*a5de0*/  F2FP.SATFINITE.E5M2.F32.PACK_AB_MERGE_C R10, R24, R15, RZ ;  /* 0x0000000f180a723e */ /* 0x001fc600048060ff */
[----:B-1----:R-:W2:Y:S04]  /*a5df0*/  LDL.LU.64 R12, [R1+0x4788] ;  /* 0x00478800010c7983 */ /* 0x002ea80000300a00 */
[----:B------:R-:W4:Y:S04]  /*a5e00*/  LDL.LU R5, [R1+0x1484] ;  /* 0x0014840001057983 */ /* 0x000f280000300800 */
[----:B------:R-:W-:Y:S04]  /*a5e10*/  STL [R1+0x350], R11 ;  /* 0x0003500b01007387 */ /* 0x000fe80000100800 */
[----:B------:R-:W4:Y:S04]  /*a5e20*/  LDL.LU R25, [R1+0x1488] ;  /* 0x0014880001197983 */ /* 0x000f280000300800 */
[----:B------:R0:W-:Y:S04]  /*a5e30*/  STL [R1+0x184], R10 ;  /* 0x0001840a01007387 */ /* 0x0001e80000100800 */
[----:B------:R-:W4:Y:S04]  /*a5e40*/  LDL.LU R15, [R1+0x148c] ;  /* 0x00148c00010f7983 */ /* 0x000f280000300800 */
[----:B------:R-:W4:Y:S01]  /*a5e50*/  LDL R24, [R1+0x7c] ;  /* 0x00007c0001187983 */ /* 0x000f220000100800 */
[----:B0-----:R-:W-:-:S03]  /*a5e60*/  IADD3 R10, P6, R19, R7, RZ ;  /* 0x00000007130a7210 */ /* 0x001fc60007fde0ff */
[----:B------:R0:W-:Y:S02]  /*a5e70*/  STL.64 [R1+0x4768], R6 ;  /* 0x0047680601007387 */ /* 0x0001e40000100a00 */
[----:B------:R-:W-:Y:S02]  /*a5e80*/  IMAD.X R11, R27, 0x1, R8, P6 ;  /* 0x000000011b0b7824 */ /* 0x000fe400030e0608 */
[----:B0-----:R-:W4:Y:S04]  /*a5e90*/  LDL.LU R6, [R1+0x149c] ;  /* 0x00149c0001067983 */ /* 0x001f280000300800 */
[----:B------:R-:W4:Y:S04]  /*a5ea0*/  LDL.LU R7, [R1+0x1480] ;  /* 0x0014800001077983 */ /* 0x000f280000300800 */
[----:B------:R0:W-:Y:S04]  /*a5eb0*/  STL.64 [R1+0x1520], R10 ;  /* 0x0015200a01007387 */ /* 0x0001e80000100a00 */
[----:B0-----:R-:W2:Y:S04]  /*a5ec0*/  LDL.LU.64 R10, [R1+0x4780] ;  /* 0x00478000010a7983 */ /* 0x001ea80000300a00 */
[----:B------:R-:W4:Y:S04]  /*a5ed0*/  LDL.LU R9, [R1+0x477c] ;  /* 0x00477c0001097983 */ /* 0x000f280000300800 */
[----:B------:R3:W-:Y:S02]  /*a5ee0*/  STL [R1+0x44f0], R16 ;  /* 0x0044f01001007387 */ /* 0x0007e40000100800 */
[----:B---3--:R-:W-:-:S02]  /*a5ef0*/  F2FP.SATFINITE.E5M2.F32.PACK_AB_MERGE_C R16, R20, R21, RZ ;  /* 0x000000151410723e */ /* 0x008fc400048060ff */
[----:B----4-:R-:W-:Y:S01]  /*a5f00*/  IADD3 R20, P6, R19, R9, RZ ;  /* 0x0000000913147210 */ /* 0x010fe20007fde0ff */
[----:B------:R0:W-:Y:S04]  /*a5f10*/  STL.64 [R1+0x4758], R8 ;  /* 0x0047580801007387 */ /* 0x0001e80000100a00 */
[----:B------:R1:W-:Y:S01]  /*a5f20*/  STL [R1+0x158], R16 ;  /* 0x0001581001007387 */ /* 0x0003e20000100800 */
[----:B--2---:R-:W-:-:S03]  /*a5f30*/  IMAD.X R21, R27, 0x1, R10, P6 ;  /* 0x000000011b157824 */ /* 0x004fc600030e060a */
[----:B0-----:R-:W2:Y:S01]  /*a5f40*/  LDL.LU R9, [R1+0x1498] ;  /* 0x0014980001097983 */ /* 0x001ea20000300800 */
[----:B-1----:R-:W-:-:S05]  /*a5f50*/  F2FP.SATFINITE.E5M2.F32.PACK_AB_MERGE_C R16, R29, R23, RZ ;  /* 0x000000171d10723e */ /* 0x002fca00048060ff */
[----:B------:R-:W-:Y:S04]  /*a5f60*/  STL [R1+0x4518], R16 ;  /* 0x0045181001007387 */ /* 0x000fe80000100800 */
[----:B------:R0:W-:Y:S04]  /*a5f70*/  STL.64 [R1+0x1508], R20 ;  /* 0x0015081401007387 */ /* 0x0001e80000100a00 */
[----:B------:R-:W3:Y:S01]  /*a5f80*/  LDL.LU R23, [R1+0x1470] ;  /* 0x0014700001177983 */ /* 0x000ee20000300800 */
[----:B------:R-:W-:Y:S02]  /*a5f90*/  F2FP.SATFINITE.E5M2.F32.PACK_AB_MERGE_C R8, R28, R18, RZ ;  /* 0x000000121c08723e */ /* 0x000fe400048060ff */
[----:B0-----:R-:W-:-:S05]  /*a5fa0*/  IADD3 R20, P6, R19, R11, RZ ;  /* 0x0000000b13147210 */ /* 0x001fca0007fde0ff */
[----:B------:R-:W-:Y:S01]  /*a5fb0*/  IMAD.X R21, R27, 0x1, R13, P6 ;  /* 0x000000011b157824 */ /* 0x000fe200030e060d */
[----:B--2---:R-:W-:Y:S02]  /*a5fc0*/  F2FP.SATFINITE.E5M2.F32.PACK_AB_MERGE_C R16, R6, R9, RZ ;  /* 0x000000090610723e */ /* 0x004fe400048060ff */
[----:B------:R-:W-:Y:S01]  /*a5fd0*/  F2FP.SATFINITE.E5M2.F32.PACK_AB_MERGE_C R6, R5, R7, RZ ;  /* 0x000000070506723e */ /* 0x000fe200048060ff */
[----:B---3--:R0:W-:Y:S04]  /*a5fe0*/  STL.64 [R1+0x4770], R22 ;  /* 0x0047701601007387 */ /* 0x0081e80000100a00 */
[----:B------:R1:W-:Y:S04]  /*a5ff0*/  STL [R1+0x130], R8 ;  /* 0x0001300801007387 */ /* 0x0003e80000100800 */
[----:B------:R-:W2:Y:S01]  /*a6000*/  LDL.LU R29, [R1+0x1474] ;  /* 0x00147400011d7983 */ /* 0x000ea20000300800 */
[----:B0-----:R-:W-:-:S03]  /*a6010*/  IADD3 R22, P6, R19, R12, RZ ;  /* 0x0000000c13167210 */ /* 0x001fc60007fde0ff */
[----:B------:R-:W3:Y:S04]  /*a6020*/  LDL.LU R18, [R1+0x1478] ;  /* 0x0014780001127983 */ /* 0x000ee80000300800 */
[----:B------:R-:W3:Y:S01]  /*a6030*/  LDL.LU R28, [R1+0x147c] ;  /* 0x00147c00011c7983 */ /* 0x000ee20000300800 */
[----:B------:R-:W-:-:S03]  /*a6040*/  IMAD.X R23, R27, 0x1, R14, P6 ;  /* 0x000000011b177824 */ /* 0x000fc600030e060e */
[----:B------:R-:W4:Y:S04]  /*a6050*/  LDL.LU R19, [R1+0x4778] ;  /* 0x0047780001137983 */ /* 0x000f280000300800 */
[----:B------:R0:W-:Y:S01]  /*a6060*/  STL.64 [R1+0x1518], R20 ;  /* 0x0015181401007387 */ /* 0x0001e20000100a00 */
[----:B------:R-:W-:Y:S02]  /*a6070*/  F2FP.SATFINITE.E5M2.F32.PACK_AB_MERGE_C R5, R15, R25, RZ ;  /* 0x000000190f05723e */ /* 0x000fe400048060ff */
[----:B-1----:R-:W-:Y:S01]  /*a6080*/  SHF.R.S32.HI R8, RZ, 0x1f, R24 ;  /* 0x0000001fff087819 */ /* 0x002fe20000011418 */
[----:B0-----:R-:W4:Y:S04]  /*a6090*/  LDL.LU R21, [R1+0x1464] ;  /* 0x0014640001157983 */ /* 0x001f280000300800 */
[----:B------:R-:W-:Y:S04]  /*a60a0*/  STL.64 [R1+0x4750], R12 ;  /* 0x0047500c01007387 */ /* 0x000fe80000100a00 */
[----:B------:R0:W-:Y:S04]  /*a60b0*/  STL.64 [R1+0x1510], R22 ;  /* 0x0015101601007387 */ /* 0x0001e80000100a00 */
[----:B0-----:R-:W2:Y:S04]  /*a60c0*/  LDL.LU.64 R22, [R1+0x4770] ;  /* 0x0047700001167983 */ /* 0x001ea80000300a00 */
[----:B------:R-:W4:Y:S04]  /*a60d0*/  LDL.LU R20, [R1+0x1468] ;  /* 0x0014680001147983 */ /* 0x000f280000300800 */
[----:B------:R-:W4:Y:S04]  /*a60e0*/  LDL.LU R27, [R1+0x146c] ;  /* 0x00146c00011b7983 */ /* 0x000f280000300800 */
[----:B------:R0:W-:Y:S04]  /*a60f0*/  STL [R1+0x4524], R16 ;  /* 0x0045241001007387 */ /* 0x0001e80000100800 */
[----:B0-----:R-:W4:Y:S04]  /*a6100*/  LDL.LU R16, [R1+0x1460] ;  /* 0x0014600001107983 */ /* 0x001f280000300800 */
[----:B------:R0:W-:Y:S04]  /*a6110*/  STL [R1+0x124], R6 ;  /* 0x0001240601007387 */ /* 0x0001e80000100800 */
[----:B------:R1:W-:Y:S01]  /*a6120*/  STL [R1+0x128], R5 ;  /* 0x0001280501007387 */ /* 0x0003e20000100800 */
[----:B0-----:R-:W-:-:S03]  /*a6130*/  IADD3 R6, P6, R24, R2, RZ ;  /* 0x0000000218067210 */ /* 0x001fc60007fde0ff */
[----:B-1----:R-:W4:Y:S04]  /*a6140*/  LDL.LU R5, [R1+0x1450] ;  /* 0x0014500001057983 */ /* 0x002f280000300800 */
[----:B------:R0:W-:Y:S04]  /*a6150*/  STL [R1+0x8], R8 ;  /* 0x0000080801007387 */ /* 0x0001e80000100800 */
[----:B0-----:R-:W4:Y:S04]  /*a6160*/  LDL.LU R8, [R1+0x1458] ;  /* 0x0014580001087983 */ /* 0x001f280000300800 */
[----:B------:R-:W4:Y:S04]  /*a6170*/  LDL.LU R9, [R1+0x145c] ;  /* 0x00145c0001097983 */ /* 0x000f280000300800 */
[----:B------:R-:W4:Y:S04]  /*a6180*/  LDL.LU R24, [R1+0x1444] ;  /* 0x0014440001187983 */ /* 0x000f280000300800 */
[----:B------:R-:W4:Y:S04]  /*a6190*/  LDL.LU R12, [R1+0x1448] ;  /* 0x00144800010c7983 */ /* 0x000f280000300800 */
[----:B------:R-:W4:Y:S04]  /*a61a0*/  LDL.LU R25, [R1+0x144c] ;  /* 0x00144c0001197983 */ /* 0x000f280000300800 */
[----:B------:R0:W-:Y:S04]  /*a61b0*/  STL [R1+0x4748], R2 ;  /* 0x0047480201007387 */ /* 0x0001e80000100800 */
[----:B0-----:R-:W2:Y:S02]  /*a61c0*/  LDL.LU R2, [R1+0x8] ;  /* 0x0000080001027983 */ /* 0x001ea40000300800 */
[----:B--2---:R-:W-:-:S05]  /*a61d0*/  IMAD.X R7, R2, 0x1, R22, P6 ;  /* 0x0000000102077824 */ /* 0x004fca00030e0616 */
[----:B------:R0:W-:Y:S04]  /*a61e0*/  STL.64 [R1+0x14f8], R6 ;  /* 0x0014f80601007387 */ /* 0x0001e80000100a00 */
[----:B0-----:R-:W2:Y:S04]  /*a61f0*/  LDL.LU.64 R6, [R1+0x4768] ;  /* 0x0047680001067983 */ /* 0x001ea80000300a00 */
[----:B------:R-:W2:Y:S04]  /*a6200*/  LDL.LU R13, [R1+0x1430] ;  /* 0x00143000010d7983 */ /* 0x000ea80000300800 */
[----:B------:R-:W2:Y:S04]  /*a6210*/  LDL.LU R15, [R1+0x1434] ;  /* 0x00143400010f7983 */ /* 0x000ea80000300800 */
[----:B------:R0:W-:Y:S04]  /*a6220*/  STL [R1+0x474c], R22 ;  /* 0x00474c1601007387 */ /* 0x0001e80000100800 */
[----:B0-----:R-:W2:Y:S01]  /*a6230*/  LDL.LU R22, [R1+0x7c] ;  /* 0x00007c0001167983 */ /* 0x001ea20000300800 */
[----:B---3--:R-:W-:-:S02]  /*a6240*/  F2FP.SATFINITE.E5M2.F32.PACK_AB_MERGE_C R18, R28, R18, RZ ;  /* 0x000000121c12723e */ /* 0x008fc400048060ff */
[----:B------:R-:W-:Y:S02]  /*a6250*/  F2FP.SATFINITE.E5M2.F32.PACK_AB_MERGE_C R29, R29, R23, RZ ;  /* 0x000000171d1d723e */ /* 0x000fe400048060ff */
[----:B------:R-:W3:Y:S04]  /*a6260*/  LDL.LU R23, [R1+0x1438] ;  /* 0x0014380001177983 */ /* 0x000ee80000300800 */
[----:B------:R-:W3:Y:S04]  /*a6270*/  LDL.LU R28, [R1+0x143c] ;  /* 0x00143c00011c7983 */ /* 0x000ee80000300800 */
[----:B----4-:R-:W-:Y:S01]  /*a6280*/  STL.64 [R1+0x4550], R18 ;  /* 0x0045501201007387 */ /* 0x010fe20000100a00 */
[----:B------:R-:W-:-:S05]  /*a6290*/  F2FP.SATFINITE.E5M2.F32.PACK_AB_MERGE_C R16, R21, R16, RZ ;  /* 0x000000101510723e */ /* 0x000fca00048060ff */
[----:B------:R0:W-:Y:S04]  /*a62a0*/  STL [R1+0x45f0], R16 ;  /* 0x0045f01001007387 */ /* 0x0001e80000100800 */
[----:B0-----:R-:W4:Y:S01]  /*a62b0*/  LDL.LU R16, [R1+0x1440] ;  /* 0x0014400001107983 */ /* 0x001f220000300800 */
[----:B--2---:R-:W-:-:S05]  /*a62c0*/  IADD3 R18, P6, R22, R0, RZ ;  /* 0x0000000016127210 */ /* 0x004fca0007fde0ff */
[----:B------:R-:W-:-:S05]  /*a62d0*/  IMAD.X R19, R2, 0x1, R17, P6 ;  /* 0x0000000102137824 */ /* 0x000fca00030e0611 */
[----:B------:R0:W-:Y:S02]  /*a62e0*/  STL.64 [R1+0x14d8], R18 ;  /* 0x0014d81201007387 */ /* 0x0001e40000100a00 */
[----:B0-----:R-:W-:-:S05]  /*a62f0*/  F2FP.SATFINITE.E5M2.F32.PACK_AB_MERGE_C R18, R27, R20, RZ ;  /* 0x000000141b12723e */ /* 0x001fca00048060ff */
[----:B------:R0:W-:Y:S04]  /*a6300*/  STL [R1+0x45d0], R18 ;  /* 0x0045d01201007387 */ /* 0x0001e80000100800 */
[----:B0-----:R-:W2:Y:S01]  /*a6310*/  LDL.LU R18, [R1+0x1454] ;  /* 0x0014540001127983 */ /* 0x001ea20000300800 */
[----:B------:R-:W-:-:S03]  /*a6320*/  IADD3 R20, P6, R22, R3, RZ ;  /* 0x0000000316147210 */ /* 0x000fc60007fde0ff */
[----:B------:R-:W3:Y:S02]  /*a6330*/  LDL.LU R19, [R1+0x1420] ;  /* 0x0014200001137983 */ /* 0x000ee40000300800 */
[----:B------:R-:W-:-:S05]  /*a6340*/  IMAD.X R21, R2, 0x1, R4, P6 ;  /* 0x0000000102157824 */ /* 0x000fca00030e0604 */
[----:B------:R0:W-:Y:S04]  /*a6350*/  STL.64 [R1+0x14f0], R20 ;  /* 0x0014f01401007387 */ /* 0x0001e80000100a00 */
[----:B0-----:R-:W3:Y:S04]  /*a6360*/  LDL.LU R21, [R1+0x1424] ;  /* 0x0014240001157983 */ /* 0x001ee80000300800 */
[----:B------:R-:W3:Y:S04]  /*a6370*/  LDL.LU R20, [R1+0x1428] ;  /* 0x0014280001147983 */ /* 0x000ee80000300800 */
[----:B------:R-:W3:Y:S01]  /*a6380*/  LDL.LU R27, [R1+0x142c] ;  /* 0x00142c00011b7983 */ /* 0x000ee20000300800 */
[----:B--2---:R-:W-:-:S03]  /*a6390*/  F2FP.SATFINITE.E5M2.F32.PACK_AB_MERGE_C R18, R18, R5, RZ ;  /* 0x000000051212723e */ /* 0x004fc600048060ff */
[----:B------:R-:W2:Y:S04]  /*a63a0*/  LDL.LU R5, [R1+0x4760] ;  /* 0x0047600001057983 */ /* 0x000ea80000300800 */
[----:B------:R0:W-:Y:S02]  /*a63b0*/  STL [R1+0x15dc], R18 ;  /* 0x0015dc1201007387 */ /* 0x0001e40000100800 */
[----:B0-----:R-:W-:-:S05]  /*a63c0*/  F2FP.SATFINITE.E5M2.F32.PACK_AB_MERGE_C R18, R9, R8, RZ ;  /* 0x000000080912723e */ /* 0x001fca00048060ff */
[----:B------:R-:W-:Y:S01]  /*a63d0*/  STL [R1+0x1608], R18 ;  /* 0x0016081201007387 */ /* 0x000fe20000100800 */
[----:B--2---:R-:W-:-:S05]  /*a63e0*/  IADD3 R8, P6, R22, R5, RZ ;  /* 0x0000000516087210 */ /* 0x004fca0007fde0ff */
[----:B------:R-:W-:-:S05]  /*a63f0*/  IMAD.X R9, R2, 0x1, R6, P6 ;  /* 0x0000000102097824 */ /* 0x000fca00030e0606 */
[----:B------:R0:W-:Y:S04]  /*a6400*/  STL.64 [R1+0x1500], R8 ;  /* 0x0015000801007387 */ /* 0x0001e80000100a00 */
[----:B0-----:R-:W2:Y:S01]  /*a6410*/  LDL.LU.64 R8, [R1+0x4758] ;  /* 0x0047580001087983 */ /* 0x001ea20000300a00 */
[----:B----4-:R-:W-:Y:S02]  /*a6420*/  F2FP.SATFINITE.E5M2.F32.PACK_AB_MERGE_C R24, R24, R16, RZ ;  /* 0x000000101818723e */ /* 0x010fe400048060ff */
[----:B------:R-:W-:-:S03]  /*a6430*/  F2FP.SATFINITE.E5M2.F32.PACK_AB_MERGE_C R12, R25, R12, RZ ;  /* 0x0000000c190c723e */ /* 0x000fc600048060ff */
[----:B------:R0:W-:Y:S01]  /*a6440*/  STL [R1+0x41c4], R24 ;  /* 0x0041c41801007387 */ /* 0x0001e20000100800 */
[----:B------:R-:W-:-:S03]  /*a6450*/  F2FP.SATFINITE.E5M2.F32.PACK_AB_MERGE_C R15, R15, R13, RZ ;  /* 0x0000000d0f0f723e */ /* 0x000fc600048060ff */
[----:B------:R1:W-:Y:S01]  /*a6460*/  STL.64 [R1+0x4740], R6 ;  /* 0x0047400601007387 */ /* 0x0003e20000100a00 */
[----:B0-----:R-:W-:-:S03]  /*a6470*/  IADD3 R24, P6, R22, R7, RZ ;  /* 0x0000000716187210 */ /* 0x001fc60007fde0ff */
[----:B------:R0:W-:Y:S01]  /*a6480*/  STL [R1+0x17cc], R12 ;  /* 0x0017cc0c01007387 */ /* 0x0001e20000100800 */
[----:B---3--:R-:W-:-:S03]  /*a6490*/  F2FP.SATFINITE.E5M2.F32.PACK_AB_MERGE_C R28, R28, R23, RZ ;  /* 0x000000171c1c723e */ /* 0x008fc600048060ff */
[----:B-1----:R-:W3:Y:S04]  /*a64a0*/  LDL.LU R6, [R1+0x1418] ;  /* 0x0014180001067983 */ /* 0x002ee80000300800 */
[----:B------:R-:W3:Y:S01]  /*a64b0*/  LDL.LU R7, [R1+0x141c] ;  /* 0x00141c0001077983 */ /* 0x000ee20000300800 */
[----:B--2---:R-:W-:Y:S01]  /*a64c0*/  IMAD.X R25, R2, 0x1, R8, P6 ;  /* 0x0000000102197824 */ /* 0x004fe200030e0608 */
[----:B0-----:R-:W-:-:S04]  /*a64d0*/  IADD3 R12, P6, R22, R9, RZ ;  /* 0x00000009160c7210 */ /* 0x001fc80007fde0ff */
[----:B------:R0:W-:Y:S01]  /*a64e0*/  STL.64 [R1+0x14e8], R24 ;  /* 0x0014e81801007387 */ /* 0x0001e20000100a00 */
[----:B------:R-:W-:-:S03]  /*a64f0*/  IMAD.X R13, R2, 0x1, R10, P6 ;  /* 0x00000001020d7824 */ /* 0x000fc600030e060a */
[----:B0-----:R-:W2:Y:S04]  /*a6500*/  LDL.LU R25, [R1+0x1404] ;  /* 0x0014040001197983 */ /* 0x001ea80000300800 */
[----:B------:R0:W-:Y:S04]  /*a6510*/  STL [R1+0x41c8], R15 ;  /* 0x0041c80f01007387 */ /* 0x0001e80000100800 */
[----:B0-----:R-:W4:Y:S04]  /*a6520*/  LDL.LU R15, [R1+0x1414] ;  /* 0x00141400010f7983 */ /* 0x001f280000300800 */
[----:B------:R0:W-:Y:S04]  /*a6530*/  STL [R1+0x41cc], R28 ;  /* 0x0041cc1c01007387 */ /* 0x0001e80000100800 */
[----:B0-----:R-:W2:Y:S04]  /*a6540*/  LDL R28, [R1+0x80] ;  /* 0x00008000011c7983 */ /* 0x001ea80000100800 */
[----:B------:R0:W-:Y:S04]  /*a6550*/  STL [R1+0x4560], R29 ;  /* 0x0045601d01007387 */ /* 0x0001e80000100800 */
[----:B0-----:R-:W2:Y:S04]  /*a6560*/  LDL.LU R29, [R1+0x1400] ;  /* 0x00140000011d7983 */ /* 0x001ea80000300800 */
[----:B------:R0:W-:Y:S04]  /*a6570*/  STL.64 [R1+0x4738], R8 ;  /* 0x0047380801007387 */ /* 0x0001e80000100a00 */
[----:B0-----:R-:W4:Y:S04]  /*a6580*/  LDL.LU R9, [R1+0x1410] ;  /* 0x0014100001097983 */ /* 0x001f280000300800 */
[----:B------:R0:W-:Y:S04]  /*a6590*/  STL.64 [R1+0x14c8], R12 ;  /* 0x0014c80c01007387 */ /* 0x0001e80000100a00 */
[----:B0-----:R-:W3:Y:S01]  /*a65a0*/  LDL.LU.64 R12, [R1+0x4750] ;  /* 0x00475000010c7983 */ /* 0x001ee20000300a00 */
[----:B------:R-:W-:-:S02]  /*a65b0*/  F2FP.SATFINITE.E5M2.F32.PACK_AB_MERGE_C R24, R21, R19, RZ ;  /* 0x000000131518723e */ /* 0x000fc400048060ff */
[----:B------:R-:W-:Y:S01]  /*a65c0*/  F2FP.SATFINITE.E5M2.F32.PACK_AB_MERGE_C R27, R27, R20, RZ ;  /* 0x000000141b1b723e */ /* 0x000fe200048060ff */
[----:B------:R-:W2:Y:S01]  /*a65d0*/  LDL.LU R18, [R1+0x1408] ;  /* 0x0014080001127983 */ /* 0x000ea20000300800 */
[----:B------:R-:W-:Y:S01]  /*a65e0*/  IMAD.MOV.U32 R20, RZ, RZ, R26 ;  /* 0x000000ffff147224 */ /* 0x000fe200078e001a */
[----:B------:R-:W-:Y:S02]  /*a65f0*/  IADD3 R26, P6, R22, R11, RZ ;  /* 0x0000000b161a7210 */ /* 0x000fe40007fde0ff */
[----:B------:R-:W2:Y:S04]  /*a6600*/  LDL.LU R23, [R1+0x140c] ;  /* 0x00140c0001177983 */ /* 0x000ea80000300800 */
[----:B------:R-:W-:Y:S04]  /*a6610*/  STL [R1+0x41d0], R24 ;  /* 0x0041d01801007387 */ /* 0x000fe80000100800 */
[----:B------:R-:W2:Y:S04]  /*a6620*/  LDL.LU R16, [R1+0x13f0] ;  /* 0x0013f00001107983 */ /* 0x000ea80000300800 */
[----:B------:R-:W2:Y:S04]  /*a6630*/  LDL.LU R21, [R1+0x13f4] ;  /* 0x0013f40001157983 */ /* 0x000ea80000300800 */
[----:B------:R3:W-:Y:S04]  /*a6640*/  STL [R1+0x41d4], R27 ;  /* 0x0041d41b01007387 */ /* 0x0007e80000100800 */
[----:B------:R0:W-:Y:S04]  /*a6650*/  STL.64 [R1+0x4728], R10 ;  /* 0x0047280a01007387 */ /* 0x0001e80000100a00 */
[----:B------:R-:W2:Y:S01]  /*a6660*/  LDL.LU R19, [R1+0x13f8] ;  /* 0x0013f80001137983 */ /* 0x000ea20000300800 */
[----:B---3--:R-:W-:Y:S01]  /*a6670*/  IMAD.X R27, R2, 0x1, R13, P6 ;  /* 0x00000001021b7824 */ /* 0x008fe200030e060d */
[----:B0-----:R-:W-:-:S04]  /*a6680*/  IADD3 R10, P6, R22, R12, RZ ;  /* 0x0000000c160a7210 */ /* 0x001fc80007fde0ff */
[----:B------:R0:W-:Y:S01]  /*a6690*/  STL.64 [R1+0x14e0], R26 ;  /* 0x0014e01a01007387 */ /* 0x0001e20000100a00 */
[----:B------:R-:W-:-:S03]  /*a66a0*/  IMAD.X R11, R2, 0x1, R14, P6 ;  /* 0x00000001020b7824 */ /* 0x000fc600030e060e */
[----:B0-----:R-:W3:Y:S04]  /*a66b0*/  LDL.LU R26, [R1+0x13fc] ;  /* 0x0013fc00011a7983 */ /* 0x001ee80000300800 */
[----:B------:R-:W3:Y:S04]  /*a66c0*/  LDL.LU R22, [R1+0x474c] ;  /* 0x00474c0001167983 */ /* 0x000ee80000300800 */
[----:B------:R-:W3:Y:S01]  /*a66d0*/  LDL.LU R2, [R1+0x4748] ;  /* 0x0047480001027983 */ /* 0x000ee20000300800 */
[----:B----4-:R-:W-:Y:S02]  /*a66e0*/  F2FP.SATFINITE.E5M2.F32.PACK_AB_MERGE_C R15, R15, R9, RZ ;  /* 0x000000090f0f723e */ /* 0x010fe400048060ff */
[----:B------:R-:W-:-:S02]  /*a66f0*/  F2FP.SATFINITE.E5M2.F32.PACK_AB_MERGE_C R24, R7, R6, RZ ;  /* 0x000000060718723e */ /* 0x000fc400048060ff */
[----:B--2---:R-:W-:Y:S01]  /*a6700*/  F2FP.SATFINITE.E5M2.F32.PACK_AB_MERGE_C R25, R25, R29, RZ ;  /* 0x0000001d1919723e */ /* 0x004fe200048060ff */
[----:B------:R-:W-:Y:S04]  /*a6710*/  STL [R1+0x45f4], R15 ;  /* 0x0045f40f01007387 */ /* 0x000fe80000100800 */
[----:B------:R0:W-:Y:S04]  /*a6720*/  STL.64 [R1+0x14d0], R10 ;  /* 0x0014d00a01007387 */ /* 0x0001e80000100a00 */
[----:B------:R-:W2:Y:S04]  /*a6730*/  LDL.LU R6, [R1+0x13e0] ;  /* 0x0013e00001067983 */ /* 0x000ea80000300800 */
[----:B------:R-:W2:Y:S01]  /*a6740*/  LDL.LU R7, [R1+0x13e4] ;  /* 0x0013e40001077983 */ /* 0x000ea20000300800 */
[----:B0-----:R-:W-:-:S03]  /*a6750*/  SHF.R.S32.HI R10, RZ, 0x1f, R28 ;  /* 0x0000001fff0a7819 */ /* 0x001fc6000001141c */
[----:B------:R-:W-:Y:S04]  /*a6760*/  STL [R1+0x45cc], R24 ;  /* 0x0045cc1801007387 */ /* 0x000fe80000100800 */
[----:B------:R0:W-:Y:S04]  /*a6770*/  STL [R1+0x45fc], R25 ;  /* 0x0045fc1901007387 */ /* 0x0001e80000100800 */
[----:B0-----:R-:W4:Y:S04]  /*a6780*/  LDL.LU R25, [R1+0x13ec] ;  /* 0x0013ec0001197983 */ /* 0x001f280000300800 */
[----:B------:R-:W-:Y:S01]  /*a6790*/  STL [R1+0x8], R10 ;  /* 0x0000080a01007387 */ /* 0x000fe20000100800 */
[----:B---3--:R-:W-:-:S03]  /*a67a0*/  IADD3 R8, P6, R28, R2, RZ ;  /* 0x000000021c087210 */ /* 0x008fc60007fde0ff */
[----:B------:R0:W-:Y:S04]  /*a67b0*/  STL [R1+0x4720], R2 ;  /* 0x0047200201007387 */ /* 0x0001e80000100800 */
[----:B0-----:R-:W3:Y:S04]  /*a67c0*/  LDL.LU R2, [R1+0x8] ;  /* 0x0000080001027983 */ /* 0x001ee80000300800 */
[----:B------:R0:W-:Y:S01]  /*a67d0*/  STL [R1+0x4724], R22 ;  /* 0x0047241601007387 */ /* 0x0001e20000100800 */
[----:B---3--:R-:W-:-:S03]  /*a67e0*/  IMAD.X R9, R2, 0x1, R22, P6 ;  /* 0x0000000102097824 */ /* 0x008fc600030e0616 */
[----:B0-----:R-:W3:Y:S01]  /*a67f0*/  LDL.LU R22, [R1+0x80] ;  /* 0x0000800001167983 */ /* 0x001ee20000300800 */
[----:B------:R-:W-:-:S03]  /*a6800*/  F2FP.SATFINITE.E5M2.F32.PACK_AB_MERGE_C R23, R23, R18, RZ ;  /* 0x000000121717723e */ /* 0x000fc600048060ff */
[----:B------:R0:W-:Y:S01]  /*a6810*/  STL.64 [R1+0x14c0], R8 ;  /* 0x0014c00801007387 */ /* 0x0001e20000100a00 */
[----:B------:R-:W-:Y:S01]  /*a6820*/  F2FP.SATFINITE.E5M2.F32.PACK_AB_MERGE_C R24, R21, R16, RZ ;  /* 0x000000101518723e */ /* 0x000fe200048060ff */
[----:B------:R-:W-:Y:S01]  /*a6830*/  IMAD.MOV.U32 R18, RZ, RZ, R20 ;  /* 0x000000ffff127224 */ /* 0x000fe200078e0014 */
[----:B--2---:R-:W-:Y:S01]  /*a6840*/  F2FP.SATFINITE.E5M2.F32.PACK_AB_MERGE_C R15, R7, R6, RZ ;  /* 0x00000006070f723e */ /* 0x004fe200048060ff */
[----:B0-----:R-:W2:Y:S04]  /*a6850*/  LDL.LU R8, [R1+0x12c0] ;  /* 0x0012c00001087983 */ /* 0x001ea80000300800 */
[----:B------:R-:W2:Y:S04]  /*a6860*/  LDL.LU R9, [R1+0x12c4] ;  /* 0x0012c40001097983 */ /* 0x000ea80000300800 */
[----:B------:R0:W-:Y:S01]  /*a6870*/  STL [R1+0x4640], R23 ;  /* 0x0046401701007387 */ /* 0x0001e20000100800 */
[----:B------:R-:W-:-:S03]  /*a6880*/  F2FP.SATFINITE.E5M2.F32.PACK_AB_MERGE_C R16, R26, R19, RZ ;  /* 0x000000131a10723e */ /* 0x000fc600048060ff */
[----:B0-----:R-:W4:Y:S04]  /*a6890*/  LDL.LU R23, [R1+0x13e8] ;  /* 0x0013e80001177983 */ /* 0x001f280000300800 */
[----:B------:R-:W2:Y:S04]  /*a68a0*/  LDL.LU R21, [R1+0x12c8] ;  /* 0x0012c80001157983 */ /* 0x000ea80000300800 */
[----:B------:R-:W2:Y:S01]  /*a68b0*/  LDL.LU R20, [R1+0x12cc] ;  /* 0x0012cc0001147983 */ /* 0x000ea20000300800 */
[----:B---3--:R-:W-:-:S05]  /*a68c0*/  IADD3 R10, P6, R22, R0, RZ ;  /* 0x00000000160a7210 */ /* 0x008fca0007fde0ff */
[----:B------:R-:W-:Y:S01]  /*a68d0*/  IMAD.X R11, R2, 0x1, R17, P6 ;  /* 0x00000001020b7824 */ /* 0x000fe200030e0611 */
[----:B------:R-:W-:-:S04]  /*a68e0*/  IADD3 R6, P6, R22, R3, RZ ;  /* 0x0000000316067210 */ /* 0x000fc80007fde0ff */
[----:B------:R0:W-:Y:S04]  /*a68f0*/  STL.64 [R1+0x14b8], R10 ;  /* 0x0014b80a01007387 */ /* 0x0001e80000100a00 */
[----:B------:R-:W3:Y:S01]  /*a6900*/  LDL.LU R28, [R1+0x84] ;  /* 0x00008400011c7983 */ /* 0x000ee20000300800 */
[----:B------:R-:W-:-:S03]  /*a6910*/  IMAD.X R7, R2, 0x1, R4, P6 ;  /* 0x0000000102077824 */ /* 0x000fc600030e0604 */
[----:B0-----:R-:W3:Y:S04]  /*a6920*/  LDL.LU R10, [R1+0x13d0] ;  /* 0x0013d000010a7983 */ /* 0x001ee80000300800 */
[----:B------:R-:W3:Y:S04]  /*a6930*/  LDL.LU R11, [R1+0x13d4] ;  /* 0x0013d400010b7983 */ /* 0x000ee80000300800 */
[----:B------:R-:W3:Y:S04]  /*a6940*/  LDL.LU R27, [R1+0x13d8] ;  /* 0x0013d800011b7983 */ /* 0x000ee80000300800 */
[----:B------:R-:W3:Y:S04]  /*a6950*/  LDL.LU R29, [R1+0x13dc] ;  /* 0x0013dc00011d7983 */ /* 0x000ee80000300800 */
[----:B------:R-:W3:Y:S04]  /*a6960*/  LDL.LU R19, [R1+0x13c0] ;  /* 0x0013c00001137983 */ /* 0x000ee80000300800 */
[----:B------:R-:W3:Y:S04]  /*a6970*/  LDL.LU R26, [R1+0x13c4] ;  /* 0x0013c400011a7983 */ /* 0x000ee80000300800 */
[----:B------:R-:W-:Y:S04]  /*a6980*/  STL [R1+0x4680], R16 ;  /* 0x0046801001007387 */ /* 0x000fe80000100800 */
[----:B------:R-:W-:Y:S04]  /*a6990*/  STL [R1+0x4650], R15 ;  /* 0x0046500f01007387 */ /* 0x000fe80000100800 */
[----:B------:R-:W-:Y:S04]  /*a69a0*/  STL [R1+0x4710], R3 ;  /* 0x0047100301007387 */ /* 0x000fe80000100800 */
[----:B------:R0:W-:Y:S04]  /*a69b0*/  STL.64 [R1+0x14a8], R6 ;  /* 0x0014a80601007387 */ /* 0x0001e80000100a00 */
[----:B0-----:R-:W3:Y:S01]  /*a69c0*/  LDL.LU.64 R6, [R1+0x4740] ;  /* 0x0047400001067983 */ /* 0x001ee20000300a00 */
[----:B----4-:R-:W-:-:S03]  /*a69d0*/  F2FP.SATFINITE.E5M2.F32.PACK_AB_MERGE_C R25, R25, R23, RZ ;  /* 0x000000171919723e */ /* 0x010fc600048060ff */
[----:B------:R-:W4:Y:S04]  /*a69e0*/  LDL.LU R3, [R1+0x13b4] ;  /* 0x0013b40001037983 */ /* 0x000f280000300800 */
[----:B------:R0:W-:Y:S04]  /*a69f0*/  STL [R1+0x4714], R4 ;  /* 0x0047140401007387 */ /* 0x0001e80000100800 */
[----:B0-----:R-:W4:Y:S04]  /*a6a00*/  LDL.LU R4, [R1+0x13b0] ;  /* 0x0013b00001047983 */ /* 0x001f280000300800 */
[----:B------:R-:W4:Y:S04]  /*a6a10*/  LDL.LU R15, [R1+0x13a4] ;  /* 0x0013a400010f7983 */ /* 0x000f280000300800 */
[----:B------:R-:W4:Y:S04]  /*a6a20*/  LDL.LU R16, [R1+0x13a8] ;  /* 0x0013a80001107983 */ /* 0x000f280000300800 */
[----:B------:R-:W4:Y:S04]  /*a6a30*/  LDL.LU R23, [R1+0x13ac] ;  /* 0x0013ac0001177983 */ /* 0x000f280000300800 */
[----:B------:R2:W-:Y:S02]  /*a6a40*/  STL.64 [R1+0x4610], R24 ;  /* 0x0046101801007387 */ /* 0x0005e40000100a00 */
[----:B--2---:R-:W-:-:S02]  /*a6a50*/  F2FP.SATFINITE.E5M2.F32.PACK_AB_MERGE_C R25, R9, R8, RZ ;  /* 0x000000080919723e */ /* 0x004fc400048060ff */
[----:B------:R-:W2:Y:S01]  /*a6a60*/  LDL.LU R24, [R1+0x13a0] ;  /* 0x0013a00001187983 */ /* 0x000ea20000300800 */
[----:B------:R-:W-:-:S03]  /*a6a70*/  IADD3 R8, P6, R22, R5, RZ ;  /* 0x0000000516087210 */ /* 0x000fc60007fde0ff */
[----:B------:R0:W-:Y:S01]  /*a6a80*/  STL [R1+0x4654], R25 ;  /* 0x0046541901007387 */ /* 0x0001e20000100800 */
[----:B------:R-:W-:-:S03]  /*a6a90*/  F2FP.SATFINITE.E5M2.F32.PACK_AB_MERGE_C R20, R20, R21, RZ ;  /* 0x000000151414723e */ /* 0x000fc600048060ff */
[----:B0-----:R-:W2:Y:S04]  /*a6aa0*/  LDL.LU R25, [R1+0x13bc] ;  /* 0x0013bc0001197983 */ /* 0x001ea80000300800 */
[----:B------:R0:W-:Y:S04]  /*a6ab0*/  STL [R1+0x4700], R5 ;  /* 0x0047000501007387 */ /* 0x0001e80000100800 */
[----:B0-----:R-:W2:Y:S01]  /*a6ac0*/  LDL.LU R5, [R1+0x13b8] ;  /* 0x0013b80001057983 */ /* 0x001ea20000300800 */
[----:B---3--:R-:W-:-:S05]  /*a6ad0*/  IMAD.X R9, R2, 0x1, R6, P6 ;  /* 0x0000000102097824 */ /* 0x008fca00030e0606 */
[----:B------:R0:W-:Y:S04]  /*a6ae0*/  STL.64 [R1+0x14b0], R8 ;  /* 0x0014b00801007387 */ /* 0x0001e80000100a00 */
[----:B0-----:R-:W3:Y:S04]  /*a6af0*/  LDL.LU.64 R8, [R1+0x4738] ;  /* 0x0047380001087983 */ /* 0x001ee80000300a00 */
[----:B------:R-:W4:Y:S01]  /*a6b00*/  LDL.LU R21, [R1+0x4730] ;  /* 0x0047300001157983 */ /* 0x000f220000300800 */
[----:B------:R-:W-:Y:S02]  /*a6b10*/  F2FP.SATFINITE.E5M2.F32.PACK_AB_MERGE_C R11, R11, R10, RZ ;  /* 0x0000000a0b0b723e */ /* 0x000fe400048060ff */
[----:B------:R-:W-:Y:S01]  /*a6b20*/  IADD3 R10, P6, R22, R7, RZ ;  /* 0x00000007160a7210 */ /* 0x000fe20007fde0ff */
[----:B----4-:R0:W-:Y:S04]  /*a6b30*/  STL.64 [R1+0x4648], R20 ;  /* 0x0046481401007387 */ /* 0x0101e80000100a00 */
[----:B0-----:R-:W4:Y:S04]  /*a6b40*/  LDL.LU R20, [R1+0x13c8] ;  /* 0x0013c80001147983 */ /* 0x001f280000300800 */
[----:B------:R-:W4:Y:S04]  /*a6b50*/  LDL.LU R21, [R1+0x13cc] ;  /* 0x0013cc0001157983 */ /* 0x000f280000300800 */
[----:B------:R3:W-:Y:S04]  /*a6b60*/  STL [R1+0x1300], R11 ;  /* 0x0013000b01007387 */ /* 0x0007e80000100800 */
[----:B------:R-:W-:Y:S01]  /*a6b70*/  STL.64 [R1+0x4708], R6 ;  /* 0x0047080601007387 */ /* 0x000fe20000100a00 */
[----:B---3--:R-:W-:-:S05]  /*a6b80*/  IMAD.X R11, R2, 0x1, R8, P6 ;  /* 0x00000001020b7824 */ /* 0x008fca00030e0608 */
[----:B------:R0:W-:Y:S04]  /*a6b90*/  STL.64 [R1+0x14a0], R10 ;  /* 0x0014a00a01007387 */ /* 0x0001e80000100a00 */
[----:B0-----:R-:W3:Y:S01]  /*a6ba0*/  LDL.LU.64 R10, [R1+0x4728] ;  /* 0x00472800010a7983 */ /* 0x001ee20000300a00 */
[----:B------:R-:W-:Y:S02]  /*a6bb0*/  F2FP.SATFINITE.E5M2.F32.PACK_AB_MERGE_C R7, R29, R27, RZ ;  /* 0x0000001b1d07723e */ /* 0x000fe400048060ff */
[----:B------:R-:W-:Y:S01]  /*a6bc0*/  F2FP.SATFINITE.E5M2.F32.PACK_AB_MERGE_C R6, R26, R19, RZ ;  /* 0x000000131a06723e */ /* 0x000fe200048060ff */
[----:B------:R-:W2:Y:S04]  /*a6bd0*/  LDL.LU R27, [R1+0x1fe0] ;  /* 0x001fe000011b7983 */ /* 0x000ea80000300800 */
[----:B------:R-:W-:Y:S04]  /*a6be0*/  STL [R1+0x1304], R7 ;  /* 0x0013040701007387 */ /* 0x000fe80000100800 */
[----:B------:R-:W2:Y:S04]  /*a6bf0*/  LDL.LU R29, [R1+0x1fe4] ;  /* 0x001fe400011d7983 */ /* 0x000ea80000300800 */
[----:B------:R0:W-:Y:S04]  /*a6c00*/  STL [R1+0x12cc], R6 ;  /* 0x0012cc0601007387 */ /* 0x0001e80000100800 */
[----:B------:R-:W2:Y:S04]  /*a6c10*/  LDL.LU R19, [R1+0x1fe8] ;  /* 0x001fe80001137983 */ /* 0x000ea80000300800 */
[----:B------:R-:W2:Y:S01]  /*a6c20*/  LDL.LU R26, [R1+0x1fec] ;  /* 0x001fec00011a7983 */ /* 0x000ea20000300800 */
[----:B0-----:R-:W-:-:S03]  /*a6c30*/  IADD3 R6, P6, R22, R9, RZ ;  /* 0x0000000916067210 */ /* 0x001fc60007fde0ff */
[----:B------:R4:W-:Y:S01]  /*a6c40*/  STL.64 [R1+0x46f8], R8 ;  /* 0x0046f80801007387 */ /* 0x0009e20000100a00 */
[----:B------:R-:W-:Y:S02]  /*a6c50*/  F2FP.SATFINITE.E5M2.F32.PACK_AB_MERGE_C R3, R3, R4, RZ ;  /* 0x000000040303723e */ /* 0x000fe400048060ff */
[----:B----4-:R-:W-:Y:S01]  /*a6c60*/  F2FP.SATFINITE.E5M2.F32.PACK_AB_MERGE_C R8, R21, R20, RZ ;  /* 0x000000141508723e */ /* 0x010fe200048060ff */
[----:B---3--:R-:W-:-:S05]  /*a6c70*/  IMAD.X R7, R2, 0x1, R10, P6 ;  /* 0x0000000102077824 */ /* 0x008fca00030e060a */
[----:B------:R0:W-:Y:S04]  /*a6c80*/  STL.64 [R1+0x1498], R6 ;  /* 0x0014980601007387 */ /* 0x0001e80000100a00 */
[----:B------:R-:W-:Y:S01]  /*a6c90*/  STL [R1+0x12e8], R8 ;  /* 0x0012e80801007387 */ /* 0x000fe20000100800 */
[----:B0-----:R-:W-:-:S03]  /*a6ca0*/  IADD3 R6, P6, R22, R11, RZ ;  /* 0x0000000b16067210 */ /* 0x001fc60007fde0ff */
[----:B------:R-:W-:Y:S02]  /*a6cb0*/  STL.64 [R1+0x4718], R10 ;  /* 0x0047180a01007387 */ /* 0x000fe40000100a00 */
[----:B------:R-:W-:Y:S02]  /*a6cc0*/  IMAD.X R7, R2, 0x1, R13, P6 ;  /* 0x0000000102077824 */ /* 0x000fe400030e060d */
[----:B------:R-:W-:Y:S04]  /*a6cd0*/  STL [R1+0x12c8], R3 ;  /* 0x0012c80301007387 */ /* 0x000fe80000100800 */
[----:B------:R0:W-:Y:S02]  /*a6ce0*/  STL.64 [R1+0x1490], R6 ;  /* 0x0014900601007387 */ /* 0x0001e40000100a00 */
[----:B0-----:R-:W-:-:S02]  /*a6cf0*/  IADD3 R6, P6, R22, R12, RZ ;  /* 0x0000000c16067210 */ /* 0x001fc40007fde0ff */
[----:B------:R-:W3:Y:S03]  /*a6d00*/  LDL.LU R22, [R1+0x4724] ;  /* 0x0047240001167983 */ /* 0x000ee60000300800 */
[----:B------:R-:W-:Y:S02]  /*a6d10*/  IMAD.X R7, R2, 0x1, R14, P6 ;  /* 0x0000000102077824 */ /* 0x000fe400030e060e */
[----:B------:R-:W4:Y:S01]  /*a6d20*/  LDL.LU R2, [R1+0x4720] ;  /* 0x0047200001027983 */ /* 0x000f220000300800 */
[----:B--2---:R-:W-:-:S03]  /*a6d30*/  F2FP.SATFINITE.E5M2.F32.PACK_AB_MERGE_C R5, R25, R5, RZ ;  /* 0x000000051905723e */ /* 0x004fc600048060ff */
[----:B------:R-:W2:Y:S01]  /*a6d40*/  LDL.LU R4, [R1+0x1fd0] ;  /* 0x001fd00001047983 */ /* 0x000ea20000300800 */
[----:B------:R-:W-:-:S03]  /*a6d50*/  F2FP.SATFINITE.E5M2.F32.PACK_AB_MERGE_C R8, R15, R24, RZ ;  /* 0x000000180f08723e */ /* 0x000fc600048060ff */
[----:B------:R-:W2:Y:S01]  /*a6d60*/  LDL.LU R3, [R1+0x1fd4] ;  /* 0x001fd40001037983 */ /* 0x000ea20000300800 */
[----:B------:R-:W-:-:S03]  /*a6d70*/  F2FP.SATFINITE.E5M2.F32.PACK_AB_MERGE_C R9, R23, R16, RZ ;  /* 0x000000101709723e */ /* 0x000fc600048060ff */
[----:B------:R0:W-:Y:S01]  /*a6d80*/  STL.64 [R1+0x1488], R6 ;  /* 0x0014880601007387 */ /* 0x0001e20000100a00 */
[----:B------:R-:W-:-:S03]  /*a6d90*/  SHF.R.S32.HI R15, RZ, 0x1f, R28 ;  /* 0x0000001fff0f7819 */ /* 0x000fc6000001141c */
[----:B0-----:R-:W2:Y:S04]  /*a6da0*/  LDL.LU R6, [R1+0x1fd8] ;  /* 0x001fd80001067983 */ /* 0x001ea80000300800 */
[----:B------:R-:W2:Y:S04]  /*a6db0*/  LDL.LU R7, [R1+0x1fdc] ;  /* 0x001fdc0001077983 */ /* 0x000ea80000300800 */
[----:B------:R0:W-:Y:S04]  /*a6dc0*/  STL [R1+0xfc4], R5 ;  /* 0x000fc40501007387 */ /* 0x0001e80000100800 */
[----:B0-----:R-:W2:Y:S04]  /*a6dd0*/  LDL.LU R5, [R1+0x1fc0] ;  /* 0x001fc00001057983 */ /* 0x001ea80000300800 */
[----:B------:R0:W-:Y:S04]  /*a6de0*/  STL [R1+0xd94], R8 ;  /* 0x000d940801007387 */ /* 0x0001e80000100800 */
[----:B0-----:R-:W2:Y:S04]  /*a6df0*/  LDL.LU R8, [R1+0x1fc8] ;  /* 0x001fc80001087983 */ /* 0x001ea80000300800 */
[----:B------:R0:W-:Y:S04]  /*a6e00*/  STL [R1+0xd90], R9 ;  /* 0x000d900901007387 */ /* 0x0001e80000100800 */
[----:B0-----:R-:W2:Y:S04]  /*a6e10*/  LDL.LU R9, [R1+0x1fcc] ;  /* 0x001fcc0001097983 */ /* 0x001ea80000300800 */
[----:B------:R-:W2:Y:S04]  /*a6e20*/  LDL.LU R20, [R1+0x1fb4] ;  /* 0x001fb40001147983 */ /* 0x000ea80000300800 */
[----:B------:R-:W2:Y:S04]  /*a6e30*/  LDL.LU R25, [R1+0x1fb8] ;  /* 0x001fb80001197983 */ /* 0x000ea80000300800 */
[----:B------:R-:W2:Y:S04]  /*a6e40*/  LDL.LU R16, [R1+0x1fbc] ;  /* 0x001fbc0001107983 */ /* 0x000ea80000300800 */
[----:B------:R-:W-:Y:S04]  /*a6e50*/  STL [R1+0x8], R15 ;  /* 0x0000080f01007387 */ /* 0x000fe80000100800 */
[----:B---3--:R0:W-:Y:S01]  /*a6e60*/  STL [R1+0x46f0], R22 ;  /* 0x0046f01601007387 */ /* 0x0081e20000100800 */
[----:B----4-:R-:W-:-:S05]  /*a6e70*/  IADD3 R10, P6, R28, R2, RZ ;  /* 0x000000021c0a7210 */ /* 0x010fca0007fde0ff */
[----:B------:R-:W-:Y:S02]  /*a6e80*/  IMAD.X R11, R15, 0x1, R22, P6 ;  /* 0x000000010f0b7824 */ /* 0x000fe400030e0616 */
[----:B0-----:R-:W3:Y:S04]  /*a6e90*/  LDL.LU R22, [R1+0x8] ;  /* 0x0000080001167983 */ /* 0x001ee80000300800 */
[----:B------:R-:W4:Y:S04]  /*a6ea0*/  LDL.LU R21, [R1+0x88] ;  /* 0x0000880001157983 */ /* 0x000f280000300800 */
[----:B------:R0:W-:Y:S04]  /*a6eb0*/  STL.64 [R1+0x1480], R10 ;  /* 0x0014800a01007387 */ /* 0x0001e80000100a00 */
[----:B------:R-:W4:Y:S01]  /*a6ec0*/  LDL.LU R24, [R1+0x1fa4] ;  /* 0x001fa40001187983 */ /* 0x000f220000300800 */
[----:B0-----:R-:W-:-:S02]  /*a6ed0*/  F2FP.SATFINITE.E5M2.F32.PACK_AB_MERGE_C R11, R29, R27, RZ ;  /* 0x0000001b1d0b723e */ /* 0x001fc400048060ff */
[----:B------:R-:W-:-:S03]  /*a6ee0*/  F2FP.SATFINITE.E5M2.F32.PACK_AB_MERGE_C R10, R26, R19, RZ ;  /* 0x000000131a0a723e */ /* 0x000fc600048060ff */
[----:B------:R-:W-:Y:S04]  /*a6ef0*/  STL [R1+0xb60], R11 ;  /* 0x000b600b01007387 */ /* 0x000fe80000100800 */
[----:B------:R-:W4:Y:S04]  /*a6f00*/  LDL.LU R19, [R1+0x1fa8] ;  /* 0x001fa80001137983 */ /* 0x000f280000300800 */
[----:B------:R0:W-:Y:S04]  /*a6f10*/  STL [R1+0x854], R10 ;  /* 0x0008540a01007387 */ /* 0x0001e80000100800 */
[----:B------:R-:W4:Y:S01]  /*a6f20*/  LDL.LU R26, [R1+0x1fac] ;  /* 0x001fac00011a7983 */ /* 0x000f220000300800 */
[----:B0-----:R-:W-:-:S02]  /*a6f30*/  IADD3 R10, P6, R28, R0, RZ ;  /* 0x000000001c0a7210 */ /* 0x001fc40007fde0ff */
[----:B--2---:R-:W-:-:S03]  /*a6f40*/  F2FP.SATFINITE.E5M2.F32.PACK_AB_MERGE_C R3, R3, R4, RZ ;  /* 0x000000040303723e */ /* 0x004fc600048060ff */
[----:B---3--:R-:W-:-:S05]  /*a6f50*/  IMAD.X R11, R22, 0x1, R17, P6 ;  /* 0x00000001160b7824 */ /* 0x008fca00030e0611 */
[----:B------:R0:W-:Y:S04]  /*a6f60*/  STL.64 [R1+0x1478], R10 ;  /* 0x0014780a01007387 */ /* 0x0001e80000100a00 */
[----:B0-----:R-:W2:Y:S04]  /*a6f70*/  LDL.LU.64 R10, [R1+0x4718] ;  /* 0x00471800010a7983 */ /* 0x001ea80000300a00 */
[----:B------:R-:W3:Y:S04]  /*a6f80*/  LDL.LU R15, [R1+0x1f90] ;  /* 0x001f9000010f7983 */ /* 0x000ee80000300800 */
[----:B------:R-:W3:Y:S04]  /*a6f90*/  LDL.LU R23, [R1+0x1f94] ;  /* 0x001f940001177983 */ /* 0x000ee80000300800 */
        /* <DEDUP_REMOVED lines=8> */
[----:B------:R-:W-:Y:S04]  /*a7020*/  STL [R1+0x524], R7 ;  /* 0x0005240701007387 */ /* 0x000fe80000100800 */
[----:B---3--:R0:W-:Y:S04]  /*a7030*/  STL.64 [R1+0x46e8], R2 ;  /* 0x0046e80201007387 */ /* 0x0081e80000100a00 */
[----:B0-----:R-:W3:Y:S01]  /*a7040*/  LDL.LU R2, [R1+0x1fc4] ;  /* 0x001fc40001027983 */ /* 0x001ee20000300800 */
[----:B------:R-:W-:-:S03]  /*a7050*/  IADD3 R6, P6, R28, R3, RZ ;  /* 0x000000031c067210 */ /* 0x000fc60007fde0ff */
[----:B------:R-:W4:Y:S02]  /*a7060*/  LDL.LU R3, [R1+0x1fa0] ;  /* 0x001fa00001037983 */ /* 0x000f240000300800 */
[----:B--2---:R-:W-:-:S05]  /*a7070*/  IMAD.X R7, R22, 0x1, R4, P6 ;  /* 0x0000000116077824 */ /* 0x004fca00030e0604 */
[----:B------:R0:W-:Y:S04]  /*a7080*/  STL.64 [R1+0x1470], R6 ;  /* 0x0014700601007387 */ /* 0x0001e80000100a00 */
[----:B0-----:R-:W2:Y:S01]  /*a7090*/  LDL.LU.64 R6, [R1+0x4708] ;  /* 0x0047080001067983 */ /* 0x001ea20000300a00 */
[----:B---3--:R-:W-:-:S03]  /*a70a0*/  F2FP.SATFINITE.E5M2.F32.PACK_AB_MERGE_C R2, R2, R5, RZ ;  /* 0x000000050202723e */ /* 0x008fc600048060ff */
[----:B------:R-:W3:Y:S04]  /*a70b0*/  LDL.LU R5, [R1+0x4700] ;  /* 0x0047000001057983 */ /* 0x000ee80000300800 */
[----:B------:R0:W-:Y:S02]  /*a70c0*/  STL [R1+0x3d4], R2 ;  /* 0x0003d40201007387 */ /* 0x0001e40000100800 */
[----:B0-----:R-:W-:Y:S02]  /*a70d0*/  F2FP.SATFINITE.E5M2.F32.PACK_AB_MERGE_C R2, R9, R8, RZ ;  /* 0x000000080902723e */ /* 0x001fe400048060ff */
[----:B---3--:R-:W-:Y:S01]  /*a70e0*/  IADD3 R8, P6, R28, R5, RZ ;  /* 0x000000051c087210 */ /* 0x008fe20007fde0ff */
[----:B------:R-:W-:Y:S04]  /*a70f0*/  STL.64 [R1+0x46d8], R4 ;  /* 0x0046d80401007387 */ /* 0x000fe80000100a00 */
[----:B--2---:R-:W-:Y:S01]  /*a7100*/  IMAD.X R9, R22, 0x1, R6, P6 ;  /* 0x0000000116097824 */ /* 0x004fe200030e0606 */
[----:B------:R-:W-:Y:S04]  /*a7110*/  STL [R1+0x3d8], R2 ;  /* 0x0003d80201007387 */ /* 0x000fe80000100800 */
[----:B------:R0:W-:Y:S04]  /*a7120*/  STL.64 [R1+0x1468], R8 ;  /* 0x0014680801007387 */ /* 0x0001e80000100a00 */
[----:B0-----:R-:W2:Y:S01]  /*a7130*/  LDL.LU.64 R8, [R1+0x46f8] ;  /* 0x0046f80001087983 */ /* 0x001ea20000300a00 */
[----:B----4-:R-:W-:-:S02]  /*a7140*/  F2FP.SATFINITE.E5M2.F32.PACK_AB_MERGE_C R4, R20, R17, RZ ;  /* 0x000000111404723e */ /* 0x010fc400048060ff */
[----:B------:R-:W-:-:S03]  /*a7150*/  F2FP.SATFINITE.E5M2.F32.PACK_AB_MERGE_C R2, R16, R25, RZ ;  /* 0x000000191002723e */ /* 0x000fc600048060ff */
[----:B------:R0:W-:Y:S04]  /*a7160*/  STL [R1+0x1668], R4 ;  /* 0x0016680401007387 */ /* 0x0001e80000100800 */
[----:B------:R-:W3:Y:S04]  /*a7170*/  LDL.LU R17, [R1+0x1f88] ;  /* 0x001f880001117983 */ /* 0x000ee80000300800 */
[----:B------:R1:W-:Y:S01]  /*a7180*/  STL [R1+0x165c], R2 ;  /* 0x00165c0201007387 */ /* 0x0003e20000100800 */
[----:B0-----:R-:W-:-:S03]  /*a7190*/  IADD3 R4, P6, R28, R7, RZ ;  /* 0x000000071c047210 */ /* 0x001fc60007fde0ff */
[----:B------:R-:W3:Y:S01]  /*a71a0*/  LDL.LU R20, [R1+0x1f8c] ;  /* 0x001f8c0001147983 */ /* 0x000ee20000300800 */
[----:B------:R-:W-:-:S03]  /*a71b0*/  F2FP.SATFINITE.E5M2.F32.PACK_AB_MERGE_C R3, R24, R3, RZ ;  /* 0x000000031803723e */ /* 0x000fc600048060ff */
[----:B------:R-:W4:Y:S04]  /*a71c0*/  LDL.LU R25, [R1+0x2020] ;  /* 0x0020200001197983 */ /* 0x000f280000300800 */
[----:B------:R-:W4:Y:S01]  /*a71d0*/  LDL.LU R16, [R1+0x2024] ;  /* 0x0020240001107983 */ /* 0x000f220000300800 */
[----:B-1----:R-:W-:-:S03]  /*a71e0*/  F2FP.SATFINITE.E5M2.F32.PACK_AB_MERGE_C R2, R26, R19, RZ ;  /* 0x000000131a02723e */ /* 0x002fc600048060ff */
[----:B------:R0:W-:Y:S04]  /*a71f0*/  STL [R1+0x46c8], R7 ;  /* 0x0046c80701007387 */ /* 0x0001e80000100800 */
[----:B0-----:R-:W3:Y:S01]  /*a7200*/  LDL.LU R7, [R1+0x1f84] ;  /* 0x001f840001077983 */ /* 0x001ee20000300800 */
[----:B--2---:R-:W-:-:S03]  /*a7210*/  IMAD.X R5, R22, 0x1, R8, P6 ;  /* 0x0000000116057824 */ /* 0x004fc600030e0608 */
[----:B------:R0:W-:Y:S04]  /*a7220*/  STL [R1+0x46cc], R8 ;  /* 0x0046cc0801007387 */ /* 0x0001e80000100800 */
[----:B0-----:R-:W3:Y:S04]  /*a7230*/  LDL.LU R8, [R1+0x1f80] ;  /* 0x001f800001087983 */ /* 0x001ee80000300800 */
[----:B------:R-:W-:Y:S04]  /*a7240*/  STL.64 [R1+0x1460], R4 ;  /* 0x0014600401007387 */ /* 0x000fe80000100a00 */
[----:B------:R-:W2:Y:S04]  /*a7250*/  LDL.LU R19, [R1+0x2028] ;  /* 0x0020280001137983 */ /* 0x000ea80000300800 */
[----:B------:R-:W-:Y:S04]  /*a7260*/  STL [R1+0x1888], R3 ;  /* 0x0018880301007387 */ /* 0x000fe80000100800 */
[----:B------:R-:W2:Y:S04]  /*a7270*/  LDL.LU R26, [R1+0x202c] ;  /* 0x00202c00011a7983 */ /* 0x000ea80000300800 */
[----:B------:R0:W-:Y:S02]  /*a7280*/  STL [R1+0x1884], R2 ;  /* 0x0018840201007387 */ /* 0x0001e40000100800 */
[----:B0-----:R-:W-:-:S05]  /*a7290*/  IADD3 R2, P6, R28, R9, RZ ;  /* 0x000000091c027210 */ /* 0x001fca0007fde0ff */
[----:B------:R-:W-:-:S05]  /*a72a0*/  IMAD.X R3, R22, 0x1, R10, P6 ;  /* 0x0000000116037824 */ /* 0x000fca00030e060a */
[----:B------:R0:W-:Y:S04]  /*a72b0*/  STL.64 [R1+0x1458], R2 ;  /* 0x0014580201007387 */ /* 0x0001e80000100a00 */
[----:B------:R-:W2:Y:S01]  /*a72c0*/  LDL.LU R4, [R1+0x2010] ;  /* 0x0020100001047983 */ /* 0x000ea20000300800 */
[----:B0-----:R-:W-:Y:S02]  /*a72d0*/  F2FP.SATFINITE.E5M2.F32.PACK_AB_MERGE_C R3, R23, R15, RZ ;  /* 0x0000000f1703723e */ /* 0x001fe400048060ff */
[----:B------:R-:W-:-:S03]  /*a72e0*/  F2FP.SATFINITE.E5M2.F32.PACK_AB_MERGE_C R2, R29, R27, RZ ;  /* 0x0000001b1d02723e */ /* 0x000fc600048060ff */
[----:B------:R-:W-:Y:S04]  /*a72f0*/  STL [R1+0x18cc], R3 ;  /* 0x0018cc0301007387 */ /* 0x000fe80000100800 */
[----:B------:R-:W2:Y:S04]  /*a7300*/  LDL.LU R5, [R1+0x2014] ;  /* 0x0020140001057983 */ /* 0x000ea80000300800 */
[----:B------:R0:W-:Y:S04]  /*a7310*/  STL [R1+0x18c8], R2 ;  /* 0x0018c80201007387 */ /* 0x0001e80000100800 */
[----:B------:R-:W2:Y:S04]  /*a7320*/  LDL.LU R24, [R1+0x2000] ;  /* 0x0020000001187983 */ /* 0x000ea80000300800 */
[----:B------:R-:W2:Y:S01]  /*a7330*/  LDL.LU R15, [R1+0x2004] ;  /* 0x00200400010f7983 */ /* 0x000ea20000300800 */
[----:B0-----:R-:W-:-:S03]  /*a7340*/  IADD3 R2, P6, R28, R11, RZ ;  /* 0x0000000b1c027210 */ /* 0x001fc60007fde0ff */
[----:B------:R0:W-:Y:S02]  /*a7350*/  STL.64 [R1+0x46d0], R10 ;  /* 0x0046d00a01007387 */ /* 0x0001e40000100a00 */
[----:B------:R-:W-:Y:S02]  /*a7360*/  IMAD.X R3, R22, 0x1, R13, P6 ;  /* 0x0000000116037824 */ /* 0x000fe400030e060d */
[----:B0-----:R-:W2:Y:S04]  /*a7370*/  LDL.LU R10, [R1+0x2018] ;  /* 0x00201800010a7983 */ /* 0x001ea80000300800 */
[----:B------:R-:W2:Y:S04]  /*a7380*/  LDL.LU R11, [R1+0x201c] ;  /* 0x00201c00010b7983 */ /* 0x000ea80000300800 */
        /* <DEDUP_REMOVED lines=8> */
[----:B------:R-:W2:Y:S04]  /*a7410*/  LDL.LU R22, [R1+0x46f0] ;  /* 0x0046f00001167983 */ /* 0x000ea80000300800 */
[----:B------:R0:W-:Y:S04]  /*a7420*/  STL.64 [R1+0x1450], R2 ;  /* 0x0014500201007387 */ /* 0x0001e80000100a00 */
[----:B0-----:R-:W2:Y:S01]  /*a7430*/  LDL.LU.64 R2, [R1+0x46e8] ;  /* 0x0046e80001027983 */ /* 0x001ea20000300a00 */
[----:B---3--:R-:W-:-:S02]  /*a7440*/  F2FP.SATFINITE.E5M2.F32.PACK_AB_MERGE_C R12, R7, R8, RZ ;  /* 0x00000008070c723e */ /* 0x008fc400048060ff */
[----:B------:R-:W-:Y:S02]  /*a7450*/  F2FP.SATFINITE.E5M2.F32.PACK_AB_MERGE_C R8, R20, R17, RZ ;  /* 0x000000111408723e */ /* 0x000fe400048060ff */
[----:B----4-:R-:W-:Y:S02]  /*a7460*/  F2FP.SATFINITE.E5M2.F32.PACK_AB_MERGE_C R7, R16, R25, RZ ;  /* 0x000000191007723e */ /* 0x010fe400048060ff */
[----:B------:R-:W-:Y:S01]  /*a7470*/  SHF.R.S32.HI R20, RZ, 0x1f, R21 ;  /* 0x0000001fff147819 */ /* 0x000fe20000011415 */
[----:B------:R-:W-:Y:S04]  /*a7480*/  STL [R1+0x1928], R12 ;  /* 0x0019280c01007387 */ /* 0x000fe80000100800 */
[----:B------:R0:W-:Y:S04]  /*a7490*/  STL [R1+0x191c], R8 ;  /* 0x00191c0801007387 */ /* 0x0001e80000100800 */
[----:B0-----:R-:W3:Y:S04]  /*a74a0*/  LDL.LU R8, [R1+0x1ff8] ;  /* 0x001ff80001087983 */ /* 0x001ee80000300800 */
[----:B------:R0:W-:Y:S04]  /*a74b0*/  STL [R1+0x1960], R7 ;  /* 0x0019600701007387 */ /* 0x0001e80000100800 */
[----:B0-----:R-:W3:Y:S04]  /*a74c0*/  LDL.LU R7, [R1+0x1ffc] ;  /* 0x001ffc0001077983 */ /* 0x001ee80000300800 */
[----:B------:R-:W4:Y:S04]  /*a74d0*/  LDL.LU R12, [R1+0x1f70] ;  /* 0x001f7000010c7983 */ /* 0x000f280000300800 */
[----:B------:R-:W4:Y:S01]  /*a74e0*/  LDL.LU R13, [R1+0x1f74] ;  /* 0x001f7400010d7983 */ /* 0x000f220000300800 */
[----:B--2---:R-:W-:-:S05]  /*a74f0*/  IADD3 R16, P6, R21, R2, RZ ;  /* 0x0000000215107210 */ /* 0x004fca0007fde0ff */
[----:B------:R-:W-:-:S05]  /*a7500*/  IMAD.X R17, R20, 0x1, R22, P6 ;  /* 0x0000000114117824 */ /* 0x000fca00030e0616 */
[----:B------:R0:W-:Y:S04]  /*a7510*/  STL.64 [R1+0x1440], R16 ;  /* 0x0014401001007387 */ /* 0x0001e80000100a00 */
[----:B0-----:R-:W2:Y:S01]  /*a7520*/  LDL.LU R17, [R1+0x46e0] ;  /* 0x0046e00001117983 */ /* 0x001ea20000300800 */
[----:B------:R-:W-:Y:S02]  /*a7530*/  F2FP.SATFINITE.E5M2.F32.PACK_AB_MERGE_C R19, R26, R19, RZ ;  /* 0x000000131a13723e */ /* 0x000fe400048060ff */
[----:B------:R-:W-:Y:S01]  /*a7540*/  F2FP.SATFINITE.E5M2.F32.PACK_AB_MERGE_C R5, R5, R4, RZ ;  /* 0x000000040505723e */ /* 0x000fe200048060ff */
[----:B------:R-:W4:Y:S01]  /*a7550*/  LDL.LU R25, [R1+0x1f78] ;  /* 0x001f780001197983 */ /* 0x000f220000300800 */
[----:B------:R-:W-:-:S03]  /*a7560*/  IADD3 R4, P6, R21, R0, RZ ;  /* 0x0000000015047210 */ /* 0x000fc60007fde0ff */
[----:B------:R-:W4:Y:S04]  /*a7570*/  LDL.LU R16, [R1+0x1f7c] ;  /* 0x001f7c0001107983 */ /* 0x000f280000300800 */
[----:B------:R0:W-:Y:S04]  /*a7580*/  STL [R1+0x195c], R19 ;  /* 0x00195c1301007387 */ /* 0x0001e80000100800 */
[----:B0-----:R-:W4:Y:S04]  /*a7590*/  LDL.LU R19, [R1+0x1f60] ;  /* 0x001f600001137983 */ /* 0x001f280000300800 */
[----:B------:R-:W4:Y:S04]  /*a75a0*/  LDL.LU R26, [R1+0x1f64] ;  /* 0x001f6400011a7983 */ /* 0x000f280000300800 */
[----:B------:R2:W-:Y:S02]  /*a75b0*/  STL [R1+0x1998], R5 ;  /* 0x0019980501007387 */ /* 0x0005e40000100800 */
        /* <DEDUP_REMOVED lines=8> */
[----:B------:R1:W-:Y:S04]  /*a7640*/  STL [R1+0x19b8], R15 ;  /* 0x0019b80f01007387 */ /* 0x0003e80000100800 */
[----:B0-----:R-:W4:Y:S01]  /*a7650*/  LDL.LU R3, [R1+0x1394] ;  /* 0x0013940001037983 */ /* 0x001f220000300800 */
[----:B-1----:R-:W-:-:S02]  /*a7660*/  F2FP.SATFINITE.E5M2.F32.PACK_AB_MERGE_C R15, R27, R23, RZ ;  /* 0x000000171b0f723e */ /* 0x002fc400048060ff */
[----:B------:R-:W-:Y:S02]  /*a7670*/  F2FP.SATFINITE.E5M2.F32.PACK_AB_MERGE_C R23, R28, R29, RZ ;  /* 0x0000001d1c17723e */ /* 0x000fe400048060ff */
[----:B---3--:R-:W-:Y:S01]  /*a7680*/  F2FP.SATFINITE.E5M2.F32.PACK_AB_MERGE_C R7, R7, R8, RZ ;  /* 0x000000080707723e */ /* 0x008fe200048060ff */
[----:B--2---:R-:W-:Y:S01]  /*a7690*/  IMAD.X R11, R20, 0x1, R4, P6 ;  /* 0x00000001140b7824 */ /* 0x004fe200030e0604 */
[----:B------:R-:W-:-:S04]  /*a76a0*/  IADD3 R28, P6, R21, R5, RZ ;  /* 0x00000005151c7210 */ /* 0x000fc80007fde0ff */
[----:B------:R0:W-:Y:S01]  /*a76b0*/  STL.64 [R1+0x1428], R10 ;  /* 0x0014280a01007387 */ /* 0x0001e20000100a00 */
[----:B------:R-:W-:-:S03]  /*a76c0*/  IMAD.X R29, R20, 0x1, R6, P6 ;  /* 0x00000001141d7824 */ /* 0x000fc600030e0606 */
[----:B0-----:R-:W2:Y:S04]  /*a76d0*/  LDL.LU.64 R10, [R1+0x46d0] ;  /* 0x0046d000010a7983 */ /* 0x001ea80000300a00 */
[----:B------:R0:W-:Y:S04]  /*a76e0*/  STL [R1+0x46b4], R4 ;  /* 0x0046b40401007387 */ /* 0x0001e80000100800 */
[----:B0-----:R-:W3:Y:S04]  /*a76f0*/  LDL.LU R4, [R1+0x1390] ;  /* 0x0013900001047983 */ /* 0x001ee80000300800 */
[----:B------:R-:W3:Y:S04]  /*a7700*/  LDL.LU R24, [R1+0x1398] ;  /* 0x0013980001187983 */ /* 0x000ee80000300800 */
[----:B------:R0:W-:Y:S04]  /*a7710*/  STL [R1+0x19ac], R15 ;  /* 0x0019ac0f01007387 */ /* 0x0001e80000100800 */
[----:B0-----:R-:W3:Y:S04]  /*a7720*/  LDL.LU R15, [R1+0x139c] ;  /* 0x00139c00010f7983 */ /* 0x001ee80000300800 */
[----:B------:R-:W-:Y:S04]  /*a7730*/  STL [R1+0x19d8], R23 ;  /* 0x0019d81701007387 */ /* 0x000fe80000100800 */
[----:B------:R0:W-:Y:S04]  /*a7740*/  STL [R1+0x46a0], R5 ;  /* 0x0046a00501007387 */ /* 0x0001e80000100800 */
[----:B0-----:R-:W3:Y:S04]  /*a7750*/  LDL.LU R5, [R1+0x1f6c] ;  /* 0x001f6c0001057983 */ /* 0x001ee80000300800 */
[----:B------:R-:W3:Y:S04]  /*a7760*/  LDL.LU R23, [R1+0x12b0] ;  /* 0x0012b00001177983 */ /* 0x000ee80000300800 */
[----:B------:R-:W3:Y:S04]  /*a7770*/  LDL.LU R27, [R1+0x12b4] ;  /* 0x0012b400011b7983 */ /* 0x000ee80000300800 */
[----:B------:R0:W-:Y:S04]  /*a7780*/  STL.64 [R1+0x1430], R28 ;  /* 0x0014301c01007387 */ /* 0x0001e80000100a00 */
[----:B0-----:R-:W3:Y:S04]  /*a7790*/  LDL.LU R29, [R1+0x12b8] ;  /* 0x0012b800011d7983 */ /* 0x001ee80000300800 */
[----:B------:R-:W3:Y:S04]  /*a77a0*/  LDL.LU R28, [R1+0x12bc] ;  /* 0x0012bc00011c7983 */ /* 0x000ee80000300800 */
[----:B------:R-:W2:Y:S04]  /*a77b0*/  LDL.LU R8, [R1+0x46cc] ;  /* 0x0046cc0001087983 */ /* 0x000ea80000300800 */
[----:B------:R0:W-:Y:S04]  /*a77c0*/  STL [R1+0x19cc], R7 ;  /* 0x0019cc0701007387 */ /* 0x0001e80000100800 */
[----:B0-----:R-:W3:Y:S01]  /*a77d0*/  LDL.LU R7, [R1+0x46c8] ;  /* 0x0046c80001077983 */ /* 0x001ee20000300800 */
[----:B----4-:R-:W-:-:S05]  /*a77e0*/  F2FP.SATFINITE.E5M2.F32.PACK_AB_MERGE_C R13, R13, R12, RZ ;  /* 0x0000000c0d0d723e */ /* 0x010fca00048060ff */
[----:B------:R-:W-:Y:S01]  /*a77f0*/  STL [R1+0x19e8], R13 ;  /* 0x0019e80d01007387 */ /* 0x000fe20000100800 */
[----:B---3--:R-:W-:-:S03]  /*a7800*/  IADD3 R12, P6, R21, R7, RZ ;  /* 0x00000007150c7210 */ /* 0x008fc60007fde0ff */
[----:B------:R0:W-:Y:S04]  /*a7810*/  STL.64 [R1+0x46a8], R6 ;  /* 0x0046a80601007387 */ /* 0x0001e80000100a00 */
[----:B0-----:R-:W3:Y:S01]  /*a7820*/  LDL.LU R7, [R1+0x1f68] ;  /* 0x001f680001077983 */ /* 0x001ee20000300800 */
[----:B--2---:R-:W-:-:S05]  /*a7830*/  IMAD.X R13, R20, 0x1, R8, P6 ;  /* 0x00000001140d7824 */ /* 0x004fca00030e0608 */
[----:B------:R0:W-:Y:S01]  /*a7840*/  STL.64 [R1+0x1420], R12 ;  /* 0x0014200c01007387 */ /* 0x0001e20000100a00 */
[----:B------:R-:W-:Y:S02]  /*a7850*/  F2FP.SATFINITE.E5M2.F32.PACK_AB_MERGE_C R6, R26, R19, RZ ;  /* 0x000000131a06723e */ /* 0x000fe400048060ff */
[----:B0-----:R-:W-:Y:S02]  /*a7860*/  F2FP.SATFINITE.E5M2.F32.PACK_AB_MERGE_C R12, R16, R25, RZ ;  /* 0x00000019100c723e */ /* 0x001fe400048060ff */
[----:B------:R-:W2:Y:S04]  /*a7870*/  LDL.LU R25, [R1+0x12a0] ;  /* 0x0012a00001197983 */ /* 0x000ea80000300800 */
[----:B------:R0:W-:Y:S04]  /*a7880*/  STL [R1+0x19dc], R12 ;  /* 0x0019dc0c01007387 */ /* 0x0001e80000100800 */
[----:B------:R-:W2:Y:S01]  /*a7890*/  LDL.LU R19, [R1+0x12a4] ;  /* 0x0012a40001137983 */ /* 0x000ea20000300800 */
[----:B0-----:R-:W-:-:S03]  /*a78a0*/  IADD3 R12, P6, R21, R9, RZ ;  /* 0x00000009150c7210 */ /* 0x001fc60007fde0ff */
[----:B------:R-:W-:Y:S02]  /*a78b0*/  STL [R1+0xfc0], R6 ;  /* 0x000fc00601007387 */ /* 0x000fe40000100800 */
[----:B------:R-:W-:Y:S02]  /*a78c0*/  IMAD.X R13, R20, 0x1, R10, P6 ;  /* 0x00000001140d7824 */ /* 0x000fe400030e060a */
[----:B------:R-:W4:Y:S04]  /*a78d0*/  LDL.LU R16, [R1+0x12a8] ;  /* 0x0012a80001107983 */ /* 0x000f280000300800 */
[----:B------:R-:W4:Y:S04]  /*a78e0*/  LDL.LU R26, [R1+0x12ac] ;  /* 0x0012ac00011a7983 */ /* 0x000f280000300800 */
[----:B------:R-:W-:Y:S04]  /*a78f0*/  STL.64 [R1+0x46b8], R8 ;  /* 0x0046b80801007387 */ /* 0x000fe80000100a00 */
[----:B------:R0:W-:Y:S04]  /*a7900*/  STL.64 [R1+0x1418], R12 ;  /* 0x0014180c01007387 */ /* 0x0001e80000100a00 */
[----:B0-----:R-:W2:Y:S01]  /*a7910*/  LDL.LU.64 R12, [R1+0x46c0] ;  /* 0x0046c000010c7983 */ /* 0x001ea20000300a00 */
[----:B---3--:R-:W-:-:S02]  /*a7920*/  F2FP.SATFINITE.E5M2.F32.PACK_AB_MERGE_C R6, R5, R7, RZ ;  /* 0x000000070506723e */ /* 0x008fc400048060ff */
[----:B------:R-:W-:Y:S02]  /*a7930*/  F2FP.SATFINITE.E5M2.F32.PACK_AB_MERGE_C R5, R3, R4, RZ ;  /* 0x000000040305723e */ /* 0x000fe400048060ff */
[----:B------:R-:W3:Y:S04]  /*a7940*/  LDL.LU R4, [R1+0x1290] ;  /* 0x0012900001047983 */ /* 0x000ee80000300800 */
[----:B------:R0:W-:Y:S04]  /*a7950*/  STL [R1+0x12e0], R6 ;  /* 0x0012e00601007387 */ /* 0x0001e80000100800 */
[----:B------:R-:W3:Y:S01]  /*a7960*/  LDL.LU R3, [R1+0x1294] ;  /* 0x0012940001037983 */ /* 0x000ee20000300800 */
[----:B------:R-:W-:-:S03]  /*a7970*/  IADD3 R8, P6, R21, R11, RZ ;  /* 0x0000000b15087210 */ /* 0x000fc60007fde0ff */
[----:B------:R-:W-:Y:S04]  /*a7980*/  STL [R1+0xb64], R5 ;  /* 0x000b640501007387 */ /* 0x000fe80000100800 */
[----:B0-----:R-:W3:Y:S04]  /*a7990*/  LDL.LU R6, [R1+0x1298] ;  /* 0x0012980001067983 */ /* 0x001ee80000300800 */
[----:B------:R-:W3:Y:S04]  /*a79a0*/  LDL.LU R7, [R1+0x129c] ;  /* 0x00129c0001077983 */ /* 0x000ee80000300800 */
[----:B------:R-:W-:Y:S01]  /*a79b0*/  STL.64 [R1+0x4698], R10 ;  /* 0x0046980a01007387 */ /* 0x000fe20000100a00 */
[----:B--2---:R-:W-:-:S05]  /*a79c0*/  IMAD.X R9, R20, 0x1, R13, P6 ;  /* 0x0000000114097824 */ /* 0x004fca00030e060d */
[----:B------:R0:W-:Y:S02]  /*a79d0*/  STL.64 [R1+0x1408], R8 ;  /* 0x0014080801007387 */ /* 0x0001e40000100a00 */
[----:B0-----:R-:W-:-:S05]  /*a79e0*/  IADD3 R8, P6, R21, R12, RZ ;  /* 0x0000000c15087210 */ /* 0x001fca0007fde0ff */
[----:B------:R-:W-:-:S05]  /*a79f0*/  IMAD.X R9, R20, 0x1, R14, P6 ;  /* 0x0000000114097824 */ /* 0x000fca00030e060e */
[----:B------:R0:W-:Y:S04]  /*a7a00*/  STL.64 [R1+0x1410], R8 ;  /* 0x0014100801007387 */ /* 0x0001e80000100a00 */
[----:B------:R-:W2:Y:S04]  /*a7a10*/  LDL.LU R5, [R1+0x1280] ;  /* 0x0012800001057983 */ /* 0x000ea80000300800 */
[----:B------:R-:W2:Y:S01]  /*a7a20*/  LDL.LU R10, [R1+0x1288] ;  /* 0x00128800010a7983 */ /* 0x000ea20000300800 */
[----:B0-----:R-:W-:Y:S02]  /*a7a30*/  F2FP.SATFINITE.E5M2.F32.PACK_AB_MERGE_C R8, R15, R24, RZ ;  /* 0x000000180f08723e */ /* 0x001fe400048060ff */
[----:B------:R-:W-:-:S03]  /*a7a40*/  F2FP.SATFINITE.E5M2.F32.PACK_AB_MERGE_C R9, R27, R23, RZ ;  /* 0x000000171b09723e */ /* 0x000fc600048060ff */
[----:B------:R0:W-:Y:S04]  /*a7a50*/  STL [R1+0x12e4], R8 ;  /* 0x0012e40801007387 */ /* 0x0001e80000100800 */
[----:B------:R-:W2:Y:S04]  /*a7a60*/  LDL.LU R11, [R1+0x128c] ;  /* 0x00128c00010b7983 */ /* 0x000ea80000300800 */
[----:B------:R-:W2:Y:S01]  /*a7a70*/  LDL.LU R20, [R1+0x1278] ;  /* 0x0012780001147983 */ /* 0x000ea20000300800 */
[----:B0-----:R-:W-:-:S03]  /*a7a80*/  F2FP.SATFINITE.E5M2.F32.PACK_AB_MERGE_C R8, R28, R29, RZ ;  /* 0x0000001d1c08723e */ /* 0x001fc600048060ff */
[----:B------:R-:W-:Y:S01]  /*a7a90*/  STL [R1+0x850], R9 ;  /* 0x0008500901007387 */ /* 0x000fe20000100800 */
[----:B------:R-:W-:-:S03]  /*a7aa0*/  SHF.R.S32.HI R15, RZ, 0x1f, R18 ;  /* 0x0000001fff0f7819 */ /* 0x000fc60000011412 */
[----:B------:R-:W2:Y:S04]  /*a7ab0*/  LDL.LU R24, [R1+0x127c] ;  /* 0x00127c0001187983 */ /* 0x000ea80000300800 */
[----:B------:R0:W-:Y:S04]  /*a7ac0*/  STL [R1+0x15a8], R8 ;  /* 0x0015a80801007387 */ /* 0x0001e80000100800 */
[----:B------:R-:W2:Y:S04]  /*a7ad0*/  LDL.LU R23, [R1+0x1260] ;  /* 0x0012600001177983 */ /* 0x000ea80000300800 */
[----:B------:R-:W2:Y:S01]  /*a7ae0*/  LDL.LU R27, [R1+0x1264] ;  /* 0x00126400011b7983 */ /* 0x000ea20000300800 */
[----:B0-----:R-:W-:-:S03]  /*a7af0*/  IADD3 R8, P6, R18, R2, RZ ;  /* 0x0000000212087210 */ /* 0x001fc60007fde0ff */
[----:B------:R-:W2:Y:S02]  /*a7b00*/  LDL.LU R29, [R1+0x1268] ;  /* 0x00126800011d7983 */ /* 0x000ea40000300800 */
[----:B------:R-:W-:Y:S02]  /*a7b10*/  IMAD.X R9, R15, 0x1, R22, P6 ;  /* 0x000000010f097824 */ /* 0x000fe400030e0616 */
[----:B------:R-:W2:Y:S04]  /*a7b20*/  LDL.LU R28, [R1+0x126c] ;  /* 0x00126c00011c7983 */ /* 0x000ea80000300800 */
[----:B------:R0:W-:Y:S01]  /*a7b30*/  STL.64 [R1+0x1400], R8 ;  /* 0x0014000801007387 */ /* 0x0001e20000100a00 */
[----:B----4-:R-:W-:Y:S02]  /*a7b40*/  F2FP.SATFINITE.E5M2.F32.PACK_AB_MERGE_C R16, R26, R16, RZ ;  /* 0x000000101a10723e */ /* 0x010fe400048060ff */
[----:B0-----:R-:W-:-:S02]  /*a7b50*/  F2FP.SATFINITE.E5M2.F32.PACK_AB_MERGE_C R8, R19, R25, RZ ;  /* 0x000000191308723e */ /* 0x001fc400048060ff */
[----:B------:R-:W4:Y:S04]  /*a7b60*/  LDL.LU R19, [R1+0x90] ;  /* 0x0000900001137983 */ /* 0x000f280000300800 */
[----:B------:R0:W-:Y:S02]  /*a7b70*/  STL [R1+0x520], R8 ;  /* 0x0005200801007387 */ /* 0x0001e40000100800 */
[----:B0-----:R-:W-:Y:S02]  /*a7b80*/  IADD3 R8, P6, R18, R0, RZ ;  /* 0x0000000012087210 */ /* 0x001fe40007fde0ff */
[----:B------:R0:W-:Y:S03]  /*a7b90*/  STL [R1+0x4684], R0 ;  /* 0x0046840001007387 */ /* 0x0001e60000100800 */
[----:B------:R-:W-:Y:S01]  /*a7ba0*/  IMAD.X R9, R15, 0x1, R17, P6 ;  /* 0x000000010f097824 */ /* 0x000fe200030e0611 */
[----:B------:R-:W-:Y:S04]  /*a7bb0*/  STL [R1+0x15ac], R16 ;  /* 0x0015ac1001007387 */ /* 0x000fe80000100800 */
[----:B0-----:R-:W4:Y:S04]  /*a7bc0*/  LDL.LU R0, [R1+0x1274] ;  /* 0x0012740001007983 */ /* 0x001f280000300800 */
[----:B------:R0:W-:Y:S04]  /*a7bd0*/  STL.64 [R1+0x13f8], R8 ;  /* 0x0013f80801007387 */ /* 0x0001e80000100a00 */
[----:B0-----:R-:W4:Y:S04]  /*a7be0*/  LDL.LU.64 R8, [R1+0x46b8] ;  /* 0x0046b80001087983 */ /* 0x001f280000300a00 */
[----:B------:R-:W4:Y:S04]  /*a7bf0*/  LDL.LU R21, [R1+0x1250] ;  /* 0x0012500001157983 */ /* 0x000f280000300800 */
[----:B------:R-:W4:Y:S04]  /*a7c00*/  LDL.LU R25, [R1+0x1254] ;  /* 0x0012540001197983 */ /* 0x000f280000300800 */
[----:B------:R-:W4:Y:S04]  /*a7c10*/  LDL.LU R16, [R1+0x1258] ;  /* 0x0012580001107983 */ /* 0x000f280000300800 */
[----:B------:R-:W4:Y:S01]  /*a7c20*/  LDL.LU R26, [R1+0x125c] ;  /* 0x00125c00011a7983 */ /* 0x000f220000300800 */
[----:B---3--:R-:W-:-:S03]  /*a7c30*/  F2FP.SATFINITE.E5M2.F32.PACK_AB_MERGE_C R3, R3, R4, RZ ;  /* 0x000000040303723e */ /* 0x008fc600048060ff */
        /* <DEDUP_REMOVED lines=8> */
[----:B0-----:R-:W4:Y:S04]  /*a7cc0*/  LDL.LU R3, [R1+0x1270] ;  /* 0x0012700001037983 */ /* 0x001f280000300800 */
[----:B------:R0:W-:Y:S04]  /*a7cd0*/  STL.64 [R1+0x13f0], R6 ;  /* 0x0013f00601007387 */ /* 0x0001e80000100a00 */
[----:B0-----:R-:W2:Y:S04]  /*a7ce0*/  LDL.LU.64 R6, [R1+0x46a8] ;  /* 0x0046a80001067983 */ /* 0x001ea80000300a00 */
[----:B------:R0:W-:Y:S04]  /*a7cf0*/  STL [R1+0x4674], R4 ;  /* 0x0046740401007387 */ /* 0x0001e80000100800 */
[----:B0-----:R-:W3:Y:S02]  /*a7d00*/  LDL.LU R4, [R1+0x1284] ;  /* 0x0012840001047983 */ /* 0x001ee40000300800 */
[----:B---3--:R-:W-:-:S02]  /*a7d10*/  F2FP.SATFINITE.E5M2.F32.PACK_AB_MERGE_C R4, R4, R5, RZ ;  /* 0x000000050404723e */ /* 0x008fc400048060ff */
[----:B------:R-:W3:Y:S04]  /*a7d20*/  LDL.LU R5, [R1+0x46a0] ;  /* 0x0046a00001057983 */ /* 0x000ee80000300800 */
[----:B------:R0:W-:Y:S01]  /*a7d30*/  STL [R1+0x3a0], R4 ;  /* 0x0003a00401007387 */ /* 0x0001e20000100800 */
[----:B----4-:R-:W-:Y:S02]  /*a7d40*/  F2FP.SATFINITE.E5M2.F32.PACK_AB_MERGE_C R3, R0, R3, RZ ;  /* 0x000000030003723e */ /* 0x010fe400048060ff */
[----:B0-----:R-:W-:Y:S02]  /*a7d50*/  F2FP.SATFINITE.E5M2.F32.PACK_AB_MERGE_C R4, R11, R10, RZ ;  /* 0x0000000a0b04723e */ /* 0x001fe400048060ff */
[----:B------:R-:W-:Y:S02]  /*a7d60*/  F2FP.SATFINITE.E5M2.F32.PACK_AB_MERGE_C R0, R24, R20, RZ ;  /* 0x000000141800723e */ /* 0x000fe400048060ff */
[C---:B---3--:R-:W-:Y:S01]  /*a7d70*/  IADD3 R10, P6, R18.reuse, R5, RZ ;  /* 0x00000005120a7210 */ /* 0x048fe20007fde0ff */
[----:B------:R-:W-:Y:S04]  /*a7d80*/  STL [R1+0x4660], R5 ;  /* 0x0046600501007387 */ /* 0x000fe80000100800 */
[----:B--2---:R-:W-:Y:S01]  /*a7d90*/  IMAD.X R11, R15, 0x1, R6, P6 ;  /* 0x000000010f0b7824 */ /* 0x004fe200030e0606 */
[----:B------:R0:W-:Y:S04]  /*a7da0*/  STL [R1+0x15d8], R4 ;  /* 0x0015d80401007387 */ /* 0x0001e80000100800 */
[----:B------:R1:W-:Y:S01]  /*a7db0*/  STL.64 [R1+0x13e8], R10 ;  /* 0x0013e80a01007387 */ /* 0x0003e20000100a00 */
[----:B0-----:R-:W-:-:S03]  /*a7dc0*/  IADD3 R4, P6, R18, R7, RZ ;  /* 0x0000000712047210 */ /* 0x001fc60007fde0ff */
[----:B-1----:R-:W2:Y:S04]  /*a7dd0*/  LDL.LU.64 R10, [R1+0x4698] ;  /* 0x00469800010a7983 */ /* 0x002ea80000300a00 */
[----:B------:R-:W-:Y:S04]  /*a7de0*/  STL [R1+0x4664], R6 ;  /* 0x0046640601007387 */ /* 0x000fe80000100800 */
[----:B------:R-:W-:Y:S01]  /*a7df0*/  STL [R1+0x390], R3 ;  /* 0x0003900301007387 */ /* 0x000fe20000100800 */
[----:B------:R-:W-:-:S03]  /*a7e00*/  IMAD.X R5, R15, 0x1, R8, P6 ;  /* 0x000000010f057824 */ /* 0x000fc600030e0608 */
[----:B------:R0:W-:Y:S02]  /*a7e10*/  STL [R1+0x15cc], R0 ;  /* 0x0015cc0001007387 */ /* 0x0001e40000100800 */
[----:B0-----:R-:W-:Y:S02]  /*a7e20*/  F2FP.SATFINITE.E5M2.F32.PACK_AB_MERGE_C R0, R27, R23, RZ ;  /* 0x000000171b00723e */ /* 0x001fe400048060ff */
[----:B------:R-:W-:-:S05]  /*a7e30*/  F2FP.SATFINITE.E5M2.F32.PACK_AB_MERGE_C R27, R28, R29, RZ ;  /* 0x0000001d1c1b723e */ /* 0x000fca00048060ff */
[----:B------:R0:W-:Y:S04]  /*a7e40*/  STL [R1+0x42c0], R27 ;  /* 0x0042c01b01007387 */ /* 0x0001e80000100800 */
[----:B------:R1:W-:Y:S04]  /*a7e50*/  STL.64 [R1+0x13e0], R4 ;  /* 0x0013e00401007387 */ /* 0x0003e80000100a00 */
[----:B------:R3:W-:Y:S04]  /*a7e60*/  STL [R1+0x15fc], R0 ;  /* 0x0015fc0001007387 */ /* 0x0007e80000100800 */
[----:B------:R-:W-:Y:S04]  /*a7e70*/  STL.64 [R1+0x4658], R8 ;  /* 0x0046580801007387 */ /* 0x000fe80000100a00 */
[----:B------:R-:W4:Y:S04]  /*a7e80*/  LDL.LU R24, [R1+0x1244] ;  /* 0x0012440001187983 */ /* 0x000f280000300800 */
[----:B------:R-:W3:Y:S01]  /*a7e90*/  LDL.LU R23, [R1+0x1248] ;  /* 0x0012480001177983 */ /* 0x000ee20000300800 */
[----:B0-----:R-:W-:-:S05]  /*a7ea0*/  IMAD.MOV.U32 R27, RZ, RZ, R18 ;  /* 0x000000ffff1b7224 */ /* 0x001fca00078e0012 */
[----:B-1----:R-:W-:Y:S02]  /*a7eb0*/  IADD3 R4, P6, R27, R9, RZ ;  /* 0x000000091b047210 */ /* 0x002fe40007fde0ff */
[----:B------:R-:W-:Y:S02]  /*a7ec0*/  F2FP.SATFINITE.E5M2.F32.PACK_AB_MERGE_C R3, R25, R21, RZ ;  /* 0x000000151903723e */ /* 0x000fe400048060ff */
[----:B------:R-:W-:Y:S01]  /*a7ed0*/  F2FP.SATFINITE.E5M2.F32.PACK_AB_MERGE_C R26, R26, R16, RZ ;  /* 0x000000101a1a723e */ /* 0x000fe200048060ff */
[----:B--2---:R-:W-:Y:S01]  /*a7ee0*/  IMAD.X R5, R15, 0x1, R10, P6 ;  /* 0x000000010f057824 */ /* 0x004fe200030e060a */
[----:B---3--:R-:W-:Y:S04]  /*a7ef0*/  STL.64 [R1+0x4690], R22 ;  /* 0x0046901601007387 */ /* 0x008fe80000100a00 */
[----:B------:R0:W-:Y:S04]  /*a7f00*/  STL.64 [R1+0x13d8], R4 ;  /* 0x0013d80401007387 */ /* 0x0001e80000100a00 */
[----:B------:R-:W2:Y:S04]  /*a7f10*/  LDL.LU R29, [R1+0x124c] ;  /* 0x00124c00011d7983 */ /* 0x000ea80000300800 */
[----:B------:R-:W3:Y:S04]  /*a7f20*/  LDL.LU R28, [R1+0x1230] ;  /* 0x00123000011c7983 */ /* 0x000ee80000300800 */
[----:B------:R-:W3:Y:S04]  /*a7f30*/  LDL.LU R18, [R1+0x1234] ;  /* 0x0012340001127983 */ /* 0x000ee80000300800 */
[----:B------:R-:W2:Y:S04]  /*a7f40*/  LDL.LU R0, [R1+0x1238] ;  /* 0x0012380001007983 */ /* 0x000ea80000300800 */
[----:B------:R-:W-:Y:S04]  /*a7f50*/  STL [R1+0x185c], R3 ;  /* 0x00185c0301007387 */ /* 0x000fe80000100800 */
[----:B------:R-:W4:Y:S01]  /*a7f60*/  LDL.LU R16, [R1+0x123c] ;  /* 0x00123c0001107983 */ /* 0x000f220000300800 */
[----:B0-----:R-:W-:-:S03]  /*a7f70*/  IADD3 R4, P6, R27, R11, RZ ;  /* 0x0000000b1b047210 */ /* 0x001fc60007fde0ff */
[----:B----4-:R0:W-:Y:S02]  /*a7f80*/  STL.64 [R1+0x4688], R16 ;  /* 0x0046881001007387 */ /* 0x0101e40000100a00 */
[----:B0-----:R-:W-:Y:S02]  /*a7f90*/  IMAD.MOV.U32 R16, RZ, RZ, R15 ;  /* 0x000000ffff107224 */ /* 0x001fe400078e000f */
[----:B------:R-:W4:Y:S02]  /*a7fa0*/  LDL.LU R17, [R1+0x1240] ;  /* 0x0012400001117983 */ /* 0x000f240000300800 */
[----:B------:R-:W-:Y:S02]  /*a7fb0*/  IMAD.X R5, R16, 0x1, R13, P6 ;  /* 0x0000000110057824 */ /* 0x000fe400030e060d */
[----:B------:R-:W-:Y:S04]  /*a7fc0*/  STL [R1+0x40d0], R26 ;  /* 0x0040d01a01007387 */ /* 0x000fe80000100800 */
[----:B------:R-:W-:Y:S04]  /*a7fd0*/  STL.64 [R1+0x4668], R10 ;  /* 0x0046680a01007387 */ /* 0x000fe80000100a00 */
[----:B------:R0:W-:Y:S04]  /*a7fe0*/  STL.64 [R1+0x13c8], R4 ;  /* 0x0013c80401007387 */ /* 0x0001e80000100a00 */
[----:B0-----:R-:W2:Y:S04]  /*a7ff0*/  LDL.LU R4, [R1+0x1228] ;  /* 0x0012280001047983 */ /* 0x001ea80000300800 */
[----:B------:R-:W2:Y:S04]  /*a8000*/  LDL.LU R3, [R1+0x122c] ;  /* 0x00122c0001037983 */ /* 0x000ea80000300800 */
[----:B------:R-:W3:Y:S04]  /*a8010*/  LDL.LU R10, [R1+0x1210] ;  /* 0x00121000010a7983 */ /* 0x000ee80000300800 */
[----:B------:R-:W3:Y:S01]  /*a8020*/  LDL.LU R11, [R1+0x1214] ;  /* 0x00121400010b7983 */ /* 0x000ee20000300800 */
[----:B------:R-:W-:-:S05]  /*a8030*/  IADD3 R22, P6, R27, R12, RZ ;  /* 0x0000000c1b167210 */ /* 0x000fca0007fde0ff */
[----:B------:R-:W-:Y:S01]  /*a8040*/  IMAD.X R23, R16, 0x1, R14, P6 ;  /* 0x0000000110177824 */ /* 0x000fe200030e060e */
[----:B---3--:R0:W-:Y:S04]  /*a8050*/  STL.64 [R1+0x4678], R10 ;  /* 0x0046780a01007387 */ /* 0x0081e80000100a00 */
        /* <DEDUP_REMOVED lines=12> */
[----:B------:R0:W-:Y:S04]  /*a8120*/  STL.64 [R1+0x13d0], R22 ;  /* 0x0013d01601007387 */ /* 0x0001e80000100a00 */
[----:B0-----:R-:W2:Y:S01]  /*a8130*/  LDL.LU.64 R22, [R1+0x4690] ;  /* 0x0046900001167983 */ /* 0x001ea20000300a00 */
[----:B----4-:R-:W-:-:S02]  /*a8140*/  F2FP.SATFINITE.E5M2.F32.PACK_AB_MERGE_C R24, R24, R17, RZ ;  /* 0x000000111818723e */ /* 0x010fc400048060ff */
[----:B------:R-:W-:-:S03]  /*a8150*/  F2FP.SATFINITE.E5M2.F32.PACK_AB_MERGE_C R16, R18, R28, RZ ;  /* 0x0000001c1210723e */ /* 0x000fc600048060ff */
[----:B------:R0:W-:Y:S04]  /*a8160*/  STL [R1+0x1880], R24 ;  /* 0x0018801801007387 */ /* 0x0001e80000100800 */
[----:B0-----:R-:W4:Y:S01]  /*a8170*/  LDL.LU R24, [R1+0x1b8] ;  /* 0x0001b80001187983 */ /* 0x001f220000300800 */
[----:B--2---:R-:W-:Y:S02]  /*a8180*/  F2FP.SATFINITE.E5M2.F32.PACK_AB_MERGE_C R17, R29, R23, RZ ;  /* 0x000000171d11723e */ /* 0x004fe400048060ff */
[----:B------:R-:W-:-:S03]  /*a8190*/  SHF.R.S32.HI R23, RZ, 0x1f, R19 ;  /* 0x0000001fff177819 */ /* 0x000fc60000011413 */
[----:B------:R-:W-:Y:S04]  /*a81a0*/  STL [R1+0x187c], R17 ;  /* 0x00187c1101007387 */ /* 0x000fe80000100800 */
[----:B------:R-:W4:Y:S04]  /*a81b0*/  LDL.LU R29, [R1+0x1bc] ;  /* 0x0001bc00011d7983 */ /* 0x000f280000300800 */
[----:B------:R0:W-:Y:S04]  /*a81c0*/  STL [R1+0x18b8], R16 ;  /* 0x0018b81001007387 */ /* 0x0001e80000100800 */
[----:B------:R-:W2:Y:S04]  /*a81d0*/  LDL.LU R28, [R1+0x19c] ;  /* 0x00019c00011c7983 */ /* 0x000ea80000300800 */
[----:B------:R-:W4:Y:S01]  /*a81e0*/  LDL.LU R18, [R1+0xf4] ;  /* 0x0000f40001127983 */ /* 0x000f220000300800 */
        /* <DEDUP_REMOVED lines=10> */
[----:B------:R-:W-:Y:S02]  /*a8290*/  F2FP.SATFINITE.E5M2.F32.PACK_AB_MERGE_C R3, R3, R4, RZ ;  /* 0x000000040303723e */ /* 0x000fe400048060ff */
[----:B---3--:R-:W-:-:S05]  /*a82a0*/  IADD3 R10, P6, R19, R0, RZ ;  /* 0x00000000130a7210 */ /* 0x008fca0007fde0ff */
[----:B0-----:R-:W-:-:S05]  /*a82b0*/  IMAD.X R11, R23, 0x1, R17, P6 ;  /* 0x00000001170b7824 */ /* 0x001fca00030e0611 */
[----:B------:R0:W-:Y:S04]  /*a82c0*/  STL.64 [R1+0x13b8], R10 ;  /* 0x0013b80a01007387 */ /* 0x0001e80000100a00 */
[----:B0-----:R-:W3:Y:S04]  /*a82d0*/  LDL.LU.64 R10, [R1+0x4678] ;  /* 0x00467800010a7983 */ /* 0x001ee80000300a00 */
[----:B--2---:R0:W-:Y:S04]  /*a82e0*/  STL.64 [R1+0x4638], R16 ;  /* 0x0046381001007387 */ /* 0x0041e80000100a00 */
[----:B0-----:R-:W2:Y:S04]  /*a82f0*/  LDL.LU R16, [R1+0x28] ;  /* 0x0000280001107983 */ /* 0x001ea80000300800 */
[----:B------:R-:W2:Y:S04]  /*a8300*/  LDL.LU R17, [R1+0x2c] ;  /* 0x00002c0001117983 */ /* 0x000ea80000300800 */
[----:B------:R-:W4:Y:S04]  /*a8310*/  LDL.LU R4, [R1+0x4674] ;  /* 0x0046740001047983 */ /* 0x000f280000300800 */
[----:B------:R0:W-:Y:S04]  /*a8320*/  STL [R1+0x18dc], R3 ;  /* 0x0018dc0301007387 */ /* 0x0001e80000100800 */
[----:B0-----:R-:W2:Y:S01]  /*a8330*/  LDL.LU R3, [R1+0x4670] ;  /* 0x0046700001037983 */ /* 0x001ea20000300800 */
[----:B------:R-:W-:-:S02]  /*a8340*/  F2FP.SATFINITE.E5M2.F32.PACK_AB_MERGE_C R5, R5, R6, RZ ;  /* 0x000000060505723e */ /* 0x000fc400048060ff */
[----:B---3--:R-:W-:-:S05]  /*a8350*/  F2FP.SATFINITE.E5M2.F32.PACK_AB_MERGE_C R11, R11, R10, RZ ;  /* 0x0000000a0b0b723e */ /* 0x008fca00048060ff */
[----:B------:R4:W-:Y:S01]  /*a8360*/  STL [R1+0x1938], R11 ;  /* 0x0019380b01007387 */ /* 0x0009e20000100800 */
[----:B--2---:R-:W-:-:S05]  /*a8370*/  IADD3 R10, P6, R19, R3, RZ ;  /* 0x00000003130a7210 */ /* 0x004fca0007fde0ff */
[----:B----4-:R-:W-:-:S05]  /*a8380*/  IMAD.X R11, R23, 0x1, R4, P6 ;  /* 0x00000001170b7824 */ /* 0x010fca00030e0604 */
[----:B------:R0:W-:Y:S04]  /*a8390*/  STL.64 [R1+0x13a8], R10 ;  /* 0x0013a80a01007387 */ /* 0x0001e80000100a00 */
[----:B0-----:R-:W2:Y:S04]  /*a83a0*/  LDL.LU.64 R10, [R1+0x4668] ;  /* 0x00466800010a7983 */ /* 0x001ea80000300a00 */
[----:B------:R-:W3:Y:S04]  /*a83b0*/  LDL.LU R6, [R1+0x4664] ;  /* 0x0046640001067983 */ /* 0x000ee80000300800 */
[----:B------:R0:W-:Y:S04]  /*a83c0*/  STL [R1+0x192c], R5 ;  /* 0x00192c0501007387 */ /* 0x0001e80000100800 */
[----:B0-----:R-:W4:Y:S01]  /*a83d0*/  LDL.LU R5, [R1+0x4660] ;  /* 0x0046600001057983 */ /* 0x001f220000300800 */
[----:B------:R-:W-:-:S05]  /*a83e0*/  F2FP.SATFINITE.E5M2.F32.PACK_AB_MERGE_C R9, R9, R8, RZ ;  /* 0x000000080909723e */ /* 0x000fca00048060ff */
[----:B------:R3:W-:Y:S01]  /*a83f0*/  STL [R1+0x1968], R9 ;  /* 0x0019680901007387 */ /* 0x0007e20000100800 */
[----:B----4-:R-:W-:-:S05]  /*a8400*/  IADD3 R8, P6, R19, R5, RZ ;  /* 0x0000000513087210 */ /* 0x010fca0007fde0ff */
[----:B---3--:R-:W-:-:S05]  /*a8410*/  IMAD.X R9, R23, 0x1, R6, P6 ;  /* 0x0000000117097824 */ /* 0x008fca00030e0606 */
[----:B------:R0:W-:Y:S04]  /*a8420*/  STL.64 [R1+0x13b0], R8 ;  /* 0x0013b00801007387 */ /* 0x0001e80000100a00 */
[----:B0-----:R-:W3:Y:S01]  /*a8430*/  LDL.LU.64 R8, [R1+0x4658] ;  /* 0x0046580001087983 */ /* 0x001ee20000300a00 */
[----:B------:R-:W-:Y:S02]  /*a8440*/  F2FP.SATFINITE.E5M2.F32.PACK_AB_MERGE_C R15, R15, R25, RZ ;  /* 0x000000190f0f723e */ /* 0x000fe400048060ff */
[----:B------:R-:W-:Y:S01]  /*a8450*/  F2FP.SATFINITE.E5M2.F32.PACK_AB_MERGE_C R21, R21, R20, RZ ;  /* 0x000000141515723e */ /* 0x000fe200048060ff */
[----:B------:R-:W4:Y:S01]  /*a8460*/  LDL.LU R25, [R1+0x4654] ;  /* 0x0046540001197983 */ /* 0x000f220000300800 */
[----:B------:R-:W-:-:S03]  /*a8470*/  IADD3 R20, P6, R19, R7, RZ ;  /* 0x0000000713147210 */ /* 0x000fc60007fde0ff */
[----:B------:R0:W-:Y:S04]  /*a8480*/  STL [R1+0x1964], R15 ;  /* 0x0019640f01007387 */ /* 0x0001e80000100800 */
[----:B0-----:R-:W4:Y:S04]  /*a8490*/  LDL.LU R15, [R1+0x4650] ;  /* 0x00465000010f7983 */ /* 0x001f280000300800 */
[----:B------:R3:W-:Y:S04]  /*a84a0*/  STL [R1+0x19a8], R21 ;  /* 0x0019a81501007387 */ /* 0x0007e80000100800 */
[----:B------:R-:W-:Y:S01]  /*a84b0*/  STL.64 [R1+0x4628], R6 ;  /* 0x0046280601007387 */ /* 0x000fe20000100a00 */
[----:B---3--:R-:W-:-:S05]  /*a84c0*/  IMAD.X R21, R23, 0x1, R8, P6 ;  /* 0x0000000117157824 */ /* 0x008fca00030e0608 */
[----:B------:R0:W-:Y:S04]  /*a84d0*/  STL.64 [R1+0x13a0], R20 ;  /* 0x0013a01401007387 */ /* 0x0001e80000100a00 */
[----:B0-----:R-:W3:Y:S01]  /*a84e0*/  LDL.LU.64 R20, [R1+0x4648] ;  /* 0x0046480001147983 */ /* 0x001ee20000300a00 */
[----:B------:R-:W-:Y:S02]  /*a84f0*/  F2FP.SATFINITE.E5M2.F32.PACK_AB_MERGE_C R7, R17, R16, RZ ;  /* 0x000000101107723e */ /* 0x000fe400048060ff */
[----:B------:R-:W-:Y:S01]  /*a8500*/  F2FP.SATFINITE.E5M2.F32.PACK_AB_MERGE_C R6, R27, R26, RZ ;  /* 0x0000001a1b06723e */ /* 0x000fe200048060ff */
[----:B------:R-:W4:Y:S04]  /*a8510*/  LDL.LU R17, [R1+0x1a4] ;  /* 0x0001a40001117983 */ /* 0x000f280000300800 */
[----:B------:R-:W-:Y:S04]  /*a8520*/  STL [R1+0x199c], R7 ;  /* 0x00199c0701007387 */ /* 0x000fe80000100800 */
[----:B------:R-:W4:Y:S04]  /*a8530*/  LDL.LU R26, [R1+0x38] ;  /* 0x00003800011a7983 */ /* 0x000f280000300800 */
[----:B------:R0:W-:Y:S04]  /*a8540*/  STL [R1+0x19c8], R6 ;  /* 0x0019c80601007387 */ /* 0x0001e80000100800 */
[----:B------:R-:W4:Y:S01]  /*a8550*/  LDL.LU R27, [R1+0xf8] ;  /* 0x0000f800011b7983 */ /* 0x000f220000300800 */
[----:B0-----:R-:W-:-:S03]  /*a8560*/  IADD3 R6, P6, R19, R9, RZ ;  /* 0x0000000913067210 */ /* 0x001fc60007fde0ff */
[----:B------:R0:W-:Y:S02]  /*a8570*/  STL.64 [R1+0x4620], R8 ;  /* 0x0046200801007387 */ /* 0x0001e40000100a00 */
[----:B--2---:R-:W-:-:S05]  /*a8580*/  IMAD.X R7, R23, 0x1, R10, P6 ;  /* 0x0000000117077824 */ /* 0x004fca00030e060a */
[----:B------:R1:W-:Y:S01]  /*a8590*/  STL.64 [R1+0x1398], R6 ;  /* 0x0013980601007387 */ /* 0x0003e20000100a00 */
[----:B0-----:R-:W-:Y:S02]  /*a85a0*/  LOP3.LUT R9, R28, 0xffff, RZ, 0xc0, !PT ;  /* 0x0000ffff1c097812 */ /* 0x001fe400078ec0ff */
[----:B------:R-:W-:Y:S02]  /*a85b0*/  LOP3.LUT R8, R18, 0xffff, RZ, 0xc0, !PT ;  /* 0x0000ffff12087812 */ /* 0x000fe400078ec0ff */
[----:B-1----:R-:W-:Y:S02]  /*a85c0*/  F2FP.SATFINITE.E5M2.F32.PACK_AB_MERGE_C R6, R29, R24, RZ ;  /* 0x000000181d06723e */ /* 0x002fe400048060ff */
[----:B------:R-:W-:-:S03]  /*a85d0*/  SHF.R.U32.HI R7, RZ, 0x8, R9 ;  /* 0x00000008ff077819 */ /* 0x000fc60000011609 */
[----:B------:R3:W-:Y:S01]  /*a85e0*/  STL [R1+0x19bc], R6 ;  /* 0x0019bc0601007387 */ /* 0x0007e20000100800 */
[----:B------:R-:W-:-:S03]  /*a85f0*/  PRMT R9, R9, 0x3340, R8 ;  /* 0x0000334009097816 */ /* 0x000fc60000000008 */
[----:B------:R-:W2:Y:S01]  /*a8600*/  LDL.LU R24, [R1+0x13c] ;  /* 0x00013c0001187983 */ /* 0x000ea20000300800 */
[----:B------:R-:W-:-:S03]  /*a8610*/  SHF.R.U32.HI R8, RZ, 0x8, R8 ;  /* 0x00000008ff087819 */ /* 0x000fc60000011608 */
[----:B------:R-:W2:Y:S01]  /*a8620*/  LDL.LU R29, [R1+0x60] ;  /* 0x00006000011d7983 */ /* 0x000ea20000300800 */
[----:B------:R-:W-:Y:S02]  /*a8630*/  LOP3.LUT R7, R7, 0xffff, RZ, 0xc0, !PT ;  /* 0x0000ffff07077812 */ /* 0x000fe400078ec0ff */
[----:B------:R-:W-:Y:S01]  /*a8640*/  LOP3.LUT R8, R8, 0xffff, RZ, 0xc0, !PT ;  /* 0x0000ffff08087812 */ /* 0x000fe200078ec0ff */
[----:B------:R-:W2:Y:S04]  /*a8650*/  LDL.LU R28, [R1+0x320] ;  /* 0x00032000011c7983 */ /* 0x000ea80000300800 */
[----:B------:R-:W2:Y:S01]  /*a8660*/  LDL.LU R18, [R1+0x284] ;  /* 0x0002840001127983 */ /* 0x000ea20000300800 */
[----:B------:R-:W-:Y:S02]  /*a8670*/  PRMT R7, R7, 0x3340, R8 ;  /* 0x0000334007077816 */ /* 0x000fe40000000008 */
[----:B------:R-:W-:-:S02]  /*a8680*/  IADD3 R8, P6, R19, R11, RZ ;  /* 0x0000000b13087210 */ /* 0x000fc40007fde0ff */
[----:B---3--:R-:W-:Y:S02]  /*a8690*/  LOP3.LUT R6, R21, 0xffff, RZ, 0xc0, !PT ;  /* 0x0000ffff15067812 */ /* 0x008fe400078ec0ff */
[----:B------:R-:W3:Y:S02]  /*a86a0*/  LDL.LU R21, [R1+0x2d0] ;  /* 0x0002d00001157983 */ /* 0x000ee40000300800 */
[----:B------:R-:W-:-:S04]  /*a86b0*/  PRMT R16, R6, 0x3340, R0 ;  /* 0x0000334006107816 */ /* 0x000fc80000000000 */
[----:B------:R-:W-:-:S05]  /*a86c0*/  PRMT R9, R9, 0x5410, R16 ;  /* 0x0000541009097816 */ /* 0x000fca0000000010 */
[----:B------:R0:W-:Y:S04]  /*a86d0*/  STL [R1+0x1fb4], R9 ;  /* 0x001fb40901007387 */ /* 0x0001e80000100800 */
[----:B------:R-:W-:Y:S01]  /*a86e0*/  STL [R1+0x1f68], R7 ;  /* 0x001f680701007387 */ /* 0x000fe20000100800 */
[----:B0-----:R-:W-:-:S03]  /*a86f0*/  IMAD.X R9, R23, 0x1, R13, P6 ;  /* 0x0000000117097824 */ /* 0x001fc600030e060d */
[----:B------:R-:W-:Y:S04]  /*a8700*/  STL.64 [R1+0x4618], R10 ;  /* 0x0046180a01007387 */ /* 0x000fe80000100a00 */
[----:B------:R0:W-:Y:S02]  /*a8710*/  STL.64 [R1+0x1388], R8 ;  /* 0x0013880801007387 */ /* 0x0001e40000100a00 */
[----:B0-----:R-:W-:Y:S02]  /*a8720*/  IADD3 R8, P6, R19, R12, RZ ;  /* 0x0000000c13087210 */ /* 0x001fe40007fde0ff */
[----:B------:R-:W3:Y:S01]  /*a8730*/  LDL.LU R19, [R1+0x94] ;  /* 0x0000940001137983 */ /* 0x000ee20000300800 */
[----:B------:R-:W-:Y:S02]  /*a8740*/  SHF.R.U32.HI R6, RZ, 0x8, R6 ;  /* 0x00000008ff067819 */ /* 0x000fe40000011606 */
[----:B------:R-:W-:-:S02]  /*a8750*/  IMAD.X R9, R23, 0x1, R14, P6 ;  /* 0x0000000117097824 */ /* 0x000fc400030e060e */
[----:B------:R-:W-:Y:S01]  /*a8760*/  LOP3.LUT R6, R6, 0xffff, RZ, 0xc0, !PT ;  /* 0x0000ffff06067812 */ /* 0x000fe200078ec0ff */
[----:B------:R-:W3:Y:S04]  /*a8770*/  LDL.LU R23, [R1+0x4640] ;  /* 0x0046400001177983 */ /* 0x000ee80000300800 */
[----:B------:R0:W-:Y:S01]  /*a8780*/  STL.64 [R1+0x1390], R8 ;  /* 0x0013900801007387 */ /* 0x0001e20000100a00 */
[----:B----4-:R-:W-:Y:S02]  /*a8790*/  LOP3.LUT R7, R17, 0xffff, RZ, 0xc0, !PT ;  /* 0x0000ffff11077812 */ /* 0x010fe400078ec0ff */
[----:B0-----:R-:W-:-:S05]  /*a87a0*/  PRMT R8, R6, 0x3340, R0 ;  /* 0x0000334006087816 */ /* 0x001fca0000000000 */
[----:B------:R0:W-:Y:S01]  /*a87b0*/  STL [R1+0x17d8], R8 ;  /* 0x0017d80801007387 */ /* 0x0001e20000100800 */
[----:B------:R-:W-:Y:S02]  /*a87c0*/  LOP3.LUT R6, R26, 0xffff, RZ, 0xc0, !PT ;  /* 0x0000ffff1a067812 */ /* 0x000fe400078ec0ff */
[----:B0-----:R-:W-:-:S04]  /*a87d0*/  LOP3.LUT R8, R27, 0xffff, RZ, 0xc0, !PT ;  /* 0x0000ffff1b087812 */ /* 0x001fc800078ec0ff */
[--C-:B------:R-:W-:Y:S02]  /*a87e0*/  PRMT R9, R7, 0x3340, R8.reuse ;  /* 0x0000334007097816 */ /* 0x100fe40000000008 */
[----:B------:R-:W-:Y:S02]  /*a87f0*/  SHF.R.U32.HI R7, RZ, 0x8, R7 ;  /* 0x00000008ff077819 */ /* 0x000fe40000011607 */
[----:B------:R-:W-:Y:S02]  /*a8800*/  SHF.R.U32.HI R8, RZ, 0x8, R8 ;  /* 0x00000008ff087819 */ /* 0x000fe40000011608 */
[----:B------:R-:W-:Y:S02]  /*a8810*/  PRMT R10, R6, 0x3340, R0 ;  /* 0x00003340060a7816 */ /* 0x000fe40000000000 */
[----:B------:R-:W-:Y:S02]  /*a8820*/  LOP3.LUT R7, R7, 0xffff, RZ, 0xc0, !PT ;  /* 0x0000ffff07077812 */ /* 0x000fe400078ec0ff */
[----:B------:R-:W-:-:S02]  /*a8830*/  LOP3.LUT R8, R8, 0xffff, RZ, 0xc0, !PT ;  /* 0x0000ffff08087812 */ /* 0x000fc400078ec0ff */
[----:B------:R-:W-:Y:S02]  /*a8840*/  PRMT R9, R9, 0x5410, R10 ;  /* 0x0000541009097816 */ /* 0x000fe4000000000a */
[----:B------:R-:W-:Y:S02]  /*a8850*/  PRMT R7, R7, 0x3340, R8 ;  /* 0x0000334007077816 */ /* 0x000fe40000000008 */
[----:B------:R-:W-:Y:S01]  /*a8860*/  SHF.R.U32.HI R6, RZ, 0x8, R6 ;  /* 0x00000008ff067819 */ /* 0x000fe20000011606 */
[----:B------:R0:W-:Y:S01]  /*a8870*/  STL [R1+0x1fb0], R9 ;  /* 0x001fb00901007387 */ /* 0x0001e20000100800 */
[----:B--2---:R-:W-:Y:S02]  /*a8880*/  LOP3.LUT R8, R24, 0xffff, RZ, 0xc0, !PT ;  /* 0x0000ffff18087812 */ /* 0x004fe400078ec0ff */
[----:B------:R-:W-:Y:S01]  /*a8890*/  LOP3.LUT R6, R6, 0xffff, RZ, 0xc0, !PT ;  /* 0x0000ffff06067812 */ /* 0x000fe200078ec0ff */
[----:B------:R1:W-:Y:S01]  /*a88a0*/  STL [R1+0x1f5c], R7 ;  /* 0x001f5c0701007387 */ /* 0x0003e20000100800 */
[----:B0-----:R-:W-:-:S02]  /*a88b0*/  LOP3.LUT R9, R29, 0xffff, RZ, 0xc0, !PT ;  /* 0x0000ffff1d097812 */ /* 0x001fc400078ec0ff */
[----:B-1----:R-:W-:Y:S02]  /*a88c0*/  LOP3.LUT R7, R25, 0xffff, RZ, 0xc0, !PT ;  /* 0x0000ffff19077812 */ /* 0x002fe400078ec0ff */
[--C-:B------:R-:W-:Y:S02]  /*a88d0*/  PRMT R6, R6, 0x3340, R0.reuse ;  /* 0x0000334006067816 */ /* 0x100fe40000000000 */
[----:B------:R-:W-:Y:S02]  /*a88e0*/  PRMT R17, R7, 0x3340, R0 ;  /* 0x0000334007117816 */ /* 0x000fe40000000000 */
[----:B------:R-:W-:Y:S01]  /*a88f0*/  PRMT R16, R8, 0x3340, R9 ;  /* 0x0000334008107816 */ /* 0x000fe20000000009 */
[----:B------:R0:W-:Y:S01]  /*a8900*/  STL [R1+0x17c8], R6 ;  /* 0x0017c80601007387 */ /* 0x0001e20000100800 */
[----:B------:R-:W-:Y:S02]  /*a8910*/  LOP3.LUT R10, R28, 0xffff, RZ, 0xc0, !PT ;  /* 0x0000ffff1c0a7812 */ /* 0x000fe400078ec0ff */
[----:B------:R-:W-:Y:S01]  /*a8920*/  PRMT R16, R16, 0x5410, R17 ;  /* 0x0000541010107816 */ /* 0x000fe20000000011 */
[----:B------:R-:W2:Y:S01]  /*a8930*/  LDL.LU R26, [R1+0x154] ;  /* 0x00015400011a7983 */ /* 0x000ea20000300800 */
[----:B0-----:R-:W-:-:S03]  /*a8940*/  LOP3.LUT R6, R18, 0xffff, RZ, 0xc0, !PT ;  /* 0x0000ffff12067812 */ /* 0x001fc600078ec0ff */
[----:B------:R-:W4:Y:S01]  /*a8950*/  LDL.LU R18, [R1+0x68] ;  /* 0x0000680001127983 */ /* 0x000f220000300800 */
[----:B------:R-:W-:-:S03]  /*a8960*/  PRMT R17, R6, 0x3340, R0 ;  /* 0x0000334006117816 */ /* 0x000fc60000000000 */
[----:B------:R0:W-:Y:S04]  /*a8970*/  STL [R1+0x1fac], R16 ;  /* 0x001fac1001007387 */ /* 0x0001e80000100800 */
[----:B------:R-:W4:Y:S04]  /*a8980*/  LDL.LU R27, [R1+0x324] ;  /* 0x00032400011b7983 */ /* 0x000f280000300800 */
[----:B------:R-:W4:Y:S04]  /*a8990*/  LDL.LU R24, [R1+0x288] ;  /* 0x0002880001187983 */ /* 0x000f280000300800 */
[----:B------:R-:W4:Y:S01]  /*a89a0*/  LDL.LU R28, [R1+0x2d4] ;  /* 0x0002d400011c7983 */ /* 0x000f220000300800 */
[----:B---3--:R-:W-:-:S04]  /*a89b0*/  LOP3.LUT R11, R21, 0xffff, RZ, 0xc0, !PT ;  /* 0x0000ffff150b7812 */ /* 0x008fc800078ec0ff */
[----:B0-----:R-:W-:-:S04]  /*a89c0*/  PRMT R16, R10, 0x3340, R11 ;  /* 0x000033400a107816 */ /* 0x001fc8000000000b */
[----:B------:R-:W-:-:S05]  /*a89d0*/  PRMT R16, R16, 0x5410, R17 ;  /* 0x0000541010107816 */ /* 0x000fca0000000011 */
[----:B------:R0:W-:Y:S01]  /*a89e0*/  STL [R1+0x1fa8], R16 ;  /* 0x001fa81001007387 */ /* 0x0001e20000100800 */
[----:B------:R-:W-:Y:S02]  /*a89f0*/  SHF.R.S32.HI R21, RZ, 0x1f, R19 ;  /* 0x0000001fff157819 */ /* 0x000fe40000011413 */
[----:B0-----:R-:W-:-:S05]  /*a8a00*/  IADD3 R16, P6, R19, R2, RZ ;  /* 0x0000000213107210 */ /* 0x001fca0007fde0ff */
[----:B------:R-:W-:-:S05]  /*a8a10*/  IMAD.X R17, R21, 0x1, R22, P6 ;  /* 0x0000000115117824 */ /* 0x000fca00030e0616 */
[----:B------:R0:W-:Y:S04]  /*a8a20*/  STL.64 [R1+0x1380], R16 ;  /* 0x0013801001007387 */ /* 0x0001e80000100a00 */
[----:B0-----:R-:W3:Y:S01]  /*a8a30*/  LDL.LU.64 R16, [R1+0x4638] ;  /* 0x0046380001107983 */ /* 0x001ee20000300a00 */
[----:B------:R-:W-:Y:S02]  /*a8a40*/  SHF.R.U32.HI R10, RZ, 0x8, R10 ;  /* 0x00000008ff0a7819 */ /* 0x000fe4000001160a */
[----:B------:R-:W-:Y:S02]  /*a8a50*/  SHF.R.U32.HI R11, RZ, 0x8, R11 ;  /* 0x00000008ff0b7819 */ /* 0x000fe4000001160b */
[----:B------:R-:W-:Y:S02]  /*a8a60*/  SHF.R.U32.HI R8, RZ, 0x8, R8 ;  /* 0x00000008ff087819 */ /* 0x000fe40000011608 */
[----:B------:R-:W-:-:S02]  /*a8a70*/  SHF.R.U32.HI R9, RZ, 0x8, R9 ;  /* 0x00000008ff097819 */ /* 0x000fc40000011609 */
[----:B------:R-:W-:Y:S02]  /*a8a80*/  LOP3.LUT R10, R10, 0xffff, RZ, 0xc0, !PT ;  /* 0x0000ffff0a0a7812 */ /* 0x000fe400078ec0ff */
[----:B------:R-:W-:Y:S02]  /*a8a90*/  LOP3.LUT R11, R11, 0xffff, RZ, 0xc0, !PT ;  /* 0x0000ffff0b0b7812 */ /* 0x000fe400078ec0ff */
[----:B------:R-:W-:Y:S02]  /*a8aa0*/  LOP3.LUT R8, R8, 0xffff, RZ, 0xc0, !PT ;  /* 0x0000ffff08087812 */ /* 0x000fe400078ec0ff */
[----:B------:R-:W-:Y:S02]  /*a8ab0*/  LOP3.LUT R9, R9, 0xffff, RZ, 0xc0, !PT ;  /* 0x0000ffff09097812 */ /* 0x000fe400078ec0ff */
[----:B------:R-:W-:Y:S02]  /*a8ac0*/  PRMT R11, R10, 0x3340, R11 ;  /* 0x000033400a0b7816 */ /* 0x000fe4000000000b */
[----:B------:R-:W-:-:S02]  /*a8ad0*/  PRMT R10, R8, 0x3340, R9 ;  /* 0x00003340080a7816 */ /* 0x000fc40000000009 */
[----:B------:R-:W-:Y:S02]  /*a8ae0*/  SHF.R.U32.HI R7, RZ, 0x8, R7 ;  /* 0x00000008ff077819 */ /* 0x000fe40000011607 */
[----:B------:R-:W-:Y:S02]  /*a8af0*/  IADD3 R8, P6, R19, R0, RZ ;  /* 0x0000000013087210 */ /* 0x000fe40007fde0ff */
[----:B------:R-:W-:Y:S02]  /*a8b00*/  SHF.R.U32.HI R6, RZ, 0x8, R6 ;  /* 0x00000008ff067819 */ /* 0x000fe40000011606 */
[----:B------:R-:W-:Y:S02]  /*a8b10*/  LOP3.LUT R7, R7, 0xffff, RZ, 0xc0, !PT ;  /* 0x0000ffff07077812 */ /* 0x000fe400078ec0ff */
[----:B------:R-:W-:Y:S01]  /*a8b20*/  LOP3.LUT R6, R6, 0xffff, RZ, 0xc0, !PT ;  /* 0x0000ffff06067812 */ /* 0x000fe200078ec0ff */
[----:B------:R2:W-:Y:S01]  /*a8b30*/  STL [R1+0x1f4c], R11 ;  /* 0x001f4c0b01007387 */ /* 0x0005e20000100800 */
[----:B------:R-:W-:-:S02]  /*a8b40*/  PRMT R7, R7, 0x3340, R0 ;  /* 0x0000334007077816 */ /* 0x000fc40000000000 */
[----:B------:R-:W-:Y:S01]  /*a8b50*/  PRMT R6, R6, 0x3340, R0 ;  /* 0x0000334006067816 */ /* 0x000fe20000000000 */
[----:B------:R0:W-:Y:S01]  /*a8b60*/  STL [R1+0x1f0c], R10 ;  /* 0x001f0c0a01007387 */ /* 0x0001e20000100800 */
[----:B--2---:R-:W-:Y:S02]  /*a8b70*/  LOP3.LUT R11, R26, 0xffff, RZ, 0xc0, !PT ;  /* 0x0000ffff1a0b7812 */ /* 0x004fe400078ec0ff */
[----:B----4-:R-:W-:Y:S02]  /*a8b80*/  LOP3.LUT R18, R18, 0xffff, RZ, 0xc0, !PT ;  /* 0x0000ffff12127812 */ /* 0x010fe400078ec0ff */
[----:B------:R-:W-:Y:S02]  /*a8b90*/  LOP3.LUT R26, R24, 0xffff, RZ, 0xc0, !PT ;  /* 0x0000ffff181a7812 */ /* 0x000fe400078ec0ff */
[----:B0-----:R-:W-:Y:S01]  /*a8ba0*/  LOP3.LUT R10, R28, 0xffff, RZ, 0xc0, !PT ;  /* 0x0000ffff1c0a7812 */ /* 0x001fe200078ec0ff */
[----:B---3--:R-:W-:-:S05]  /*a8bb0*/  IMAD.X R9, R21, 0x1, R17, P6 ;  /* 0x0000000115097824 */ /* 0x008fca00030e0611 */
[----:B------:R0:W-:Y:S04]  /*a8bc0*/  STL.64 [R1+0x1378], R8 ;  /* 0x0013780801007387 */ /* 0x0001e80000100a00 */
[----:B0-----:R-:W2:Y:S04]  /*a8bd0*/  LDL.LU R9, [R1+0x2f8] ;  /* 0x0002f80001097983 */ /* 0x001ea80000300800 */
[----:B------:R-:W-:Y:S04]  /*a8be0*/  STL [R1+0x17b8], R7 ;  /* 0x0017b80701007387 */ /* 0x000fe80000100800 */
[----:B------:R-:W3:Y:S04]  /*a8bf0*/  LDL.LU R25, [R1+0x270] ;  /* 0x0002700001197983 */ /* 0x000ee80000300800 */
[----:B------:R0:W-:Y:S04]  /*a8c00*/  STL [R1+0x179c], R6 ;  /* 0x00179c0601007387 */ /* 0x0001e80000100800 */
[----:B------:R-:W4:Y:S01]  /*a8c10*/  LDL.LU R29, [R1+0x2a4] ;  /* 0x0002a400011d7983 */ /* 0x000f220000300800 */
[----:B0-----:R-:W-:-:S03]  /*a8c20*/  LOP3.LUT R6, R20, 0xffff, RZ, 0xc0, !PT ;  /* 0x0000ffff14067812 */ /* 0x001fc600078ec0ff */
[----:B------:R-:W4:Y:S01]  /*a8c30*/  LDL.LU R20, [R1+0x4630] ;  /* 0x0046300001147983 */ /* 0x000f220000300800 */
[----:B------:R-:W-:-:S03]  /*a8c40*/  PRMT R7, R6, 0x3340, R0 ;  /* 0x0000334006077816 */ /* 0x000fc60000000000 */
[----:B------:R0:W-:Y:S01]  /*a8c50*/  STL [R1+0x1fc8], R6 ;  /* 0x001fc80601007387 */ /* 0x0001e20000100800 */
[----:B------:R-:W-:Y:S02]  /*a8c60*/  LOP3.LUT R8, R27, 0xffff, RZ, 0xc0, !PT ;  /* 0x0000ffff1b087812 */ /* 0x000fe400078ec0ff */
[----:B0-----:R-:W-:-:S04]  /*a8c70*/  PRMT R6, R11, 0x3340, R18 ;  /* 0x000033400b067816 */ /* 0x001fc80000000012 */
[----:B------:R-:W-:Y:S02]  /*a8c80*/  PRMT R24, R6, 0x5410, R7 ;  /* 0x0000541006187816 */ /* 0x000fe40000000007 */
[----:B------:R-:W-:Y:S02]  /*a8c90*/  PRMT R7, R26, 0x3340, R0 ;  /* 0x000033401a077816 */ /* 0x000fe40000000000 */
[----:B------:R-:W-:Y:S01]  /*a8ca0*/  PRMT R6, R8, 0x3340, R10 ;  /* 0x0000334008067816 */ /* 0x000fe2000000000a */
[----:B------:R0:W-:Y:S03]  /*a8cb0*/  STL [R1+0x1fa4], R24 ;  /* 0x001fa41801007387 */ /* 0x0001e60000100800 */
[----:B0-----:R-:W-:Y:S02]  /*a8cc0*/  PRMT R24, R6, 0x5410, R7 ;  /* 0x0000541006187816 */ /* 0x001fe40000000007 */
[----:B------:R-:W-:-:S05]  /*a8cd0*/  IADD3 R6, P6, R19, R3, RZ ;  /* 0x0000000313067210 */ /* 0x000fca0007fde0ff */
[----:B------:R-:W-:Y:S01]  /*a8ce0*/  IMAD.X R7, R21, 0x1, R4, P6 ;  /* 0x0000000115077824 */ /* 0x000fe200030e0604 */
[----:B------:R-:W-:Y:S04]  /*a8cf0*/  STL [R1+0x1fa0], R24 ;  /* 0x001fa01801007387 */ /* 0x000fe80000100800 */
[----:B------:R0:W-:Y:S04]  /*a8d00*/  STL.64 [R1+0x1360], R6 ;  /* 0x0013600601007387 */ /* 0x0001e80000100a00 */
[----:B0-----:R-:W4:Y:S01]  /*a8d10*/  LDL.LU.64 R6, [R1+0x4628] ;  /* 0x0046280001067983 */ /* 0x001f220000300a00 */
[----:B------:R-:W-:-:S02]  /*a8d20*/  SHF.R.U32.HI R11, RZ, 0x8, R11 ;  /* 0x00000008ff0b7819 */ /* 0x000fc4000001160b */
[----:B------:R-:W-:Y:S01]  /*a8d30*/  SHF.R.U32.HI R18, RZ, 0x8, R18 ;  /* 0x00000008ff127819 */ /* 0x000fe20000011612 */
[----:B------:R-:W4:Y:S01]  /*a8d40*/  LDL.LU R27, [R1+0x1d8] ;  /* 0x0001d800011b7983 */ /* 0x000f220000300800 */
[----:B------:R-:W-:Y:S02]  /*a8d50*/  SHF.R.U32.HI R8, RZ, 0x8, R8 ;  /* 0x00000008ff087819 */ /* 0x000fe40000011608 */
[----:B------:R-:W-:Y:S01]  /*a8d60*/  SHF.R.U32.HI R10, RZ, 0x8, R10 ;  /* 0x00000008ff0a7819 */ /* 0x000fe2000001160a */
[----:B------:R-:W4:Y:S01]  /*a8d70*/  LDL.LU R24, [R1+0x10c] ;  /* 0x00010c0001187983 */ /* 0x000f220000300800 */
[----:B------:R-:W-:Y:S02]  /*a8d80*/  LOP3.LUT R11, R11, 0xffff, RZ, 0xc0, !PT ;  /* 0x0000ffff0b0b7812 */ /* 0x000fe400078ec0ff */
[----:B------:R-:W-:Y:S01]  /*a8d90*/  LOP3.LUT R18, R18, 0xffff, RZ, 0xc0, !PT ;  /* 0x0000ffff12127812 */ /* 0x000fe200078ec0ff */
[----:B------:R-:W4:Y:S01]  /*a8da0*/  LDL.LU R28, [R1+0x300] ;  /* 0x00030000011c7983 */ /* 0x000f220000300800 */
[----:B------:R-:W-:-:S02]  /*a8db0*/  LOP3.LUT R8, R8, 0xffff, RZ, 0xc0, !PT ;  /* 0x0000ffff08087812 */ /* 0x000fc400078ec0ff */
[----:B------:R-:W-:Y:S02]  /*a8dc0*/  LOP3.LUT R10, R10, 0xffff, RZ, 0xc0, !PT ;  /* 0x0000ffff0a0a7812 */ /* 0x000fe400078ec0ff */
[----:B------:R-:W-:Y:S02]  /*a8dd0*/  PRMT R11, R11, 0x3340, R18 ;  /* 0x000033400b0b7816 */ /* 0x000fe40000000012 */
[----:B------:R-:W-:Y:S01]  /*a8de0*/  PRMT R8, R8, 0x3340, R10 ;  /* 0x0000334008087816 */ /* 0x000fe2000000000a */
[----:B------:R-:W4:Y:S04]  /*a8df0*/  LDL.LU R18, [R1+0x2ac] ;  /* 0x0002ac0001127983 */ /* 0x000f280000300800 */
[----:B------:R2:W-:Y:S04]  /*a8e00*/  STL [R1+0x1f60], R11 ;  /* 0x001f600b01007387 */ /* 0x0005e80000100800 */
[----:B------:R0:W-:Y:S01]  /*a8e10*/  STL [R1+0x1eec], R8 ;  /* 0x001eec0801007387 */ /* 0x0001e20000100800 */
[----:B--2---:R-:W-:-:S02]  /*a8e20*/  LOP3.LUT R11, R9, 0xffff, RZ, 0xc0, !PT ;  /* 0x0000ffff090b7812 */ /* 0x004fc400078ec0ff */
[----:B---3--:R-:W-:-:S04]  /*a8e30*/  LOP3.LUT R10, R25, 0xffff, RZ, 0xc0, !PT ;  /* 0x0000ffff190a7812 */ /* 0x008fc800078ec0ff */
[----:B------:R-:W-:Y:S02]  /*a8e40*/  PRMT R9, R10, 0x3340, R0 ;  /* 0x000033400a097816 */ /* 0x000fe40000000000 */
[----:B----4-:R-:W-:-:S04]  /*a8e50*/  LOP3.LUT R25, R29, 0xffff, RZ, 0xc0, !PT ;  /* 0x0000ffff1d197812 */ /* 0x010fc800078ec0ff */
[----:B0-----:R-:W-:-:S04]  /*a8e60*/  PRMT R8, R11, 0x3340, R25 ;  /* 0x000033400b087816 */ /* 0x001fc80000000019 */
[----:B------:R-:W-:Y:S02]  /*a8e70*/  PRMT R29, R8, 0x5410, R9 ;  /* 0x00005410081d7816 */ /* 0x000fe40000000009 */
[----:B------:R-:W-:-:S03]  /*a8e80*/  IADD3 R8, P6, R19, R5, RZ ;  /* 0x0000000513087210 */ /* 0x000fc60007fde0ff */
[----:B------:R-:W-:Y:S02]  /*a8e90*/  STL [R1+0x1f9c], R29 ;  /* 0x001f9c1d01007387 */ /* 0x000fe40000100800 */
[----:B------:R-:W-:-:S05]  /*a8ea0*/  IMAD.X R9, R21, 0x1, R6, P6 ;  /* 0x0000000115097824 */ /* 0x000fca00030e0606 */
[----:B------:R0:W-:Y:S04]  /*a8eb0*/  STL.64 [R1+0x1358], R8 ;  /* 0x0013580801007387 */ /* 0x0001e80000100a00 */
[----:B0-----:R-:W2:Y:S01]  /*a8ec0*/  LDL.LU.64 R8, [R1+0x4620] ;  /* 0x0046200001087983 */ /* 0x001ea20000300a00 */
[----:B------:R-:W-:Y:S02]  /*a8ed0*/  SHF.R.U32.HI R11, RZ, 0x8, R11 ;  /* 0x00000008ff0b7819 */ /* 0x000fe4000001160b */
[----:B------:R-:W-:Y:S02]  /*a8ee0*/  SHF.R.U32.HI R25, RZ, 0x8, R25 ;  /* 0x00000008ff197819 */ /* 0x000fe40000011619 */
[----:B------:R-:W-:Y:S02]  /*a8ef0*/  LOP3.LUT R11, R11, 0xffff, RZ, 0xc0, !PT ;  /* 0x0000ffff0b0b7812 */ /* 0x000fe400078ec0ff */
[----:B------:R-:W-:-:S02]  /*a8f00*/  LOP3.LUT R25, R25, 0xffff, RZ, 0xc0, !PT ;  /* 0x0000ffff19197812 */ /* 0x000fc400078ec0ff */
[----:B------:R-:W-:Y:S02]  /*a8f10*/  SHF.R.U32.HI R10, RZ, 0x8, R10 ;  /* 0x00000008ff0a7819 */ /* 0x000fe4000001160a */
[----:B------:R-:W-:Y:S02]  /*a8f20*/  PRMT R29, R11, 0x3340, R25 ;  /* 0x000033400b1d7816 */ /* 0x000fe40000000019 */
[----:B------:R-:W-:Y:S01]  /*a8f30*/  LOP3.LUT R10, R10, 0xffff, RZ, 0xc0, !PT ;  /* 0x0000ffff0a0a7812 */ /* 0x000fe200078ec0ff */
[----:B------:R-:W3:Y:S04]  /*a8f40*/  LDL.LU R25, [R1+0x16c] ;  /* 0x00016c0001197983 */ /* 0x000ee80000300800 */
[----:B------:R0:W-:Y:S01]  /*a8f50*/  STL [R1+0x1eac], R29 ;  /* 0x001eac1d01007387 */ /* 0x0001e20000100800 */
[----:B------:R-:W-:-:S02]  /*a8f60*/  PRMT R11, R10, 0x3340, R0 ;  /* 0x000033400a0b7816 */ /* 0x000fc40000000000 */
[----:B------:R-:W-:Y:S01]  /*a8f70*/  IADD3 R10, P6, R19, R7, RZ ;  /* 0x00000007130a7210 */ /* 0x000fe20007fde0ff */
[----:B0-----:R-:W4:Y:S04]  /*a8f80*/  LDL.LU R29, [R1+0xd8] ;  /* 0x0000d800011d7983 */ /* 0x001f280000300800 */
[----:B------:R-:W-:Y:S04]  /*a8f90*/  STL [R1+0x177c], R11 ;  /* 0x00177c0b01007387 */ /* 0x000fe80000100800 */
[----:B------:R0:W-:Y:S02]  /*a8fa0*/  STL.64 [R1+0x4608], R6 ;  /* 0x0046080601007387 */ /* 0x0001e40000100a00 */
[----:B0-----:R-:W-:-:S04]  /*a8fb0*/  SHF.R.U32.HI R6, RZ, 0x8, R26 ;  /* 0x00000008ff067819 */ /* 0x001fc8000001161a */
[----:B------:R-:W-:-:S04]  /*a8fc0*/  LOP3.LUT R6, R6, 0xffff, RZ, 0xc0, !PT ;  /* 0x0000ffff06067812 */ /* 0x000fc800078ec0ff */
[--C-:B------:R-:W-:Y:S02]  /*a8fd0*/  PRMT R7, R6, 0x3340, R0.reuse ;  /* 0x0000334006077816 */ /* 0x100fe40000000000 */
[----:B------:R-:W-:Y:S02]  /*a8fe0*/  LOP3.LUT R6, R27, 0xffff, RZ, 0xc0, !PT ;  /* 0x0000ffff1b067812 */ /* 0x000fe400078ec0ff */
[----:B------:R-:W-:Y:S02]  /*a8ff0*/  LOP3.LUT R20, R20, 0xffff, RZ, 0xc0, !PT ;  /* 0x0000ffff14147812 */ /* 0x000fe400078ec0ff */
[----:B------:R-:W-:Y:S02]  /*a9000*/  LOP3.LUT R18, R18, 0xffff, RZ, 0xc0, !PT ;  /* 0x0000ffff12127812 */ /* 0x000fe400078ec0ff */
[----:B------:R-:W-:Y:S01]  /*a9010*/  PRMT R27, R20, 0x3340, R0 ;  /* 0x00003340141b7816 */ /* 0x000fe20000000000 */
[----:B--2---:R-:W-:-:S05]  /*a9020*/  IMAD.X R11, R21, 0x1, R8, P6 ;  /* 0x00000001150b7824 */ /* 0x004fca00030e0608 */
[----:B------:R0:W-:Y:S04]  /*a9030*/  STL.64 [R1+0x1370], R10 ;  /* 0x0013700a01007387 */ /* 0x0001e80000100a00 */
[----:B0-----:R-:W2:Y:S04]  /*a9040*/  LDL.LU.64 R10, [R1+0x4618] ;  /* 0x00461800010a7983 */ /* 0x001ea80000300a00 */
[----:B------:R0:W-:Y:S02]  /*a9050*/  STL [R1+0x1778], R7 ;  /* 0x0017780701007387 */ /* 0x0001e40000100800 */
[----:B0-----:R-:W-:-:S02]  /*a9060*/  LOP3.LUT R7, R24, 0xffff, RZ, 0xc0, !PT ;  /* 0x0000ffff18077812 */ /* 0x001fc400078ec0ff */
[----:B------:R-:W-:Y:S02]  /*a9070*/  LOP3.LUT R24, R28, 0xffff, RZ, 0xc0, !PT ;  /* 0x0000ffff1c187812 */ /* 0x000fe400078ec0ff */
[----:B------:R-:W-:-:S04]  /*a9080*/  PRMT R26, R6, 0x3340, R7 ;  /* 0x00003340061a7816 */ /* 0x000fc80000000007 */
[----:B------:R-:W-:Y:S02]  /*a9090*/  PRMT R27, R26, 0x5410, R27 ;  /* 0x000054101a1b7816 */ /* 0x000fe4000000001b */
[----:B------:R-:W-:Y:S02]  /*a90a0*/  SHF.R.U32.HI R26, RZ, 0x8, R24 ;  /* 0x00000008ff1a7819 */ /* 0x000fe40000011618 */
[--C-:B------:R-:W-:Y:S01]  /*a90b0*/  PRMT R24, R24, 0x3340, R18.reuse ;  /* 0x0000334018187816 */ /* 0x100fe20000000012 */
[----:B------:R0:W-:Y:S04]  /*a90c0*/  STL [R1+0x1f98], R27 ;  /* 0x001f981b01007387 */ /* 0x0001e80000100800 */
[----:B------:R1:W-:Y:S01]  /*a90d0*/  STL [R1+0x1628], R24 ;  /* 0x0016281801007387 */ /* 0x0003e20000100800 */
[----:B0-----:R-:W-:-:S03]  /*a90e0*/  SHF.R.U32.HI R27, RZ, 0x8, R18 ;  /* 0x00000008ff1b7819 */ /* 0x001fc60000011612 */
[----:B-1----:R-:W2:Y:S04]  /*a90f0*/  LDL.LU R24, [R1+0x1dc] ;  /* 0x0001dc0001187983 */ /* 0x002ea80000300800 */
[----:B------:R-:W2:Y:S04]  /*a9100*/  LDL.LU R28, [R1+0x48] ;  /* 0x00004800011c7983 */ /* 0x000ea80000300800 */
[----:B------:R-:W2:Y:S01]  /*a9110*/  LDL.LU R18, [R1+0x110] ;  /* 0x0001100001127983 */ /* 0x000ea20000300800 */
        /* <DEDUP_REMOVED lines=8> */
[----:B------:R-:W-:Y:S02]  /*a91a0*/  LOP3.LUT R6, R15, 0xffff, RZ, 0xc0, !PT ;  /* 0x0000ffff0f067812 */ /* 0x000fe400078ec0ff */
[----:B---3--:R-:W-:Y:S02]  /*a91b0*/  LOP3.LUT R7, R25, 0xffff, RZ, 0xc0, !PT ;  /* 0x0000ffff19077812 */ /* 0x008fe400078ec0ff */
[----:B----4-:R-:W-:Y:S01]  /*a91c0*/  LOP3.LUT R15, R29, 0xffff, RZ, 0xc0, !PT ;  /* 0x0000ffff1d0f7812 */ /* 0x010fe200078ec0ff */
[----:B------:R-:W-:Y:S03]  /*a91d0*/  STL [R1+0x1efc], R27 ;  /* 0x001efc1b01007387 */ /* 0x000fe60000100800 */
[----:B------:R-:W-:Y:S01]  /*a91e0*/  PRMT R25, R7, 0x3340, R15 ;  /* 0x0000334007197816 */ /* 0x000fe2000000000f */
[----:B------:R0:W-:Y:S02]  /*a91f0*/  STL [R1+0x1e98], R26 ;  /* 0x001e981a01007387 */ /* 0x0001e40000100800 */
[----:B0-----:R-:W-:-:S04]  /*a9200*/  PRMT R26, R6, 0x3340, R0 ;  /* 0x00003340061a7816 */ /* 0x001fc80000000000 */
[----:B------:R-:W-:Y:S02]  /*a9210*/  PRMT R25, R25, 0x5410, R26 ;  /* 0x0000541019197816 */ /* 0x000fe4000000001a */
[----:B------:R-:W-:Y:S01]  /*a9220*/  IADD3 R26, P6, R19, R9, RZ ;  /* 0x00000009131a7210 */ /* 0x000fe20007fde0ff */
[----:B------:R0:W-:Y:S04]  /*a9230*/  STL.64 [R1+0x4600], R8 ;  /* 0x0046000801007387 */ /* 0x0001e80000100a00 */
[----:B------:R1:W-:Y:S01]  /*a9240*/  STL [R1+0x1f94], R25 ;  /* 0x001f941901007387 */ /* 0x0003e20000100800 */
[----:B0-----:R-:W-:Y:S02]  /*a9250*/  SHF.R.U32.HI R9, RZ, 0x8, R20 ;  /* 0x00000008ff097819 */ /* 0x001fe40000011614 */
[----:B------:R-:W-:-:S02]  /*a9260*/  SHF.R.U32.HI R8, RZ, 0x8, R15 ;  /* 0x00000008ff087819 */ /* 0x000fc4000001160f */
[----:B------:R-:W-:Y:S02]  /*a9270*/  SHF.R.U32.HI R7, RZ, 0x8, R7 ;  /* 0x00000008ff077819 */ /* 0x000fe40000011607 */
[----:B------:R-:W-:Y:S02]  /*a9280*/  LOP3.LUT R9, R9, 0xffff, RZ, 0xc0, !PT ;  /* 0x0000ffff09097812 */ /* 0x000fe400078ec0ff */
[----:B------:R-:W-:Y:S02]  /*a9290*/  LOP3.LUT R7, R7, 0xffff, RZ, 0xc0, !PT ;  /* 0x0000ffff07077812 */ /* 0x000fe400078ec0ff */
[----:B------:R-:W-:Y:S01]  /*a92a0*/  LOP3.LUT R8, R8, 0xffff, RZ, 0xc0, !PT ;  /* 0x0000ffff08087812 */ /* 0x000fe200078ec0ff */
[----:B--2---:R-:W-:-:S05]  /*a92b0*/  IMAD.X R27, R21, 0x1, R10, P6 ;  /* 0x00000001151b7824 */ /* 0x004fca00030e060a */
[----:B------:R0:W-:Y:S04]  /*a92c0*/  STL.64 [R1+0x1350], R26 ;  /* 0x0013501a01007387 */ /* 0x0001e80000100a00 */
[----:B------:R-:W2:Y:S04]  /*a92d0*/  LDL.LU R20, [R1+0x98] ;  /* 0x0000980001147983 */ /* 0x000ea80000300800 */
[----:B-1----:R-:W3:Y:S04]  /*a92e0*/  LDL.LU R25, [R1+0x328] ;  /* 0x0003280001197983 */ /* 0x002ee80000300800 */
[----:B------:R-:W4:Y:S04]  /*a92f0*/  LDL.LU R15, [R1+0x290] ;  /* 0x00029000010f7983 */ /* 0x000f280000300800 */
[----:B------:R-:W2:Y:S01]  /*a9300*/  LDL.LU R29, [R1+0x2e4] ;  /* 0x0002e400011d7983 */ /* 0x000ea20000300800 */
[----:B0-----:R-:W-:-:S02]  /*a9310*/  PRMT R26, R9, 0x3340, R0 ;  /* 0x00003340091a7816 */ /* 0x001fc40000000000 */
[----:B------:R-:W-:-:S03]  /*a9320*/  PRMT R9, R7, 0x3340, R8 ;  /* 0x0000334007097816 */ /* 0x000fc60000000008 */
[----:B------:R0:W-:Y:S04]  /*a9330*/  STL [R1+0x1748], R26 ;  /* 0x0017481a01007387 */ /* 0x0001e80000100800 */
[----:B------:R1:W-:Y:S01]  /*a9340*/  STL [R1+0x1e88], R9 ;  /* 0x001e880901007387 */ /* 0x0003e20000100800 */
[----:B0-----:R-:W-:Y:S02]  /*a9350*/  IADD3 R26, P6, R19, R11, RZ ;  /* 0x0000000b131a7210 */ /* 0x001fe40007fde0ff */
[----:B------:R-:W-:Y:S02]  /*a9360*/  LOP3.LUT R8, R24, 0xffff, RZ, 0xc0, !PT ;  /* 0x0000ffff18087812 */ /* 0x000fe400078ec0ff */
[----:B------:R-:W-:Y:S02]  /*a9370*/  LOP3.LUT R7, R28, 0xffff, RZ, 0xc0, !PT ;  /* 0x0000ffff1c077812 */ /* 0x000fe400078ec0ff */
[----:B-1----:R-:W-:-:S02]  /*a9380*/  LOP3.LUT R9, R18, 0xffff, RZ, 0xc0, !PT ;  /* 0x0000ffff12097812 */ /* 0x002fc400078ec0ff */
[----:B------:R-:W-:Y:S02]  /*a9390*/  PRMT R24, R7, 0x3340, R0 ;  /* 0x0000334007187816 */ /* 0x000fe40000000000 */
[----:B------:R-:W-:Y:S01]  /*a93a0*/  PRMT R18, R8, 0x3340, R9 ;  /* 0x0000334008127816 */ /* 0x000fe20000000009 */
[----:B------:R-:W-:-:S03]  /*a93b0*/  IMAD.X R27, R21, 0x1, R13, P6 ;  /* 0x00000001151b7824 */ /* 0x000fc600030e060d */
[----:B------:R-:W-:-:S05]  /*a93c0*/  PRMT R18, R18, 0x5410, R24 ;  /* 0x0000541012127816 */ /* 0x000fca0000000018 */
[----:B------:R0:W-:Y:S04]  /*a93d0*/  STL [R1+0x1f90], R18 ;  /* 0x001f901201007387 */ /* 0x0001e80000100800 */
[----:B------:R-:W-:Y:S04]  /*a93e0*/  STL.64 [R1+0x1340], R26 ;  /* 0x0013401a01007387 */ /* 0x000fe80000100a00 */
[----:B------:R-:W2:Y:S01]  /*a93f0*/  LDL.LU R28, [R1+0x178] ;  /* 0x00017800011c7983 */ /* 0x000ea20000300800 */
[----:B------:R-:W-:Y:S02]  /*a9400*/  SHF.R.U32.HI R8, RZ, 0x8, R8 ;  /* 0x00000008ff087819 */ /* 0x000fe40000011608 */
[----:B------:R-:W-:-:S02]  /*a9410*/  SHF.R.U32.HI R9, RZ, 0x8, R9 ;  /* 0x00000008ff097819 */ /* 0x000fc40000011609 */
[----:B0-----:R-:W-:Y:S02]  /*a9420*/  IADD3 R18, P6, R19, R12, RZ ;  /* 0x0000000c13127210 */ /* 0x001fe40007fde0ff */
[----:B------:R-:W-:Y:S02]  /*a9430*/  LOP3.LUT R8, R8, 0xffff, RZ, 0xc0, !PT ;  /* 0x0000ffff08087812 */ /* 0x000fe400078ec0ff */
[----:B------:R-:W-:Y:S01]  /*a9440*/  LOP3.LUT R9, R9, 0xffff, RZ, 0xc0, !PT ;  /* 0x0000ffff09097812 */ /* 0x000fe200078ec0ff */
[----:B------:R-:W-:Y:S01]  /*a9450*/  IMAD.X R19, R21, 0x1, R14, P6 ;  /* 0x0000000115137824 */ /* 0x000fe200030e060e */
[----:B------:R-:W-:Y:S02]  /*a9460*/  SHF.R.U32.HI R7, RZ, 0x8, R7 ;  /* 0x00000008ff077819 */ /* 0x000fe40000011607 */
[----:B------:R-:W-:Y:S02]  /*a9470*/  SHF.R.U32.HI R6, RZ, 0x8, R6 ;  /* 0x00000008ff067819 */ /* 0x000fe40000011606 */
[----:B------:R-:W-:-:S02]  /*a9480*/  PRMT R8, R8, 0x3340, R9 ;  /* 0x0000334008087816 */ /* 0x000fc40000000009 */
[----:B------:R-:W-:Y:S01]  /*a9490*/  LOP3.LUT R7, R7, 0xffff, RZ, 0xc0, !PT ;  /* 0x0000ffff07077812 */ /* 0x000fe200078ec0ff */
[----:B------:R0:W-:Y:S01]  /*a94a0*/  STL.64 [R1+0x1338], R18 ;  /* 0x0013381201007387 */ /* 0x0001e20000100a00 */
[----:B------:R-:W-:Y:S02]  /*a94b0*/  LOP3.LUT R6, R6, 0xffff, RZ, 0xc0, !PT ;  /* 0x0000ffff06067812 */ /* 0x000fe400078ec0ff */
[--C-:B------:R-:W-:Y:S01]  /*a94c0*/  PRMT R9, R7, 0x3340, R0.reuse ;  /* 0x0000334007097816 */ /* 0x100fe20000000000 */
[----:B0-----:R-:W2:Y:S04]  /*a94d0*/  LDL.LU R18, [R1+0xe4] ;  /* 0x0000e40001127983 */ /* 0x001ea80000300800 */
[----:B------:R0:W-:Y:S04]  /*a94e0*/  STL [R1+0x1e78], R8 ;  /* 0x001e780801007387 */ /* 0x0001e80000100800 */
[----:B------:R-:W2:Y:S04]  /*a94f0*/  LDL.LU R19, [R1+0x32c] ;  /* 0x00032c0001137983 */ /* 0x000ea80000300800 */
[----:B------:R-:W2:Y:S01]  /*a9500*/  LDL.LU R21, [R1+0x294] ;  /* 0x0002940001157983 */ /* 0x000ea20000300800 */
[----:B0-----:R-:W-:-:S03]  /*a9510*/  PRMT R8, R6, 0x3340, R0 ;  /* 0x0000334006087816 */ /* 0x001fc60000000000 */
[----:B------:R-:W2:Y:S04]  /*a9520*/  LDL.LU R27, [R1+0x2e8] ;  /* 0x0002e800011b7983 */ /* 0x000ea80000300800 */
[----:B------:R-:W-:Y:S04]  /*a9530*/  STL [R1+0x171c], R9 ;  /* 0x00171c0901007387 */ /* 0x000fe80000100800 */
[----:B------:R2:W-:Y:S01]  /*a9540*/  STL [R1+0x1718], R8 ;  /* 0x0017180801007387 */ /* 0x0005e20000100800 */
[----:B---3--:R-:W-:Y:S02]  /*a9550*/  LOP3.LUT R7, R25, 0xffff, RZ, 0xc0, !PT ;  /* 0x0000ffff19077812 */ /* 0x008fe400078ec0ff */
[----:B----4-:R-:W-:-:S02]  /*a9560*/  LOP3.LUT R6, R15, 0xffff, RZ, 0xc0, !PT ;  /* 0x0000ffff0f067812 */ /* 0x010fc400078ec0ff */
[----:B--2---:R-:W-:Y:S02]  /*a9570*/  LOP3.LUT R8, R29, 0xffff, RZ, 0xc0, !PT ;  /* 0x0000ffff1d087812 */ /* 0x004fe400078ec0ff */
[----:B------:R-:W-:Y:S02]  /*a9580*/  PRMT R15, R6, 0x3340, R0 ;  /* 0x00003340060f7816 */ /* 0x000fe40000000000 */
[----:B------:R-:W-:Y:S02]  /*a9590*/  PRMT R9, R7, 0x3340, R8 ;  /* 0x0000334007097816 */ /* 0x000fe40000000008 */
[----:B------:R-:W-:Y:S02]  /*a95a0*/  IADD3 R24, P6, R20, R2, RZ ;  /* 0x0000000214187210 */ /* 0x000fe40007fde0ff */
[----:B------:R-:W-:Y:S02]  /*a95b0*/  PRMT R9, R9, 0x5410, R15 ;  /* 0x0000541009097816 */ /* 0x000fe4000000000f */
[----:B------:R-:W-:-:S05]  /*a95c0*/  SHF.R.S32.HI R15, RZ, 0x1f, R20 ;  /* 0x0000001fff0f7819 */ /* 0x000fca0000011414 */
[----:B------:R-:W-:Y:S01]  /*a95d0*/  IMAD.X R25, R15, 0x1, R22, P6 ;  /* 0x000000010f197824 */ /* 0x000fe200030e0616 */
[----:B------:R-:W-:Y:S04]  /*a95e0*/  STL [R1+0x1f8c], R9 ;  /* 0x001f8c0901007387 */ /* 0x000fe80000100800 */
[----:B------:R0:W-:Y:S04]  /*a95f0*/  STL.64 [R1+0x12d8], R24 ;  /* 0x0012d81801007387 */ /* 0x0001e80000100a00 */
[----:B0-----:R-:W2:Y:S01]  /*a9600*/  LDL.LU.64 R24, [R1+0x4610] ;  /* 0x0046100001187983 */ /* 0x001ea20000300a00 */
[----:B------:R-:W-:-:S02]  /*a9610*/  SHF.R.U32.HI R7, RZ, 0x8, R7 ;  /* 0x00000008ff077819 */ /* 0x000fc40000011607 */
[----:B------:R-:W-:Y:S02]  /*a9620*/  SHF.R.U32.HI R8, RZ, 0x8, R8 ;  /* 0x00000008ff087819 */ /* 0x000fe40000011608 */
[----:B------:R-:W-:Y:S02]  /*a9630*/  SHF.R.U32.HI R6, RZ, 0x8, R6 ;  /* 0x00000008ff067819 */ /* 0x000fe40000011606 */
[----:B------:R-:W-:Y:S02]  /*a9640*/  LOP3.LUT R7, R7, 0xffff, RZ, 0xc0, !PT ;  /* 0x0000ffff07077812 */ /* 0x000fe400078ec0ff */
[----:B------:R-:W-:Y:S02]  /*a9650*/  LOP3.LUT R8, R8, 0xffff, RZ, 0xc0, !PT ;  /* 0x0000ffff08087812 */ /* 0x000fe400078ec0ff */
[----:B------:R-:W-:Y:S02]  /*a9660*/  LOP3.LUT R6, R6, 0xffff, RZ, 0xc0, !PT ;  /* 0x0000ffff06067812 */ /* 0x000fe400078ec0ff */
[----:B------:R-:W-:-:S02]  /*a9670*/  PRMT R7, R7, 0x3340, R8 ;  /* 0x0000334007077816 */ /* 0x000fc40000000008 */
[----:B------:R-:W-:-:S03]  /*a9680*/  PRMT R6, R6, 0x3340, R0 ;  /* 0x0000334006067816 */ /* 0x000fc60000000000 */
[----:B------:R0:W-:Y:S01]  /*a9690*/  STL [R1+0x1e1c], R7 ;  /* 0x001e1c0701007387 */ /* 0x0001e20000100800 */
[----:B------:R-:W-:-:S03]  /*a96a0*/  LOP3.LUT R9, R28, 0xffff, RZ, 0xc0, !PT ;  /* 0x0000ffff1c097812 */ /* 0x000fc600078ec0ff */
[----:B0-----:R-:W3:Y:S04]  /*a96b0*/  LDL.LU R7, [R1+0x308] ;  /* 0x0003080001077983 */ /* 0x001ee80000300800 */
[----:B------:R0:W-:Y:S04]  /*a96c0*/  STL [R1+0x170c], R6 ;  /* 0x00170c0601007387 */ /* 0x0001e80000100800 */
[----:B------:R-:W4:Y:S04]  /*a96d0*/  LDL.LU R29, [R1+0x274] ;  /* 0x00027400011d7983 */ /* 0x000f280000300800 */
[----:B------:R-:W3:Y:S01]  /*a96e0*/  LDL.LU R28, [R1+0x2b8] ;  /* 0x0002b800011c7983 */ /* 0x000ee20000300800 */
[----:B------:R-:W-:-:S02]  /*a96f0*/  LOP3.LUT R18, R18, 0xffff, RZ, 0xc0, !PT ;  /* 0x0000ffff12127812 */ /* 0x000fc400078ec0ff */
[----:B0-----:R-:W-:Y:S02]  /*a9700*/  LOP3.LUT R6, R19, 0xffff, RZ, 0xc0, !PT ;  /* 0x0000ffff13067812 */ /* 0x001fe400078ec0ff */
[--C-:B------:R-:W-:Y:S02]  /*a9710*/  PRMT R19, R9, 0x3340, R18.reuse ;  /* 0x0000334009137816 */ /* 0x100fe40000000012 */
[----:B------:R-:W-:Y:S02]  /*a9720*/  SHF.R.U32.HI R9, RZ, 0x8, R9 ;  /* 0x00000008ff097819 */ /* 0x000fe40000011609 */
[----:B------:R-:W-:Y:S02]  /*a9730*/  SHF.R.U32.HI R18, RZ, 0x8, R18 ;  /* 0x00000008ff127819 */ /* 0x000fe40000011612 */
[----:B------:R-:W-:Y:S02]  /*a9740*/  LOP3.LUT R9, R9, 0xffff, RZ, 0xc0, !PT ;  /* 0x0000ffff09097812 */ /* 0x000fe400078ec0ff */
[----:B--2---:R-:W-:-:S02]  /*a9750*/  LOP3.LUT R8, R25, 0xffff, RZ, 0xc0, !PT ;  /* 0x0000ffff19087812 */ /* 0x004fc400078ec0ff */
[----:B------:R-:W-:Y:S02]  /*a9760*/  LOP3.LUT R25, R21, 0xffff, RZ, 0xc0, !PT ;  /* 0x0000ffff15197812 */ /* 0x000fe400078ec0ff */
[--C-:B------:R-:W-:Y:S01]  /*a9770*/  PRMT R21, R8, 0x3340, R0.reuse ;  /* 0x0000334008157816 */ /* 0x100fe20000000000 */
[----:B------:R0:W-:Y:S03]  /*a9780*/  STL [R1+0x1fc4], R8 ;  /* 0x001fc40801007387 */ /* 0x0001e60000100800 */
[----:B------:R-:W-:Y:S02]  /*a9790*/  PRMT R26, R19, 0x5410, R21 ;  /* 0x00005410131a7816 */ /* 0x000fe40000000015 */
[----:B------:R-:W-:Y:S02]  /*a97a0*/  PRMT R21, R25, 0x3340, R0 ;  /* 0x0000334019157816 */ /* 0x000fe40000000000 */
[----:B0-----:R-:W-:Y:S01]  /*a97b0*/  LOP3.LUT R8, R27, 0xffff, RZ, 0xc0, !PT ;  /* 0x0000ffff1b087812 */ /* 0x001fe200078ec0ff */
[----:B------:R0:W-:Y:S03]  /*a97c0*/  STL [R1+0x1f88], R26 ;  /* 0x001f881a01007387 */ /* 0x0001e60000100800 */
[----:B------:R-:W-:-:S04]  /*a97d0*/  PRMT R19, R6, 0x3340, R8 ;  /* 0x0000334006137816 */ /* 0x000fc80000000008 */
[----:B------:R-:W-:Y:S02]  /*a97e0*/  PRMT R19, R19, 0x5410, R21 ;  /* 0x0000541013137816 */ /* 0x000fe40000000015 */
[----:B0-----:R-:W-:-:S03]  /*a97f0*/  IADD3 R26, P6, R20, R0, RZ ;  /* 0x00000000141a7210 */ /* 0x001fc60007fde0ff */
[----:B------:R0:W-:Y:S01]  /*a9800*/  STL [R1+0x1f84], R19 ;  /* 0x001f841301007387 */ /* 0x0001e20000100800 */
[----:B------:R-:W-:Y:S01]  /*a9810*/  SHF.R.U32.HI R6, RZ, 0x8, R6 ;  /* 0x00000008ff067819 */ /* 0x000fe20000011606 */
[----:B------:R-:W-:Y:S01]  /*a9820*/  IMAD.X R27, R15, 0x1, R17, P6 ;  /* 0x000000010f1b7824 */ /* 0x000fe200030e0611 */
[----:B------:R-:W-:Y:S02]  /*a9830*/  SHF.R.U32.HI R8, RZ, 0x8, R8 ;  /* 0x00000008ff087819 */ /* 0x000fe40000011608 */
[----:B------:R-:W-:Y:S02]  /*a9840*/  LOP3.LUT R6, R6, 0xffff, RZ, 0xc0, !PT ;  /* 0x0000ffff06067812 */ /* 0x000fe400078ec0ff */
[----:B0-----:R-:W-:Y:S01]  /*a9850*/  LOP3.LUT R19, R18, 0xffff, RZ, 0xc0, !PT ;  /* 0x0000ffff12137812 */ /* 0x001fe200078ec0ff */
[----:B------:R0:W-:Y:S01]  /*a9860*/  STL.64 [R1+0x12c0], R26 ;  /* 0x0012c01a01007387 */ /* 0x0001e20000100a00 */
[----:B------:R-:W-:Y:S02]  /*a9870*/  LOP3.LUT R8, R8, 0xffff, RZ, 0xc0, !PT ;  /* 0x0000ffff08087812 */ /* 0x000fe400078ec0ff */
[----:B------:R-:W-:-:S02]  /*a9880*/  PRMT R9, R9, 0x3340, R19 ;  /* 0x0000334009097816 */ /* 0x000fc40000000013 */
[----:B------:R-:W-:Y:S01]  /*a9890*/  PRMT R6, R6, 0x3340, R8 ;  /* 0x0000334006067816 */ /* 0x000fe20000000008 */
[----:B0-----:R-:W2:Y:S04]  /*a98a0*/  LDL.LU R26, [R1+0x200] ;  /* 0x00020000011a7983 */ /* 0x001ea80000300800 */
[----:B------:R-:W2:Y:S04]  /*a98b0*/  LDL.LU R27, [R1+0x54] ;  /* 0x00005400011b7983 */ /* 0x000ea80000300800 */
[----:B------:R-:W2:Y:S01]  /*a98c0*/  LDL.LU R18, [R1+0x120] ;  /* 0x0001200001127983 */ /* 0x000ea20000300800 */
[----:B----4-:R-:W-:-:S03]  /*a98d0*/  LOP3.LUT R8, R29, 0xffff, RZ, 0xc0, !PT ;  /* 0x0000ffff1d087812 */ /* 0x010fc600078ec0ff */
[----:B------:R-:W4:Y:S01]  /*a98e0*/  LDL.LU R21, [R1+0x30c] ;  /* 0x00030c0001157983 */ /* 0x000f220000300800 */
[----:B---3--:R-:W-:-:S03]  /*a98f0*/  LOP3.LUT R28, R28, 0xffff, RZ, 0xc0, !PT ;  /* 0x0000ffff1c1c7812 */ /* 0x008fc600078ec0ff */
[----:B------:R-:W3:Y:S04]  /*a9900*/  LDL.LU R19, [R1+0x2c4] ;  /* 0x0002c40001137983 */ /* 0x000ee80000300800 */
[----:B------:R0:W-:Y:S04]  /*a9910*/  STL [R1+0x1e8c], R9 ;  /* 0x001e8c0901007387 */ /* 0x0001e80000100800 */
[----:B------:R1:W-:Y:S01]  /*a9920*/  STL [R1+0x1df8], R6 ;  /* 0x001df80601007387 */ /* 0x0003e20000100800 */
[----:B0-----:R-:W-:Y:S02]  /*a9930*/  LOP3.LUT R9, R7, 0xffff, RZ, 0xc0, !PT ;  /* 0x0000ffff07097812 */ /* 0x001fe400078ec0ff */
[----:B------:R-:W-:-:S02]  /*a9940*/  PRMT R7, R8, 0x3340, R0 ;  /* 0x0000334008077816 */ /* 0x000fc40000000000 */
[----:B-1----:R-:W-:-:S04]  /*a9950*/  PRMT R6, R9, 0x3340, R28 ;  /* 0x0000334009067816 */ /* 0x002fc8000000001c */
[----:B------:R-:W-:Y:S02]  /*a9960*/  PRMT R29, R6, 0x5410, R7 ;  /* 0x00005410061d7816 */ /* 0x000fe40000000007 */
[----:B------:R-:W-:-:S05]  /*a9970*/  IADD3 R6, P6, R20, R3, RZ ;  /* 0x0000000314067210 */ /* 0x000fca0007fde0ff */
[----:B------:R-:W-:Y:S01]  /*a9980*/  IMAD.X R7, R15, 0x1, R4, P6 ;  /* 0x000000010f077824 */ /* 0x000fe200030e0604 */
[----:B------:R-:W-:Y:S04]  /*a9990*/  STL [R1+0x1f80], R29 ;  /* 0x001f801d01007387 */ /* 0x000fe80000100800 */
[----:B------:R0:W-:Y:S04]  /*a99a0*/  STL.64 [R1+0x12f8], R6 ;  /* 0x0012f80601007387 */ /* 0x0001e80000100a00 */
[----:B0-----:R-:W3:Y:S01]  /*a99b0*/  LDL.LU.64 R6, [R1+0x4608] ;  /* 0x0046080001067983 */ /* 0x001ee20000300a00 */
[----:B------:R-:W-:-:S02]  /*a99c0*/  SHF.R.U32.HI R9, RZ, 0x8, R9 ;  /* 0x00000008ff097819 */ /* 0x000fc40000011609 */
[----:B------:R-:W-:Y:S01]  /*a99d0*/  SHF.R.U32.HI R28, RZ, 0x8, R28 ;  /* 0x00000008ff1c7819 */ /* 0x000fe2000001161c */
[----:B------:R-:W3:Y:S01]  /*a99e0*/  LDL.LU R29, [R1+0x190] ;  /* 0x00019000011d7983 */ /* 0x000ee20000300800 */
[----:B------:R-:W-:Y:S02]  /*a99f0*/  SHF.R.U32.HI R8, RZ, 0x8, R8 ;  /* 0x00000008ff087819 */ /* 0x000fe40000011608 */
[----:B------:R-:W-:Y:S02]  /*a9a00*/  LOP3.LUT R9, R9, 0xffff, RZ, 0xc0, !PT ;  /* 0x0000ffff09097812 */ /* 0x000fe400078ec0ff */
[----:B------:R-:W-:Y:S02]  /*a9a10*/  LOP3.LUT R28, R28, 0xffff, RZ, 0xc0, !PT ;  /* 0x0000ffff1c1c7812 */ /* 0x000fe400078ec0ff */
[----:B------:R-:W-:Y:S02]  /*a9a20*/  LOP3.LUT R8, R8, 0xffff, RZ, 0xc0, !PT ;  /* 0x0000ffff08087812 */ /* 0x000fe400078ec0ff */
[----:B------:R-:W-:-:S02]  /*a9a30*/  PRMT R28, R9, 0x3340, R28 ;  /* 0x00003340091c7816 */ /* 0x000fc4000000001c */
[----:B------:R-:W-:-:S03]  /*a9a40*/  PRMT R9, R8, 0x3340, R0 ;  /* 0x0000334008097816 */ /* 0x000fc60000000000 */
[----:B------:R0:W-:Y:S01]  /*a9a50*/  STL [R1+0x1dcc], R28 ;  /* 0x001dcc1c01007387 */ /* 0x0001e20000100800 */
[----:B------:R-:W-:-:S03]  /*a9a60*/  IADD3 R8, P6, R20, R5, RZ ;  /* 0x0000000514087210 */ /* 0x000fc60007fde0ff */
[----:B0-----:R-:W3:Y:S04]  /*a9a70*/  LDL.LU R28, [R1+0xec] ;  /* 0x0000ec00011c7983 */ /* 0x001ee80000300800 */
[----:B------:R-:W-:Y:S04]  /*a9a80*/  STL [R1+0x16ec], R9 ;  /* 0x0016ec0901007387 */ /* 0x000fe80000100800 */
[----:B------:R0:W-:Y:S02]  /*a9a90*/  STL.64 [R1+0x45e8], R4 ;  /* 0x0045e80401007387 */ /* 0x0001e40000100a00 */
[----:B0-----:R-:W-:-:S04]  /*a9aa0*/  SHF.R.U32.HI R4, RZ, 0x8, R25 ;  /* 0x00000008ff047819 */ /* 0x001fc80000011619 */
[----:B------:R-:W-:-:S04]  /*a9ab0*/  LOP3.LUT R4, R4, 0xffff, RZ, 0xc0, !PT ;  /* 0x0000ffff04047812 */ /* 0x000fc800078ec0ff */
[----:B------:R-:W-:Y:S02]  /*a9ac0*/  PRMT R5, R4, 0x3340, R0 ;  /* 0x0000334004057816 */ /* 0x000fe40000000000 */
[----:B--2---:R-:W-:Y:S02]  /*a9ad0*/  LOP3.LUT R4, R26, 0xffff, RZ, 0xc0, !PT ;  /* 0x0000ffff1a047812 */ /* 0x004fe400078ec0ff */
[----:B------:R-:W-:-:S04]  /*a9ae0*/  LOP3.LUT R27, R27, 0xffff, RZ, 0xc0, !PT ;  /* 0x0000ffff1b1b7812 */ /* 0x000fc800078ec0ff */
[----:B------:R-:W-:Y:S02]  /*a9af0*/  PRMT R26, R27, 0x3340, R0 ;  /* 0x000033401b1a7816 */ /* 0x000fe40000000000 */
[----:B----4-:R-:W-:Y:S02]  /*a9b00*/  LOP3.LUT R21, R21, 0xffff, RZ, 0xc0, !PT ;  /* 0x0000ffff15157812 */ /* 0x010fe400078ec0ff */
[----:B---3--:R-:W-:Y:S01]  /*a9b10*/  LOP3.LUT R19, R19, 0xffff, RZ, 0xc0, !PT ;  /* 0x0000ffff13137812 */ /* 0x008fe200078ec0ff */
[----:B------:R-:W-:-:S05]  /*a9b20*/  IMAD.X R9, R15, 0x1, R6, P6 ;  /* 0x000000010f097824 */ /* 0x000fca00030e0606 */
[----:B------:R0:W-:Y:S04]  /*a9b30*/  STL.64 [R1+0x12d0], R8 ;  /* 0x0012d00801007387 */ /* 0x0001e80000100a00 */
[----:B0-----:R-:W2:Y:S04]  /*a9b40*/  LDL.LU.64 R8, [R1+0x4600] ;  /* 0x0046000001087983 */ /* 0x001ea80000300a00 */
[----:B------:R-:W3:Y:S04]  /*a9b50*/  LDL.LU R25, [R1+0x45fc] ;  /* 0x0045fc0001197983 */ /* 0x000ee80000300800 */
[----:B------:R0:W-:Y:S02]  /*a9b60*/  STL [R1+0x16e8], R5 ;  /* 0x0016e80501007387 */ /* 0x0001e40000100800 */
[----:B0-----:R-:W-:-:S04]  /*a9b70*/  LOP3.LUT R5, R18, 0xffff, RZ, 0xc0, !PT ;  /* 0x0000ffff12057812 */ /* 0x001fc800078ec0ff */
[----:B------:R-:W-:-:S04]  /*a9b80*/  PRMT R18, R4, 0x3340, R5 ;  /* 0x0000334004127816 */ /* 0x000fc80000000005 */
[----:B------:R-:W-:Y:S02]  /*a9b90*/  PRMT R26, R18, 0x5410, R26 ;  /* 0x00005410121a7816 */ /* 0x000fe4000000001a */
[----:B------:R-:W4:Y:S04]  /*a9ba0*/  LDL.LU R18, [R1+0x204] ;  /* 0x0002040001127983 */ /* 0x000f280000300800 */
[----:B------:R0:W-:Y:S02]  /*a9bb0*/  STL [R1+0x1f7c], R26 ;  /* 0x001f7c1a01007387 */ /* 0x0001e40000100800 */
[----:B0-----:R-:W-:Y:S02]  /*a9bc0*/  SHF.R.U32.HI R26, RZ, 0x8, R21 ;  /* 0x00000008ff1a7819 */ /* 0x001fe40000011615 */
[----:B------:R-:W-:-:S05]  /*a9bd0*/  PRMT R21, R21, 0x3340, R19 ;  /* 0x0000334015157816 */ /* 0x000fca0000000013 */
[----:B------:R0:W-:Y:S01]  /*a9be0*/  STL [R1+0x2f8], R21 ;  /* 0x0002f81501007387 */ /* 0x0001e20000100800 */
[----:B------:R-:W-:Y:S02]  /*a9bf0*/  LOP3.LUT R26, R26, 0xffff, RZ, 0xc0, !PT ;  /* 0x0000ffff1a1a7812 */ /* 0x000fe400078ec0ff */
[----:B0-----:R-:W-:Y:S02]  /*a9c00*/  SHF.R.U32.HI R21, RZ, 0x8, R19 ;  /* 0x00000008ff157819 */ /* 0x001fe40000011613 */
[----:B------:R-:W3:Y:S02]  /*a9c10*/  LDL.LU R19, [R1+0x138] ;  /* 0x0001380001137983 */ /* 0x000ee40000300800 */
[----:B------:R-:W-:-:S04]  /*a9c20*/  LOP3.LUT R21, R21, 0xffff, RZ, 0xc0, !PT ;  /* 0x0000ffff15157812 */ /* 0x000fc800078ec0ff */
[----:B------:R-:W-:Y:S02]  /*a9c30*/  PRMT R26, R26, 0x3340, R21 ;  /* 0x000033401a1a7816 */ /* 0x000fe40000000015 */
[----:B------:R-:W3:Y:S01]  /*a9c40*/  LDL.LU R21, [R1+0x45f8] ;  /* 0x0045f80001157983 */ /* 0x000ee20000300800 */
[----:B------:R-:W-:Y:S02]  /*a9c50*/  SHF.R.U32.HI R4, RZ, 0x8, R4 ;  /* 0x00000008ff047819 */ /* 0x000fe40000011604 */
[----:B------:R-:W-:Y:S02]  /*a9c60*/  SHF.R.U32.HI R5, RZ, 0x8, R5 ;  /* 0x00000008ff057819 */ /* 0x000fe40000011605 */
[----:B------:R-:W-:Y:S02]  /*a9c70*/  LOP3.LUT R4, R4, 0xffff, RZ, 0xc0, !PT ;  /* 0x0000ffff04047812 */ /* 0x000fe400078ec0ff */
[----:B------:R-:W-:Y:S01]  /*a9c80*/  LOP3.LUT R5, R5, 0xffff, RZ, 0xc0, !PT ;  /* 0x0000ffff05057812 */ /* 0x000fe200078ec0ff */
[----:B------:R0:W-:Y:S03]  /*a9c90*/  STL [R1+0x40e4], R26 ;  /* 0x0040e41a01007387 */ /* 0x0001e60000100800 */
[----:B0-----:R-:W-:-:S02]  /*a9ca0*/  PRMT R26, R4, 0x3340, R5 ;  /* 0x00003340041a7816 */ /* 0x001fc40000000005 */
[----:B------:R-:W-:Y:S02]  /*a9cb0*/  LOP3.LUT R4, R24, 0xffff, RZ, 0xc0, !PT ;  /* 0x0000ffff18047812 */ /* 0x000fe400078ec0ff */
[----:B------:R-:W-:Y:S02]  /*a9cc0*/  LOP3.LUT R5, R29, 0xffff, RZ, 0xc0, !PT ;  /* 0x0000ffff1d057812 */ /* 0x000fe400078ec0ff */
[----:B------:R-:W-:Y:S01]  /*a9cd0*/  LOP3.LUT R24, R28, 0xffff, RZ, 0xc0, !PT ;  /* 0x0000ffff1c187812 */ /* 0x000fe200078ec0ff */
[----:B------:R0:W-:Y:S01]  /*a9ce0*/  STL [R1+0x1db8], R26 ;  /* 0x001db81a01007387 */ /* 0x0001e20000100800 */
[----:B------:R-:W-:-:S03]  /*a9cf0*/  PRMT R28, R4, 0x3340, R0 ;  /* 0x00003340041c7816 */ /* 0x000fc60000000000 */
[----:B------:R1:W-:Y:S01]  /*a9d00*/  STL.64 [R1+0x45e0], R6 ;  /* 0x0045e00601007387 */ /* 0x0003e20000100a00 */
[----:B0-----:R-:W-:-:S04]  /*a9d10*/  PRMT R26, R5, 0x3340, R24 ;  /* 0x00003340051a7816 */ /* 0x001fc80000000018 */
[----:B------:R-:W-:Y:S02]  /*a9d20*/  PRMT R26, R26, 0x5410, R28 ;  /* 0x000054101a1a7816 */ /* 0x000fe4000000001c */
[----:B------:R-:W-:Y:S02]  /*a9d30*/  IADD3 R28, P6, R20, R7, RZ ;  /* 0x00000007141c7210 */ /* 0x000fe40007fde0ff */
[----:B-1----:R-:W-:Y:S02]  /*a9d40*/  SHF.R.U32.HI R7, RZ, 0x8, R27 ;  /* 0x00000008ff077819 */ /* 0x002fe4000001161b */
[----:B------:R-:W-:Y:S02]  /*a9d50*/  SHF.R.U32.HI R5, RZ, 0x8, R5 ;  /* 0x00000008ff057819 */ /* 0x000fe40000011605 */
[----:B------:R-:W-:Y:S02]  /*a9d60*/  SHF.R.U32.HI R6, RZ, 0x8, R24 ;  /* 0x00000008ff067819 */ /* 0x000fe40000011618 */
[----:B------:R-:W-:-:S02]  /*a9d70*/  LOP3.LUT R7, R7, 0xffff, RZ, 0xc0, !PT ;  /* 0x0000ffff07077812 */ /* 0x000fc400078ec0ff */
[----:B------:R-:W-:Y:S02]  /*a9d80*/  LOP3.LUT R5, R5, 0xffff, RZ, 0xc0, !PT ;  /* 0x0000ffff05057812 */ /* 0x000fe400078ec0ff */
[----:B------:R-:W-:Y:S02]  /*a9d90*/  LOP3.LUT R6, R6, 0xffff, RZ, 0xc0, !PT ;  /* 0x0000ffff06067812 */ /* 0x000fe400078ec0ff */
[----:B------:R-:W-:Y:S02]  /*a9da0*/  PRMT R24, R7, 0x3340, R0 ;  /* 0x0000334007187816 */ /* 0x000fe40000000000 */
[----:B------:R-:W-:Y:S01]  /*a9db0*/  PRMT R7, R5, 0x3340, R6 ;  /* 0x0000334005077816 */ /* 0x000fe20000000006 */
[----:B------:R-:W-:Y:S01]  /*a9dc0*/  STL [R1+0x1f78], R26 ;  /* 0x001f781a01007387 */ /* 0x000fe20000100800 */
[----:B--2---:R-:W-:-:S05]  /*a9dd0*/  IMAD.X R29, R15, 0x1, R8, P6 ;  /* 0x000000010f1d7824 */ /* 0x004fca00030e0608 */
[----:B------:R0:W-:Y:S04]  /*a9de0*/  STL.64 [R1+0x1298], R28 ;  /* 0x0012981c01007387 */ /* 0x0001e80000100a00 */
[----:B------:R-:W-:Y:S04]  /*a9df0*/  STL [R1+0x16bc], R24 ;  /* 0x0016bc1801007387 */ /* 0x000fe80000100800 */
[----:B------:R1:W-:Y:S04]  /*a9e00*/  STL [R1+0x1d4c], R7 ;  /* 0x001d4c0701007387 */ /* 0x0003e80000100800 */
[----:B0-----:R-:W2:Y:S01]  /*a9e10*/  LDL.LU R28, [R1+0x334] ;  /* 0x00033400011c7983 */ /* 0x001ea20000300800 */
[----:B----4-:R-:W-:-:S03]  /*a9e20*/  LOP3.LUT R5, R18, 0xffff, RZ, 0xc0, !PT ;  /* 0x0000ffff12057812 */ /* 0x010fc600078ec0ff */
[----:B------:R-:W4:Y:S01]  /*a9e30*/  LDL.LU R18, [R1+0x29c] ;  /* 0x00029c0001127983 */ /* 0x000f220000300800 */
[----:B---3--:R-:W-:-:S03]  /*a9e40*/  LOP3.LUT R6, R21, 0xffff, RZ, 0xc0, !PT ;  /* 0x0000ffff15067812 */ /* 0x008fc600078ec0ff */
[----:B------:R-:W3:Y:S01]  /*a9e50*/  LDL.LU R21, [R1+0x2ec] ;  /* 0x0002ec0001157983 */ /* 0x000ee20000300800 */
[----:B-1----:R-:W-:Y:S02]  /*a9e60*/  LOP3.LUT R7, R19, 0xffff, RZ, 0xc0, !PT ;  /* 0x0000ffff13077812 */ /* 0x002fe400078ec0ff */
[----:B------:R-:W-:Y:S02]  /*a9e70*/  PRMT R24, R6, 0x3340, R0 ;  /* 0x0000334006187816 */ /* 0x000fe40000000000 */
[----:B------:R-:W-:Y:S02]  /*a9e80*/  PRMT R19, R5, 0x3340, R7 ;  /* 0x0000334005137816 */ /* 0x000fe40000000007 */
[----:B------:R-:W-:Y:S02]  /*a9e90*/  SHF.R.U32.HI R5, RZ, 0x8, R5 ;  /* 0x00000008ff057819 */ /* 0x000fe40000011605 */
[----:B------:R-:W-:Y:S02]  /*a9ea0*/  SHF.R.U32.HI R7, RZ, 0x8, R7 ;  /* 0x00000008ff077819 */ /* 0x000fe40000011607 */
[----:B------:R-:W-:-:S02]  /*a9eb0*/  IADD3 R26, P6, R20, R9, RZ ;  /* 0x00000009141a7210 */ /* 0x000fc40007fde0ff */
[----:B------:R-:W-:Y:S02]  /*a9ec0*/  SHF.R.U32.HI R6, RZ, 0x8, R6 ;  /* 0x00000008ff067819 */ /* 0x000fe40000011606 */
[----:B------:R-:W-:Y:S02]  /*a9ed0*/  LOP3.LUT R5, R5, 0xffff, RZ, 0xc0, !PT ;  /* 0x0000ffff05057812 */ /* 0x000fe400078ec0ff */
[----:B------:R-:W-:Y:S01]  /*a9ee0*/  LOP3.LUT R7, R7, 0xffff, RZ, 0xc0, !PT ;  /* 0x0000ffff07077812 */ /* 0x000fe200078ec0ff */
[----:B------:R-:W-:Y:S01]  /*a9ef0*/  IMAD.X R27, R15, 0x1, R10, P6 ;  /* 0x000000010f1b7824 */ /* 0x000fe200030e060a */
[----:B------:R-:W-:Y:S02]  /*a9f00*/  PRMT R19, R19, 0x5410, R24 ;  /* 0x0000541013137816 */ /* 0x000fe40000000018 */
[----:B------:R-:W-:Y:S01]  /*a9f10*/  LOP3.LUT R6, R6, 0xffff, RZ, 0xc0, !PT ;  /* 0x0000ffff06067812 */ /* 0x000fe200078ec0ff */
[----:B------:R-:W-:Y:S01]  /*a9f20*/  STL.64 [R1+0x45d8], R8 ;  /* 0x0045d80801007387 */ /* 0x000fe20000100a00 */
[----:B------:R-:W-:-:S02]  /*a9f30*/  PRMT R7, R5, 0x3340, R7 ;  /* 0x0000334005077816 */ /* 0x000fc40000000007 */
[----:B------:R-:W-:Y:S01]  /*a9f40*/  PRMT R6, R6, 0x3340, R0 ;  /* 0x0000334006067816 */ /* 0x000fe20000000000 */
[----:B------:R-:W-:Y:S04]  /*a9f50*/  STL [R1+0x1f74], R19 ;  /* 0x001f741301007387 */ /* 0x000fe80000100800 */
[----:B------:R0:W-:Y:S04]  /*a9f60*/  STL.64 [R1+0x1288], R26 ;  /* 0x0012881a01007387 */ /* 0x0001e80000100a00 */
[----:B------:R-:W3:Y:S04]  /*a9f70*/  LDL.LU R5, [R1+0x198] ;  /* 0x0001980001057983 */ /* 0x000ee80000300800 */
[----:B------:R-:W-:Y:S04]  /*a9f80*/  STL [R1+0x1d1c], R7 ;  /* 0x001d1c0701007387 */ /* 0x000fe80000100800 */
[----:B0-----:R-:W3:Y:S04]  /*a9f90*/  LDL.LU R27, [R1+0xf0] ;  /* 0x0000f000011b7983 */ /* 0x001ee80000300800 */
[----:B------:R-:W3:Y:S04]  /*a9fa0*/  LDL.LU R24, [R1+0x314] ;  /* 0x0003140001187983 */ /* 0x000ee80000300800 */
[----:B------:R0:W-:Y:S04]  /*a9fb0*/  STL [R1+0x16a8], R6 ;  /* 0x0016a80601007387 */ /* 0x0001e80000100800 */
[----:B------:R-:W3:Y:S04]  /*a9fc0*/  LDL.LU R29, [R1+0x280] ;  /* 0x00028000011d7983 */ /* 0x000ee80000300800 */
[----:B------:R-:W3:Y:S01]  /*a9fd0*/  LDL.LU R19, [R1+0x2cc] ;  /* 0x0002cc0001137983 */ /* 0x000ee20000300800 */
[----:B0-----:R-:W-:-:S05]  /*a9fe0*/  IADD3 R6, P6, R20, R11, RZ ;  /* 0x0000000b14067210 */ /* 0x001fca0007fde0ff */
[----:B------:R-:W-:Y:S01]  /*a9ff0*/  IMAD.X R7, R15, 0x1, R13, P6 ;  /* 0x000000010f077824 */ /* 0x000fe200030e060d */
[----:B------:R-:W-:-:S04]  /*aa000*/  SHF.R.U32.HI R4, RZ, 0x8, R4 ;  /* 0x00000008ff047819 */ /* 0x000fc80000011604 */
[----:B------:R0:W-:Y:S01]  /*aa010*/  STL.64 [R1+0x12b0], R6 ;  /* 0x0012b00601007387 */ /* 0x0001e20000100a00 */
[----:B------:R-:W-:Y:S02]  /*aa020*/  LOP3.LUT R4, R4, 0xffff, RZ, 0xc0, !PT ;  /* 0x0000ffff04047812 */ /* 0x000fe400078ec0ff */
[----:B0-----:R-:W-:Y:S02]  /*aa030*/  IADD3 R6, P6, R20, R12, RZ ;  /* 0x0000000c14067210 */ /* 0x001fe40007fde0ff */
[----:B------:R-:W3:Y:S03]  /*aa040*/  LDL.LU R20, [R1+0x9c] ;  /* 0x00009c0001147983 */ /* 0x000ee60000300800 */
[----:B------:R-:W-:Y:S02]  /*aa050*/  IMAD.X R7, R15, 0x1, R14, P6 ;  /* 0x000000010f077824 */ /* 0x000fe400030e060e */
[----:B------:R-:W3:Y:S04]  /*aa060*/  LDL.LU R15, [R1+0x45f4] ;  /* 0x0045f400010f7983 */ /* 0x000ee80000300800 */
[----:B------:R0:W-:Y:S02]  /*aa070*/  STL.64 [R1+0x12a8], R6 ;  /* 0x0012a80601007387 */ /* 0x0001e40000100a00 */
[----:B0-----:R-:W-:-:S05]  /*aa080*/  PRMT R7, R4, 0x3340, R0 ;  /* 0x0000334004077816 */ /* 0x001fca0000000000 */
[----:B------:R3:W-:Y:S01]  /*aa090*/  STL [R1+0x168c], R7 ;  /* 0x00168c0701007387 */ /* 0x0007e20000100800 */
[----:B--2---:R-:W-:Y:S02]  /*aa0a0*/  LOP3.LUT R6, R28, 0xffff, RZ, 0xc0, !PT ;  /* 0x0000ffff1c067812 */ /* 0x004fe400078ec0ff */
[----:B----4-:R-:W-:-:S04]  /*aa0b0*/  LOP3.LUT R4, R18, 0xffff, RZ, 0xc0, !PT ;  /* 0x0000ffff12047812 */ /* 0x010fc800078ec0ff */
[----:B------:R-:W-:Y:S02]  /*aa0c0*/  PRMT R9, R4, 0x3340, R0 ;  /* 0x0000334004097816 */ /* 0x000fe40000000000 */
[----:B------:R-:W-:-:S04]  /*aa0d0*/  SHF.R.U32.HI R4, RZ, 0x8, R4 ;  /* 0x00000008ff047819 */ /* 0x000fc80000011604 */
[----:B------:R-:W-:-:S04]  /*aa0e0*/  LOP3.LUT R4, R4, 0xffff, RZ, 0xc0, !PT ;  /* 0x0000ffff04047812 */ /* 0x000fc800078ec0ff */
[----:B------:R-:W-:Y:S02]  /*aa0f0*/  PRMT R4, R4, 0x3340, R0 ;  /* 0x0000334004047816 */ /* 0x000fe40000000000 */
[----:B---3--:R-:W-:-:S04]  /*aa100*/  LOP3.LUT R7, R21, 0xffff, RZ, 0xc0, !PT ;  /* 0x0000ffff15077812 */ /* 0x008fc800078ec0ff */
[--C-:B------:R-:W-:Y:S02]  /*aa110*/  PRMT R8, R6, 0x3340, R7.reuse ;  /* 0x0000334006087816 */ /* 0x100fe40000000007 */
[----:B------:R-:W-:Y:S02]  /*aa120*/  SHF.R.U32.HI R6, RZ, 0x8, R6 ;  /* 0x00000008ff067819 */ /* 0x000fe40000011606 */
[----:B------:R-:W-:Y:S02]  /*aa130*/  SHF.R.U32.HI R7, RZ, 0x8, R7 ;  /* 0x00000008ff077819 */ /* 0x000fe40000011607 */
[----:B------:R-:W-:Y:S02]  /*aa140*/  LOP3.LUT R6, R6, 0xffff, RZ, 0xc0, !PT ;  /* 0x0000ffff06067812 */ /* 0x000fe400078ec0ff */
[----:B------:R-:W-:Y:S02]  /*aa150*/  LOP3.LUT R7, R7, 0xffff, RZ, 0xc0, !PT ;  /* 0x0000ffff07077812 */ /* 0x000fe400078ec0ff */
[----:B------:R-:W-:-:S02]  /*aa160*/  PRMT R8, R8, 0x5410, R9 ;  /* 0x0000541008087816 */ /* 0x000fc40000000009 */
[----:B------:R-:W-:-:S03]  /*aa170*/  PRMT R6, R6, 0x3340, R7 ;  /* 0x0000334006067816 */ /* 0x000fc60000000007 */
[----:B------:R-:W-:Y:S04]  /*aa180*/  STL [R1+0x1f70], R8 ;  /* 0x001f700801007387 */ /* 0x000fe80000100800 */
[----:B------:R-:W2:Y:S04]  /*aa190*/  LDL.LU R28, [R1+0x33c] ;  /* 0x00033c00011c7983 */ /* 0x000ea80000300800 */
[----:B------:R0:W-:Y:S04]  /*aa1a0*/  STL [R1+0x1cc8], R6 ;  /* 0x001cc80601007387 */ /* 0x0001e80000100800 */
[----:B------:R-:W3:Y:S04]  /*aa1b0*/  LDL.LU R18, [R1+0x2a0] ;  /* 0x0002a00001127983 */ /* 0x000ee80000300800 */
[----:B------:R1:W-:Y:S04]  /*aa1c0*/  STL [R1+0x334], R4 ;  /* 0x0003340401007387 */ /* 0x0003e80000100800 */
[----:B------:R-:W4:Y:S01]  /*aa1d0*/  LDL.LU R21, [R1+0x2f4] ;  /* 0x0002f40001157983 */ /* 0x000f220000300800 */
[----:B0-----:R-:W-:-:S02]  /*aa1e0*/  LOP3.LUT R6, R5, 0xffff, RZ, 0xc0, !PT ;  /* 0x0000ffff05067812 */ /* 0x001fc400078ec0ff */
[----:B------:R-:W-:Y:S02]  /*aa1f0*/  LOP3.LUT R5, R16, 0xffff, RZ, 0xc0, !PT ;  /* 0x0000ffff10057812 */ /* 0x000fe400078ec0ff */
[----:B------:R-:W-:Y:S01]  /*aa200*/  LOP3.LUT R7, R27, 0xffff, RZ, 0xc0, !PT ;  /* 0x0000ffff1b077812 */ /* 0x000fe200078ec0ff */
[----:B------:R-:W4:Y:S01]  /*aa210*/  LDL.LU R16, [R1+0x45f0] ;  /* 0x0045f00001107983 */ /* 0x000f220000300800 */
[----:B------:R-:W-:Y:S02]  /*aa220*/  PRMT R9, R5, 0x3340, R0 ;  /* 0x0000334005097816 */ /* 0x000fe40000000000 */
[----:B------:R-:W-:Y:S01]  /*aa230*/  PRMT R8, R6, 0x3340, R7 ;  /* 0x0000334006087816 */ /* 0x000fe20000000007 */
[----:B------:R0:W-:Y:S01]  /*aa240*/  STL [R1+0x1fc0], R5 ;  /* 0x001fc00501007387 */ /* 0x0001e20000100800 */
[----:B-1----:R-:W-:Y:S02]  /*aa250*/  LOP3.LUT R4, R24, 0xffff, RZ, 0xc0, !PT ;  /* 0x0000ffff18047812 */ /* 0x002fe400078ec0ff */
[----:B------:R-:W-:-:S02]  /*aa260*/  LOP3.LUT R26, R29, 0xffff, RZ, 0xc0, !PT ;  /* 0x0000ffff1d1a7812 */ /* 0x000fc400078ec0ff */
[----:B0-----:R-:W-:Y:S02]  /*aa270*/  LOP3.LUT R5, R19, 0xffff, RZ, 0xc0, !PT ;  /* 0x0000ffff13057812 */ /* 0x001fe400078ec0ff */
[----:B------:R-:W-:Y:S02]  /*aa280*/  PRMT R19, R8, 0x5410, R9 ;  /* 0x0000541008137816 */ /* 0x000fe40000000009 */
[----:B------:R-:W-:Y:S02]  /*aa290*/  PRMT R9, R26, 0x3340, R0 ;  /* 0x000033401a097816 */ /* 0x000fe40000000000 */
[----:B------:R-:W-:Y:S01]  /*aa2a0*/  PRMT R8, R4, 0x3340, R5 ;  /* 0x0000334004087816 */ /* 0x000fe20000000005 */
[----:B------:R0:W-:Y:S01]  /*aa2b0*/  STL [R1+0x1f6c], R19 ;  /* 0x001f6c1301007387 */ /* 0x0001e20000100800 */
[----:B------:R-:W-:Y:S02]  /*aa2c0*/  SHF.R.U32.HI R6, RZ, 0x8, R6 ;  /* 0x00000008ff067819 */ /* 0x000fe40000011606 */
[----:B------:R-:W-:-:S02]  /*aa2d0*/  PRMT R24, R8, 0x5410, R9 ;  /* 0x0000541008187816 */ /* 0x000fc40000000009 */
[----:B------:R-:W-:Y:S02]  /*aa2e0*/  SHF.R.U32.HI R7, RZ, 0x8, R7 ;  /* 0x00000008ff077819 */ /* 0x000fe40000011607 */
[----:B------:R-:W-:Y:S02]  /*aa2f0*/  SHF.R.U32.HI R4, RZ, 0x8, R4 ;  /* 0x00000008ff047819 */ /* 0x000fe40000011604 */
[----:B------:R-:W-:Y:S02]  /*aa300*/  SHF.R.U32.HI R5, RZ, 0x8, R5 ;  /* 0x00000008ff057819 */ /* 0x000fe40000011605 */
[----:B------:R-:W-:Y:S02]  /*aa310*/  LOP3.LUT R6, R6, 0xffff, RZ, 0xc0, !PT ;  /* 0x0000ffff06067812 */ /* 0x000fe400078ec0ff */
[----:B------:R-:W-:Y:S02]  /*aa320*/  LOP3.LUT R7, R7, 0xffff, RZ, 0xc0, !PT ;  /* 0x0000ffff07077812 */ /* 0x000fe400078ec0ff */
[----:B0-----:R-:W-:-:S02]  /*aa330*/  SHF.R.S32.HI R19, RZ, 0x1f, R20 ;  /* 0x0000001fff137819 */ /* 0x001fc40000011414 */
[----:B------:R-:W-:Y:S01]  /*aa340*/  IADD3 R8, P6, R20, R2, RZ ;  /* 0x0000000214087210 */ /* 0x000fe20007fde0ff */
[----:B------:R0:W-:Y:S01]  /*aa350*/  STL [R1+0x1f64], R24 ;  /* 0x001f641801007387 */ /* 0x0001e20000100800 */
[----:B------:R-:W-:-:S03]  /*aa360*/  LOP3.LUT R4, R4, 0xffff, RZ, 0xc0, !PT ;  /* 0x0000ffff04047812 */ /* 0x000fc600078ec0ff */
[----:B------:R-:W-:Y:S01]  /*aa370*/  IMAD.X R9, R19, 0x1, R22, P6 ;  /* 0x0000000113097824 */ /* 0x000fe200030e0616 */
[----:B------:R-:W-:Y:S01]  /*aa380*/  LOP3.LUT R5, R5, 0xffff, RZ, 0xc0, !PT ;  /* 0x0000ffff05057812 */ /* 0x000fe200078ec0ff */
[----:B------:R-:W4:Y:S01]  /*aa390*/  LDL.LU R27, [R1+0x20c] ;  /* 0x00020c00011b7983 */ /* 0x000f220000300800 */
[----:B------:R-:W-:-:S03]  /*aa3a0*/  PRMT R6, R6, 0x3340, R7 ;  /* 0x0000334006067816 */ /* 0x000fc60000000007 */
[----:B------:R-:W-:Y:S01]  /*aa3b0*/  STL.64 [R1+0x1248], R8 ;  /* 0x0012480801007387 */ /* 0x000fe20000100a00 */
[----:B------:R-:W-:-:S03]  /*aa3c0*/  PRMT R4, R4, 0x3340, R5 ;  /* 0x0000334004047816 */ /* 0x000fc60000000005 */
[----:B0-----:R-:W4:Y:S04]  /*aa3d0*/  LDL.LU R24, [R1+0x5c] ;  /* 0x00005c0001187983 */ /* 0x001f280000300800 */
        /* <DEDUP_REMOVED lines=9> */
[----:B------:R-:W-:-:S05]  /*aa470*/  IADD3 R4, P6, R20, R0, RZ ;  /* 0x0000000014047210 */ /* 0x000fca0007fde0ff */
[----:B------:R-:W-:Y:S01]  /*aa480*/  IMAD.X R5, R19, 0x1, R17, P6 ;  /* 0x0000000113057824 */ /* 0x000fe200030e0611 */
[----:B------:R-:W-:Y:S04]  /*aa490*/  STL [R1+0x1f58], R9 ;  /* 0x001f580901007387 */ /* 0x000fe80000100800 */
[----:B------:R0:W-:Y:S04]  /*aa4a0*/  STL.64 [R1+0x1220], R4 ;  /* 0x0012200401007387 */ /* 0x0001e80000100a00 */
[----:B0-----:R-:W2:Y:S01]  /*aa4b0*/  LDL.LU.64 R4, [R1+0x45e8] ;  /* 0x0045e80001047983 */ /* 0x001ea20000300a00 */
[----:B------:R-:W-:-:S02]  /*aa4c0*/  SHF.R.U32.HI R7, RZ, 0x8, R7 ;  /* 0x00000008ff077819 */ /* 0x000fc40000011607 */
[----:B------:R-:W-:Y:S01]  /*aa4d0*/  SHF.R.U32.HI R8, RZ, 0x8, R8 ;  /* 0x00000008ff087819 */ /* 0x000fe20000011608 */
[----:B------:R-:W3:Y:S01]  /*aa4e0*/  LDL.LU R18, [R1+0x218] ;  /* 0x0002180001127983 */ /* 0x000ee20000300800 */
[----:B------:R-:W-:Y:S02]  /*aa4f0*/  SHF.R.U32.HI R6, RZ, 0x8, R6 ;  /* 0x00000008ff067819 */ /* 0x000fe40000011606 */
[----:B------:R-:W-:Y:S01]  /*aa500*/  LOP3.LUT R7, R7, 0xffff, RZ, 0xc0, !PT ;  /* 0x0000ffff07077812 */ /* 0x000fe200078ec0ff */
[----:B------:R-:W4:Y:S01]  /*aa510*/  LDL.LU R28, [R1+0x64] ;  /* 0x00006400011c7983 */ /* 0x000f220000300800 */
[----:B------:R-:W-:Y:S02]  /*aa520*/  LOP3.LUT R8, R8, 0xffff, RZ, 0xc0, !PT ;  /* 0x0000ffff08087812 */ /* 0x000fe400078ec0ff */
[----:B------:R-:W-:Y:S01]  /*aa530*/  LOP3.LUT R6, R6, 0xffff, RZ, 0xc0, !PT ;  /* 0x0000ffff06067812 */ /* 0x000fe200078ec0ff */
[----:B------:R-:W4:Y:S01]  /*aa540*/  LDL.LU R21, [R1+0x15c] ;  /* 0x00015c0001157983 */ /* 0x000f220000300800 */
[----:B------:R-:W-:-:S02]  /*aa550*/  PRMT R7, R7, 0x3340, R8 ;  /* 0x0000334007077816 */ /* 0x000fc40000000008 */
[----:B------:R-:W-:Y:S01]  /*aa560*/  PRMT R6, R6, 0x3340, R0 ;  /* 0x0000334006067816 */ /* 0x000fe20000000000 */
[----:B------:R0:W-:Y:S04]  /*aa570*/  STL.64 [R1+0x45c0], R16 ;  /* 0x0045c01001007387 */ /* 0x0001e80000100a00 */
[----:B------:R1:W-:Y:S01]  /*aa580*/  STL [R1+0x1c0c], R7 ;  /* 0x001c0c0701007387 */ /* 0x0003e20000100800 */
[----:B------:R-:W-:-:S03]  /*aa590*/  LOP3.LUT R8, R27, 0xffff, RZ, 0xc0, !PT ;  /* 0x0000ffff1b087812 */ /* 0x000fc600078ec0ff */
[----:B------:R1:W-:Y:S04]  /*aa5a0*/  STL [R1+0x1678], R6 ;  /* 0x0016780601007387 */ /* 0x0003e80000100800 */
[----:B------:R-:W4:Y:S01]  /*aa5b0*/  LDL.LU R27, [R1+0x374] ;  /* 0x00037400011b7983 */ /* 0x000f220000300800 */
[----:B0-----:R-:W-:-:S03]  /*aa5c0*/  LOP3.LUT R17, R24, 0xffff, RZ, 0xc0, !PT ;  /* 0x0000ffff18117812 */ /* 0x001fc600078ec0ff */
[----:B------:R-:W4:Y:S01]  /*aa5d0*/  LDL.LU R24, [R1+0x2a8] ;  /* 0x0002a80001187983 */ /* 0x000f220000300800 */
[----:B------:R-:W-:Y:S02]  /*aa5e0*/  LOP3.LUT R9, R29, 0xffff, RZ, 0xc0, !PT ;  /* 0x0000ffff1d097812 */ /* 0x000fe400078ec0ff */
[----:B-1----:R-:W-:Y:S02]  /*aa5f0*/  PRMT R7, R17, 0x3340, R0 ;  /* 0x0000334011077816 */ /* 0x002fe40000000000 */
[----:B------:R-:W-:-:S04]  /*aa600*/  PRMT R6, R8, 0x3340, R9 ;  /* 0x0000334008067816 */ /* 0x000fc80000000009 */
[----:B------:R-:W-:-:S05]  /*aa610*/  PRMT R6, R6, 0x5410, R7 ;  /* 0x0000541006067816 */ /* 0x000fca0000000007 */
[----:B------:R0:W-:Y:S04]  /*aa620*/  STL [R1+0x1edc], R6 ;  /* 0x001edc0601007387 */ /* 0x0001e80000100800 */
[----:B------:R-:W4:Y:S01]  /*aa630*/  LDL.LU R29, [R1+0x2fc] ;  /* 0x0002fc00011d7983 */ /* 0x000f220000300800 */
[----:B0-----:R-:W-:-:S05]  /*aa640*/  IADD3 R6, P6, R20, R3, RZ ;  /* 0x0000000314067210 */ /* 0x001fca0007fde0ff */
[----:B--2---:R-:W-:-:S05]  /*aa650*/  IMAD.X R7, R19, 0x1, R4, P6 ;  /* 0x0000000113077824 */ /* 0x004fca00030e0604 */
[----:B------:R0:W-:Y:S04]  /*aa660*/  STL.64 [R1+0x1240], R6 ;  /* 0x0012400601007387 */ /* 0x0001e80000100a00 */
[----:B0-----:R-:W2:Y:S01]  /*aa670*/  LDL.LU.64 R6, [R1+0x45e0] ;  /* 0x0045e00001067983 */ /* 0x001ea20000300a00 */
[----:B------:R-:W-:Y:S02]  /*aa680*/  SHF.R.U32.HI R16, RZ, 0x8, R26 ;  /* 0x00000008ff107819 */ /* 0x000fe4000001161a */
[----:B------:R-:W-:Y:S02]  /*aa690*/  SHF.R.U32.HI R8, RZ, 0x8, R8 ;  /* 0x00000008ff087819 */ /* 0x000fe40000011608 */
[----:B------:R-:W-:Y:S02]  /*aa6a0*/  SHF.R.U32.HI R9, RZ, 0x8, R9 ;  /* 0x00000008ff097819 */ /* 0x000fe40000011609 */
[----:B------:R-:W-:-:S02]  /*aa6b0*/  LOP3.LUT R16, R16, 0xffff, RZ, 0xc0, !PT ;  /* 0x0000ffff10107812 */ /* 0x000fc400078ec0ff */
[----:B------:R-:W-:Y:S02]  /*aa6c0*/  LOP3.LUT R8, R8, 0xffff, RZ, 0xc0, !PT ;  /* 0x0000ffff08087812 */ /* 0x000fe400078ec0ff */
[----:B------:R-:W-:Y:S02]  /*aa6d0*/  LOP3.LUT R9, R9, 0xffff, RZ, 0xc0, !PT ;  /* 0x0000ffff09097812 */ /* 0x000fe400078ec0ff */
[----:B------:R-:W-:Y:S02]  /*aa6e0*/  PRMT R16, R16, 0x3340, R0 ;  /* 0x0000334010107816 */ /* 0x000fe40000000000 */
[----:B------:R-:W-:Y:S02]  /*aa6f0*/  PRMT R8, R8, 0x3340, R9 ;  /* 0x0000334008087816 */ /* 0x000fe40000000009 */
[----:B---3--:R-:W-:Y:S01]  /*aa700*/  LOP3.LUT R18, R18, 0xffff, RZ, 0xc0, !PT ;  /* 0x0000ffff12127812 */ /* 0x008fe200078ec0ff */
[----:B------:R0:W-:Y:S01]  /*aa710*/  STL [R1+0x33c], R16 ;  /* 0x00033c1001007387 */ /* 0x0001e20000100800 */
[----:B----4-:R-:W-:-:S03]  /*aa720*/  LOP3.LUT R26, R28, 0xffff, RZ, 0xc0, !PT ;  /* 0x0000ffff1c1a7812 */ /* 0x010fc600078ec0ff */
[----:B------:R1:W-:Y:S01]  /*aa730*/  STL [R1+0x1bfc], R8 ;  /* 0x001bfc0801007387 */ /* 0x0003e20000100800 */
[----:B------:R-:W-:-:S03]  /*aa740*/  PRMT R9, R26, 0x3340, R0 ;  /* 0x000033401a097816 */ /* 0x000fc60000000000 */
[----:B------:R-:W3:Y:S01]  /*aa750*/  LDL.LU R28, [R1+0x1d0] ;  /* 0x0001d000011c7983 */ /* 0x000ee20000300800 */
[----:B0-----:R-:W-:-:S03]  /*aa760*/  LOP3.LUT R16, R21, 0xffff, RZ, 0xc0, !PT ;  /* 0x0000ffff15107812 */ /* 0x001fc600078ec0ff */
[----:B------:R-:W4:Y:S01]  /*aa770*/  LDL.LU R21, [R1+0x104] ;  /* 0x0001040001157983 */ /* 0x000f220000300800 */
[----:B-1----:R-:W-:-:S04]  /*aa780*/  PRMT R8, R18, 0x3340, R16 ;  /* 0x0000334012087816 */ /* 0x002fc80000000010 */
[----:B------:R-:W-:Y:S02]  /*aa790*/  PRMT R9, R8, 0x5410, R9 ;  /* 0x0000541008097816 */ /* 0x000fe40000000009 */
[----:B------:R-:W-:-:S03]  /*aa7a0*/  IADD3 R8, P6, R20, R5, RZ ;  /* 0x0000000514087210 */ /* 0x000fc60007fde0ff */
[----:B------:R2:W-:Y:S04]  /*aa7b0*/  STL [R1+0x1ea8], R9 ;  /* 0x001ea80901007387 */ /* 0x0005e80000100800 */
[----:B------:R-:W-:Y:S01]  /*aa7c0*/  STL.64 [R1+0x45b8], R4 ;  /* 0x0045b80401007387 */ /* 0x000fe20000100a00 */
[----:B--2---:R-:W-:-:S05]  /*aa7d0*/  IMAD.X R9, R19, 0x1, R6, P6 ;  /* 0x0000000113097824 */ /* 0x004fca00030e0606 */
[----:B------:R0:W-:Y:S04]  /*aa7e0*/  STL.64 [R1+0x1268], R8 ;  /* 0x0012680801007387 */ /* 0x0001e80000100a00 */
[----:B0-----:R-:W2:Y:S01]  /*aa7f0*/  LDL.LU.64 R8, [R1+0x45d8] ;  /* 0x0045d80001087983 */ /* 0x001ea20000300a00 */
[----:B------:R-:W-:Y:S02]  /*aa800*/  SHF.R.U32.HI R5, RZ, 0x8, R18 ;  /* 0x00000008ff057819 */ /* 0x000fe40000011612 */
[----:B------:R-:W-:Y:S01]  /*aa810*/  SHF.R.U32.HI R16, RZ, 0x8, R16 ;  /* 0x00000008ff107819 */ /* 0x000fe20000011610 */
[----:B------:R-:W4:Y:S01]  /*aa820*/  LDL.LU R18, [R1+0x45d0] ;  /* 0x0045d00001127983 */ /* 0x000f220000300800 */
[----:B------:R-:W-:Y:S02]  /*aa830*/  SHF.R.U32.HI R4, RZ, 0x8, R26 ;  /* 0x00000008ff047819 */ /* 0x000fe4000001161a */
[----:B------:R-:W-:-:S02]  /*aa840*/  LOP3.LUT R5, R5, 0xffff, RZ, 0xc0, !PT ;  /* 0x0000ffff05057812 */ /* 0x000fc400078ec0ff */
[----:B------:R-:W-:Y:S02]  /*aa850*/  LOP3.LUT R16, R16, 0xffff, RZ, 0xc0, !PT ;  /* 0x0000ffff10107812 */ /* 0x000fe400078ec0ff */
[----:B------:R-:W-:Y:S02]  /*aa860*/  LOP3.LUT R4, R4, 0xffff, RZ, 0xc0, !PT ;  /* 0x0000ffff04047812 */ /* 0x000fe400078ec0ff */
[----:B------:R-:W-:Y:S02]  /*aa870*/  PRMT R26, R5, 0x3340, R16 ;  /* 0x00003340051a7816 */ /* 0x000fe40000000010 */
[----:B------:R-:W-:-:S03]  /*aa880*/  PRMT R16, R4, 0x3340, R0 ;  /* 0x0000334004107816 */ /* 0x000fc60000000000 */
[----:B------:R0:W-:Y:S01]  /*aa890*/  STL [R1+0x1b2c], R26 ;  /* 0x001b2c1a01007387 */ /* 0x0001e20000100800 */
[----:B------:R-:W-:Y:S02]  /*aa8a0*/  LOP3.LUT R5, R27, 0xffff, RZ, 0xc0, !PT ;  /* 0x0000ffff1b057812 */ /* 0x000fe400078ec0ff */
[----:B------:R-:W-:Y:S01]  /*aa8b0*/  LOP3.LUT R4, R24, 0xffff, RZ, 0xc0, !PT ;  /* 0x0000ffff18047812 */ /* 0x000fe200078ec0ff */
[----:B------:R1:W-:Y:S03]  /*aa8c0*/  STL [R1+0x166c], R16 ;  /* 0x00166c1001007387 */ /* 0x0003e60000100800 */
[----:B0-----:R-:W-:Y:S02]  /*aa8d0*/  PRMT R26, R4, 0x3340, R0 ;  /* 0x00003340041a7816 */ /* 0x001fe40000000000 */
[----:B-1----:R-:W-:-:S04]  /*aa8e0*/  LOP3.LUT R16, R29, 0xffff, RZ, 0xc0, !PT ;  /* 0x0000ffff1d107812 */ /* 0x002fc800078ec0ff */
[----:B------:R-:W-:Y:S01]  /*aa8f0*/  PRMT R24, R5, 0x3340, R16 ;  /* 0x0000334005187816 */ /* 0x000fe20000000010 */
[----:B------:R0:W-:Y:S03]  /*aa900*/  STL.64 [R1+0x45b0], R6 ;  /* 0x0045b00601007387 */ /* 0x0001e60000100a00 */
[----:B------:R-:W-:Y:S02]  /*aa910*/  PRMT R24, R24, 0x5410, R26 ;  /* 0x0000541018187816 */ /* 0x000fe4000000001a */
[----:B------:R-:W-:Y:S02]  /*aa920*/  IADD3 R26, P6, R20, R7, RZ ;  /* 0x00000007141a7210 */ /* 0x000fe40007fde0ff */
[----:B------:R-:W-:Y:S02]  /*aa930*/  SHF.R.U32.HI R5, RZ, 0x8, R5 ;  /* 0x00000008ff057819 */ /* 0x000fe40000011605 */
[----:B0-----:R-:W-:-:S02]  /*aa940*/  SHF.R.U32.HI R7, RZ, 0x8, R17 ;  /* 0x00000008ff077819 */ /* 0x001fc40000011611 */
[----:B------:R-:W-:Y:S02]  /*aa950*/  SHF.R.U32.HI R6, RZ, 0x8, R16 ;  /* 0x00000008ff067819 */ /* 0x000fe40000011610 */
[----:B------:R-:W-:Y:S02]  /*aa960*/  LOP3.LUT R7, R7, 0xffff, RZ, 0xc0, !PT ;  /* 0x0000ffff07077812 */ /* 0x000fe400078ec0ff */
[----:B------:R-:W-:Y:S02]  /*aa970*/  LOP3.LUT R5, R5, 0xffff, RZ, 0xc0, !PT ;  /* 0x0000ffff05057812 */ /* 0x000fe400078ec0ff */
[----:B------:R-:W-:Y:S02]  /*aa980*/  LOP3.LUT R6, R6, 0xffff, RZ, 0xc0, !PT ;  /* 0x0000ffff06067812 */ /* 0x000fe400078ec0ff */
[----:B------:R-:W-:Y:S02]  /*aa990*/  PRMT R16, R7, 0x3340, R0 ;  /* 0x0000334007107816 */ /* 0x000fe40000000000 */
[----:B------:R-:W-:Y:S01]  /*aa9a0*/  PRMT R7, R5, 0x3340, R6 ;  /* 0x0000334005077816 */ /* 0x000fe20000000006 */
[----:B------:R0:W-:Y:S01]  /*aa9b0*/  STL [R1+0x1e9c], R24 ;  /* 0x001e9c1801007387 */ /* 0x0001e20000100800 */
[----:B---3--:R-:W-:-:S02]  /*aa9c0*/  LOP3.LUT R6, R28, 0xffff, RZ, 0xc0, !PT ;  /* 0x0000ffff1c067812 */ /* 0x008fc400078ec0ff */
[----:B------:R-:W-:Y:S01]  /*aa9d0*/  LOP3.LUT R5, R25, 0xffff, RZ, 0xc0, !PT ;  /* 0x0000ffff19057812 */ /* 0x000fe200078ec0ff */
[----:B--2---:R-:W-:-:S05]  /*aa9e0*/  IMAD.X R27, R19, 0x1, R8, P6 ;  /* 0x00000001131b7824 */ /* 0x004fca00030e0608 */
[----:B------:R1:W-:Y:S04]  /*aa9f0*/  STL.64 [R1+0x1238], R26 ;  /* 0x0012381a01007387 */ /* 0x0003e80000100a00 */
[----:B------:R-:W-:Y:S04]  /*aaa00*/  STL [R1+0x314], R16 ;  /* 0x0003141001007387 */ /* 0x000fe80000100800 */
[----:B------:R4:W-:Y:S01]  /*aaa10*/  STL [R1+0x1b1c], R7 ;  /* 0x001b1c0701007387 */ /* 0x0009e20000100800 */
[----:B0-----:R-:W-:-:S03]  /*aaa20*/  IADD3 R24, P6, R20, R9, RZ ;  /* 0x0000000914187210 */ /* 0x001fc60007fde0ff */
[----:B------:R-:W2:Y:S04]  /*aaa30*/  LDL.LU R17, [R1+0x1d4] ;  /* 0x0001d40001117983 */ /* 0x000ea80000300800 */
[----:B-1----:R-:W3:Y:S01]  /*aaa40*/  LDL.LU R26, [R1+0x108] ;  /* 0x00010800011a7983 */ /* 0x002ee20000300800 */
[----:B----4-:R-:W-:-:S03]  /*aaa50*/  LOP3.LUT R7, R21, 0xffff, RZ, 0xc0, !PT ;  /* 0x0000ffff15077812 */ /* 0x010fc600078ec0ff */
[----:B------:R-:W4:Y:S01]  /*aaa60*/  LDL.LU R27, [R1+0x388] ;  /* 0x00038800011b7983 */ /* 0x000f220000300800 */
[--C-:B------:R-:W-:Y:S02]  /*aaa70*/  PRMT R16, R6, 0x3340, R7.reuse ;  /* 0x0000334006107816 */ /* 0x100fe40000000007 */
[----:B------:R-:W-:Y:S01]  /*aaa80*/  SHF.R.U32.HI R6, RZ, 0x8, R6 ;  /* 0x00000008ff067819 */ /* 0x000fe20000011606 */
[----:B------:R-:W4:Y:S01]  /*aaa90*/  LDL.LU R29, [R1+0x2b0] ;  /* 0x0002b000011d7983 */ /* 0x000f220000300800 */
[----:B------:R-:W-:Y:S02]  /*aaaa0*/  SHF.R.U32.HI R7, RZ, 0x8, R7 ;  /* 0x00000008ff077819 */ /* 0x000fe40000011607 */
[----:B------:R-:W-:Y:S01]  /*aaab0*/  PRMT R21, R5, 0x3340, R0 ;  /* 0x0000334005157816 */ /* 0x000fe20000000000 */
[----:B------:R-:W4:Y:S01]  /*aaac0*/  LDL.LU R28, [R1+0x304] ;  /* 0x00030400011c7983 */ /* 0x000f220000300800 */
[----:B------:R-:W-:Y:S02]  /*aaad0*/  LOP3.LUT R6, R6, 0xffff, RZ, 0xc0, !PT ;  /* 0x0000ffff06067812 */ /* 0x000fe400078ec0ff */
[----:B------:R-:W-:-:S02]  /*aaae0*/  LOP3.LUT R7, R7, 0xffff, RZ, 0xc0, !PT ;  /* 0x0000ffff07077812 */ /* 0x000fc400078ec0ff */
[----:B------:R-:W-:Y:S01]  /*aaaf0*/  SHF.R.U32.HI R5, RZ, 0x8, R5 ;  /* 0x00000008ff057819 */ /* 0x000fe20000011605 */
[----:B------:R0:W-:Y:S01]  /*aab00*/  STL.64 [R1+0x45a8], R8 ;  /* 0x0045a80801007387 */ /* 0x0001e20000100a00 */
[----:B------:R-:W-:Y:S01]  /*aab10*/  IMAD.X R25, R19, 0x1, R10, P6 ;  /* 0x0000000113197824 */ /* 0x000fe200030e060a */
[----:B------:R-:W-:Y:S02]  /*aab20*/  PRMT R16, R16, 0x5410, R21 ;  /* 0x0000541010107816 */ /* 0x000fe40000000015 */
[----:B------:R-:W-:Y:S02]  /*aab30*/  LOP3.LUT R5, R5, 0xffff, RZ, 0xc0, !PT ;  /* 0x0000ffff05057812 */ /* 0x000fe400078ec0ff */
[----:B0-----:R-:W-:Y:S02]  /*aab40*/  PRMT R8, R6, 0x3340, R7 ;  /* 0x0000334006087816 */ /* 0x001fe40000000007 */
[----:B------:R-:W-:Y:S01]  /*aab50*/  IADD3 R6, P6, R20, R11, RZ ;  /* 0x0000000b14067210 */ /* 0x000fe20007fde0ff */
[----:B------:R-:W-:Y:S01]  /*aab60*/  STL [R1+0x1e7c], R16 ;  /* 0x001e7c1001007387 */ /* 0x000fe20000100800 */
[----:B------:R-:W-:-:S03]  /*aab70*/  PRMT R5, R5, 0x3340, R0 ;  /* 0x0000334005057816 */ /* 0x000fc60000000000 */
[----:B------:R-:W-:Y:S01]  /*aab80*/  IMAD.X R7, R19, 0x1, R13, P6 ;  /* 0x0000000113077824 */ /* 0x000fe200030e060d */
[----:B------:R0:W-:Y:S04]  /*aab90*/  STL.64 [R1+0x11d8], R24 ;  /* 0x0011d81801007387 */ /* 0x0001e80000100a00 */
[----:B0-----:R-:W4:Y:S04]  /*aaba0*/  LDL.LU R24, [R1+0x45cc] ;  /* 0x0045cc0001187983 */ /* 0x001f280000300800 */
[----:B------:R-:W-:Y:S04]  /*aabb0*/  STL [R1+0x1abc], R8 ;  /* 0x001abc0801007387 */ /* 0x000fe80000100800 */
[----:B------:R-:W-:Y:S04]  /*aabc0*/  STL [R1+0x164c], R5 ;  /* 0x00164c0501007387 */ /* 0x000fe80000100800 */
[----:B------:R0:W-:Y:S02]  /*aabd0*/  STL.64 [R1+0x1260], R6 ;  /* 0x0012600601007387 */ /* 0x0001e40000100a00 */
[----:B0-----:R-:W-:-:S05]  /*aabe0*/  IADD3 R6, P6, R20, R12, RZ ;  /* 0x0000000c14067210 */ /* 0x001fca0007fde0ff */
[----:B------:R-:W-:Y:S02]  /*aabf0*/  IMAD.X R7, R19, 0x1, R14, P6 ;  /* 0x0000000113077824 */ /* 0x000fe400030e060e */
[----:B------:R-:W4:Y:S04]  /*aac00*/  LDL.LU R19, [R1+0x31c] ;  /* 0x00031c0001137983 */ /* 0x000f280000300800 */
[----:B------:R2:W-:Y:S04]  /*aac10*/  STL.64 [R1+0x1230], R6 ;  /* 0x0012300601007387 */ /* 0x0005e80000100a00 */
[----:B------:R-:W4:Y:S04]  /*aac20*/  LDL.LU R21, [R1+0x28c] ;  /* 0x00028c0001157983 */ /* 0x000f280000300800 */
[----:B------:R-:W4:Y:S04]  /*aac30*/  LDL.LU R20, [R1+0x2dc] ;  /* 0x0002dc0001147983 */ /* 0x000f280000300800 */
[----:B------:R-:W4:Y:S01]  /*aac40*/  LDL.LU R25, [R1+0xa0] ;  /* 0x0000a00001197983 */ /* 0x000f220000300800 */
[----:B------:R-:W-:-:S04]  /*aac50*/  SHF.R.U32.HI R4, RZ, 0x8, R4 ;  /* 0x00000008ff047819 */ /* 0x000fc80000011604 */
[----:B------:R-:W-:Y:S02]  /*aac60*/  LOP3.LUT R4, R4, 0xffff, RZ, 0xc0, !PT ;  /* 0x0000ffff04047812 */ /* 0x000fe400078ec0ff */
[----:B------:R-:W-:Y:S02]  /*aac70*/  LOP3.LUT R5, R23, 0xffff, RZ, 0xc0, !PT ;  /* 0x0000ffff17057812 */ /* 0x000fe400078ec0ff */
[--C-:B------:R-:W-:Y:S02]  /*aac80*/  PRMT R4, R4, 0x3340, R0.reuse ;  /* 0x0000334004047816 */ /* 0x100fe40000000000 */
[----:B------:R-:W-:-:S03]  /*aac90*/  PRMT R16, R5, 0x3340, R0 ;  /* 0x0000334005107816 */ /* 0x000fc60000000000 */
[----:B------:R4:W-:Y:S04]  /*aaca0*/  STL [R1+0x1648], R4 ;  /* 0x0016480401007387 */ /* 0x0009e80000100800 */
[----:B------:R-:W4:Y:S04]  /*aacb0*/  LDL.LU R23, [R1+0x45c8] ;  /* 0x0045c80001177983 */ /* 0x000f280000300800 */
[----:B------:R0:W-:Y:S01]  /*aacc0*/  STL [R1+0x1fbc], R5 ;  /* 0x001fbc0501007387 */ /* 0x0001e20000100800 */
[----:B--2---:R-:W-:Y:S02]  /*aacd0*/  LOP3.LUT R7, R17, 0xffff, RZ, 0xc0, !PT ;  /* 0x0000ffff11077812 */ /* 0x004fe400078ec0ff */
[----:B---3--:R-:W-:-:S04]  /*aace0*/  LOP3.LUT R8, R26, 0xffff, RZ, 0xc0, !PT ;  /* 0x0000ffff1a087812 */ /* 0x008fc800078ec0ff */
[----:B------:R-:W-:Y:S02]  /*aacf0*/  PRMT R9, R7, 0x3340, R8 ;  /* 0x0000334007097816 */ /* 0x000fe40000000008 */
[----:B----4-:R-:W-:Y:S02]  /*aad00*/  LOP3.LUT R4, R27, 0xffff, RZ, 0xc0, !PT ;  /* 0x0000ffff1b047812 */ /* 0x010fe400078ec0ff */
[----:B------:R-:W-:Y:S02]  /*aad10*/  LOP3.LUT R6, R29, 0xffff, RZ, 0xc0, !PT ;  /* 0x0000ffff1d067812 */ /* 0x000fe400078ec0ff */
[----:B0-----:R-:W-:Y:S02]  /*aad20*/  LOP3.LUT R5, R28, 0xffff, RZ, 0xc0, !PT ;  /* 0x0000ffff1c057812 */ /* 0x001fe400078ec0ff */
[----:B------:R-:W-:Y:S02]  /*aad30*/  PRMT R17, R9, 0x5410, R16 ;  /* 0x0000541009117816 */ /* 0x000fe40000000010 */
[----:B------:R-:W-:-:S02]  /*aad40*/  PRMT R16, R6, 0x3340, R0 ;  /* 0x0000334006107816 */ /* 0x000fc40000000000 */
[----:B------:R-:W-:Y:S02]  /*aad50*/  PRMT R9, R4, 0x3340, R5 ;  /* 0x0000334004097816 */ /* 0x000fe40000000005 */
[----:B------:R-:W-:Y:S02]  /*aad60*/  SHF.R.U32.HI R7, RZ, 0x8, R7 ;  /* 0x00000008ff077819 */ /* 0x000fe40000011607 */
[----:B------:R-:W-:Y:S02]  /*aad70*/  SHF.R.U32.HI R8, RZ, 0x8, R8 ;  /* 0x00000008ff087819 */ /* 0x000fe40000011608 */
[----:B------:R-:W-:Y:S02]  /*aad80*/  SHF.R.U32.HI R4, RZ, 0x8, R4 ;  /* 0x00000008ff047819 */ /* 0x000fe40000011604 */
[----:B------:R-:W-:Y:S02]  /*aad90*/  SHF.R.U32.HI R5, RZ, 0x8, R5 ;  /* 0x00000008ff057819 */ /* 0x000fe40000011605 */
[----:B------:R-:W-:-:S02]  /*aada0*/  PRMT R9, R9, 0x5410, R16 ;  /* 0x0000541009097816 */ /* 0x000fc40000000010 */
[----:B------:R-:W-:Y:S02]  /*aadb0*/  LOP3.LUT R7, R7, 0xffff, RZ, 0xc0, !PT ;  /* 0x0000ffff07077812 */ /* 0x000fe400078ec0ff */
[----:B------:R-:W-:Y:S02]  /*aadc0*/  LOP3.LUT R8, R8, 0xffff, RZ, 0xc0, !PT ;  /* 0x0000ffff08087812 */ /* 0x000fe400078ec0ff */
[----:B------:R-:W-:Y:S02]  /*aadd0*/  LOP3.LUT R4, R4, 0xffff, RZ, 0xc0, !PT ;  /* 0x0000ffff04047812 */ /* 0x000fe400078ec0ff */
[----:B------:R-:W-:Y:S01]  /*aade0*/  LOP3.LUT R5, R5, 0xffff, RZ, 0xc0, !PT ;  /* 0x0000ffff05057812 */ /* 0x000fe200078ec0ff */
[----:B------:R-:W-:Y:S01]  /*aadf0*/  STL [R1+0x1e6c], R17 ;  /* 0x001e6c1101007387 */ /* 0x000fe20000100800 */
[----:B------:R-:W-:Y:S02]  /*aae00*/  PRMT R26, R7, 0x3340, R8 ;  /* 0x00003340071a7816 */ /* 0x000fe40000000008 */
[----:B------:R-:W-:Y:S01]  /*aae10*/  PRMT R5, R4, 0x3340, R5 ;  /* 0x0000334004057816 */ /* 0x000fe20000000005 */
[----:B------:R-:W-:Y:S04]  /*aae20*/  STL [R1+0x1e2c], R9 ;  /* 0x001e2c0901007387 */ /* 0x000fe80000100800 */
[----:B------:R-:W2:Y:S04]  /*aae30*/  LDL.LU R27, [R1+0x228] ;  /* 0x00022800011b7983 */ /* 0x000ea80000300800 */
[----:B------:R-:W3:Y:S04]  /*aae40*/  LDL.LU R29, [R1+0xe0] ;  /* 0x0000e000011d7983 */ /* 0x000ee80000300800 */
[----:B------:R-:W4:Y:S04]  /*aae50*/  LDL.LU R28, [R1+0x170] ;  /* 0x00017000011c7983 */ /* 0x000f280000300800 */
[----:B------:R-:W-:Y:S04]  /*aae60*/  STL [R1+0x40e8], R26 ;  /* 0x0040e81a01007387 */ /* 0x000fe80000100800 */
[----:B------:R0:W-:Y:S01]  /*aae70*/  STL [R1+0x1aa8], R5 ;  /* 0x001aa80501007387 */ /* 0x0001e20000100800 */
[----:B------:R-:W-:-:S03]  /*aae80*/  LOP3.LUT R4, R19, 0xffff, RZ, 0xc0, !PT ;  /* 0x0000ffff13047812 */ /* 0x000fc600078ec0ff */
[----:B------:R-:W4:Y:S01]  /*aae90*/  LDL.LU R19, [R1+0x1e0] ;  /* 0x0001e00001137983 */ /* 0x000f220000300800 */
[----:B------:R-:W-:Y:S02]  /*aaea0*/  LOP3.LUT R8, R21, 0xffff, RZ, 0xc0, !PT ;  /* 0x0000ffff15087812 */ /* 0x000fe400078ec0ff */
[----:B0-----:R-:W-:Y:S02]  /*aaeb0*/  LOP3.LUT R5, R20, 0xffff, RZ, 0xc0, !PT ;  /* 0x0000ffff14057812 */ /* 0x001fe400078ec0ff */
[----:B------:R-:W-:Y:S02]  /*aaec0*/  PRMT R9, R8, 0x3340, R0 ;  /* 0x0000334008097816 */ /* 0x000fe40000000000 */
[----:B------:R-:W-:Y:S02]  /*aaed0*/  PRMT R7, R4, 0x3340, R5 ;  /* 0x0000334004077816 */ /* 0x000fe40000000005 */
[----:B------:R-:W-:Y:S02]  /*aaee0*/  SHF.R.S32.HI R21, RZ, 0x1f, R25 ;  /* 0x0000001fff157819 */ /* 0x000fe40000011419 */
[----:B------:R-:W-:-:S02]  /*aaef0*/  IADD3 R16, P6, R25, R2, RZ ;  /* 0x0000000219107210 */ /* 0x000fc40007fde0ff */
[----:B------:R-:W-:-:S03]  /*aaf00*/  PRMT R7, R7, 0x5410, R9 ;  /* 0x0000541007077816 */ /* 0x000fc60000000009 */
[----:B------:R-:W-:Y:S02]  /*aaf10*/  IMAD.X R17, R21, 0x1, R22, P6 ;  /* 0x0000000115117824 */ /* 0x000fe400030e0616 */
[----:B------:R-:W-:Y:S04]  /*aaf20*/  STL [R1+0x1e0c], R7 ;  /* 0x001e0c0701007387 */ /* 0x000fe80000100800 */
[----:B------:R0:W-:Y:S04]  /*aaf30*/  STL.64 [R1+0x1138], R16 ;  /* 0x0011381001007387 */ /* 0x0001e80000100a00 */
[----:B0-----:R-:W4:Y:S01]  /*aaf40*/  LDL.LU.64 R16, [R1+0x45c0] ;  /* 0x0045c00001107983 */ /* 0x001f220000300a00 */
[----:B------:R-:W-:-:S02]  /*aaf50*/  SHF.R.U32.HI R6, RZ, 0x8, R6 ;  /* 0x00000008ff067819 */ /* 0x000fc40000011606 */
[----:B------:R-:W-:Y:S01]  /*aaf60*/  SHF.R.U32.HI R4, RZ, 0x8, R4 ;  /* 0x00000008ff047819 */ /* 0x000fe20000011604 */
[----:B------:R-:W4:Y:S01]  /*aaf70*/  LDL.LU R20, [R1+0x114] ;  /* 0x0001140001147983 */ /* 0x000f220000300800 */
[----:B------:R-:W-:Y:S02]  /*aaf80*/  SHF.R.U32.HI R5, RZ, 0x8, R5 ;  /* 0x00000008ff057819 */ /* 0x000fe40000011605 */
[----:B------:R-:W-:Y:S02]  /*aaf90*/  LOP3.LUT R6, R6, 0xffff, RZ, 0xc0, !PT ;  /* 0x0000ffff06067812 */ /* 0x000fe400078ec0ff */
[----:B------:R-:W-:Y:S02]  /*aafa0*/  LOP3.LUT R4, R4, 0xffff, RZ, 0xc0, !PT ;  /* 0x0000ffff04047812 */ /* 0x000fe400078ec0ff */
[----:B------:R-:W-:Y:S02]  /*aafb0*/  LOP3.LUT R5, R5, 0xffff, RZ, 0xc0, !PT ;  /* 0x0000ffff05057812 */ /* 0x000fe400078ec0ff */
[----:B------:R-:W-:Y:S01]  /*aafc0*/  PRMT R7, R6, 0x3340, R0 ;  /* 0x0000334006077816 */ /* 0x000fe20000000000 */
[----:B------:R3:W-:Y:S01]  /*aafd0*/  STL.64 [R1+0x4598], R22 ;  /* 0x0045981601007387 */ /* 0x0007e20000100a00 */
[----:B------:R-:W-:-:S03]  /*aafe0*/  PRMT R4, R4, 0x3340, R5 ;  /* 0x0000334004047816 */ /* 0x000fc60000000005 */
[----:B------:R4:W-:Y:S04]  /*aaff0*/  STL [R1+0x320], R7 ;  /* 0x0003200701007387 */ /* 0x0009e80000100800 */
[----:B------:R0:W-:Y:S01]  /*ab000*/  STL [R1+0x1a8c], R4 ;  /* 0x001a8c0401007387 */ /* 0x0001e20000100800 */
[----:B--2---:R-:W-:-:S03]  /*ab010*/  LOP3.LUT R6, R27, 0xffff, RZ, 0xc0, !PT ;  /* 0x0000ffff1b067812 */ /* 0x004fc600078ec0ff */
[----:B------:R-:W2:Y:S01]  /*ab020*/  LDL.LU R27, [R1+0x234] ;  /* 0x00023400011b7983 */ /* 0x000ea20000300800 */
[----:B---3--:R-:W-:-:S03]  /*ab030*/  LOP3.LUT R22, R29, 0xffff, RZ, 0xc0, !PT ;  /* 0x0000ffff1d167812 */ /* 0x008fc600078ec0ff */
[----:B------:R-:W3:Y:S01]  /*ab040*/  LDL.LU R29, [R1+0xe8] ;  /* 0x0000e800011d7983 */ /* 0x000ee20000300800 */
[----:B----4-:R-:W-:Y:S02]  /*ab050*/  LOP3.LUT R7, R28, 0xffff, RZ, 0xc0, !PT ;  /* 0x0000ffff1c077812 */ /* 0x010fe400078ec0ff */
[----:B------:R-:W-:Y:S02]  /*ab060*/  PRMT R5, R22, 0x3340, R0 ;  /* 0x0000334016057816 */ /* 0x000fe40000000000 */
[----:B0-----:R-:W-:-:S04]  /*ab070*/  PRMT R4, R6, 0x3340, R7 ;  /* 0x0000334006047816 */ /* 0x001fc80000000007 */
[----:B------:R-:W-:-:S05]  /*ab080*/  PRMT R4, R4, 0x5410, R5 ;  /* 0x0000541004047816 */ /* 0x000fca0000000005 */
[----:B------:R0:W-:Y:S04]  /*ab090*/  STL [R1+0x1d9c], R4 ;  /* 0x001d9c0401007387 */ /* 0x0001e80000100800 */
[----:B------:R-:W4:Y:S01]  /*ab0a0*/  LDL.LU R28, [R1+0x180] ;  /* 0x00018000011c7983 */ /* 0x000f220000300800 */
[----:B0-----:R-:W-:-:S05]  /*ab0b0*/  IADD3 R4, P6, R25, R0, RZ ;  /* 0x0000000019047210 */ /* 0x001fca0007fde0ff */
[----:B------:R-:W-:-:S05]  /*ab0c0*/  IMAD.X R5, R21, 0x1, R17, P6 ;  /* 0x0000000115057824 */ /* 0x000fca00030e0611 */
        /* <DEDUP_REMOVED lines=10> */
[----:B------:R-:W-:Y:S01]  /*ab170*/  LOP3.LUT R8, R19, 0xffff, RZ, 0xc0, !PT ;  /* 0x0000ffff13087812 */ /* 0x000fe200078ec0ff */
[----:B------:R0:W-:Y:S01]  /*ab180*/  STL [R1+0x324], R9 ;  /* 0x0003240901007387 */ /* 0x0001e20000100800 */
[----:B------:R-:W-:-:S03]  /*ab190*/  LOP3.LUT R23, R15, 0xffff, RZ, 0xc0, !PT ;  /* 0x0000ffff0f177812 */ /* 0x000fc600078ec0ff */
[----:B------:R1:W-:Y:S01]  /*ab1a0*/  STL [R1+0x1a88], R6 ;  /* 0x001a880601007387 */ /* 0x0003e20000100800 */
[----:B------:R-:W-:-:S03]  /*ab1b0*/  PRMT R7, R23, 0x3340, R0 ;  /* 0x0000334017077816 */ /* 0x000fc60000000000 */
[----:B------:R-:W4:Y:S01]  /*ab1c0*/  LDL.LU R15, [R1+0x3a8] ;  /* 0x0003a800010f7983 */ /* 0x000f220000300800 */
[----:B0-----:R-:W-:-:S03]  /*ab1d0*/  LOP3.LUT R9, R20, 0xffff, RZ, 0xc0, !PT ;  /* 0x0000ffff14097812 */ /* 0x001fc600078ec0ff */
[----:B------:R-:W4:Y:S01]  /*ab1e0*/  LDL.LU R19, [R1+0x2c0] ;  /* 0x0002c00001137983 */ /* 0x000f220000300800 */
[----:B-1----:R-:W-:-:S04]  /*ab1f0*/  PRMT R6, R8, 0x3340, R9 ;  /* 0x0000334008067816 */ /* 0x002fc80000000009 */
        /* <DEDUP_REMOVED lines=17> */
[----:B---3--:R-:W-:-:S03]  /*ab310*/  LOP3.LUT R26, R29, 0xffff, RZ, 0xc0, !PT ;  /* 0x0000ffff1d1a7812 */ /* 0x008fc600078ec0ff */
[----:B------:R0:W-:Y:S01]  /*ab320*/  STL [R1+0x1a4c], R8 ;  /* 0x001a4c0801007387 */ /* 0x0001e20000100800 */
[----:B------:R-:W-:-:S03]  /*ab330*/  PRMT R9, R26, 0x3340, R0 ;  /* 0x000033401a097816 */ /* 0x000fc60000000000 */
[----:B------:R-:W3:Y:S01]  /*ab340*/  LDL.LU R29, [R1+0x1f4] ;  /* 0x0001f400011d7983 */ /* 0x000ee20000300800 */
[----:B----4-:R-:W-:-:S03]  /*ab350*/  LOP3.LUT R22, R28, 0xffff, RZ, 0xc0, !PT ;  /* 0x0000ffff1c167812 */ /* 0x010fc600078ec0ff */
[----:B------:R-:W4:Y:S01]  /*ab360*/  LDL.LU R28, [R1+0x11c] ;  /* 0x00011c00011c7983 */ /* 0x000f220000300800 */
[----:B0-----:R-:W-:-:S04]  /*ab370*/  PRMT R8, R27, 0x3340, R22 ;  /* 0x000033401b087816 */ /* 0x001fc80000000016 */
[----:B------:R-:W-:-:S05]  /*ab380*/  PRMT R8, R8, 0x5410, R9 ;  /* 0x0000541008087816 */ /* 0x000fca0000000009 */
[----:B------:R0:W-:Y:S01]  /*ab390*/  STL [R1+0x1cdc], R8 ;  /* 0x001cdc0801007387 */ /* 0x0001e20000100800 */
[----:B------:R-:W-:Y:S02]  /*ab3a0*/  SHF.R.U32.HI R22, RZ, 0x8, R22 ;  /* 0x00000008ff167819 */ /* 0x000fe40000011616 */
[----:B0-----:R-:W-:Y:S01]  /*ab3b0*/  IADD3 R8, P6, R25, R5, RZ ;  /* 0x0000000519087210 */ /* 0x001fe20007fde0ff */
[----:B------:R0:W-:Y:S01]  /*ab3c0*/  STL.64 [R1+0x4588], R4 ;  /* 0x0045880401007387 */ /* 0x0001e20000100a00 */
[----:B------:R-:W-:Y:S02]  /*ab3d0*/  LOP3.LUT R22, R22, 0xffff, RZ, 0xc0, !PT ;  /* 0x0000ffff16167812 */ /* 0x000fe400078ec0ff */
[----:B0-----:R-:W-:Y:S02]  /*ab3e0*/  SHF.R.U32.HI R5, RZ, 0x8, R27 ;  /* 0x00000008ff057819 */ /* 0x001fe4000001161b */
[----:B------:R-:W-:Y:S02]  /*ab3f0*/  SHF.R.U32.HI R4, RZ, 0x8, R26 ;  /* 0x00000008ff047819 */ /* 0x000fe4000001161a */
[----:B------:R-:W-:-:S02]  /*ab400*/  LOP3.LUT R5, R5, 0xffff, RZ, 0xc0, !PT ;  /* 0x0000ffff05057812 */ /* 0x000fc400078ec0ff */
[----:B------:R-:W-:Y:S02]  /*ab410*/  LOP3.LUT R4, R4, 0xffff, RZ, 0xc0, !PT ;  /* 0x0000ffff04047812 */ /* 0x000fe400078ec0ff */
[----:B------:R-:W-:Y:S02]  /*ab420*/  PRMT R22, R5, 0x3340, R22 ;  /* 0x0000334005167816 */ /* 0x000fe40000000016 */
[----:B------:R-:W-:Y:S02]  /*ab430*/  PRMT R5, R4, 0x3340, R0 ;  /* 0x0000334004057816 */ /* 0x000fe40000000000 */
[----:B------:R-:W-:Y:S01]  /*ab440*/  LOP3.LUT R4, R15, 0xffff, RZ, 0xc0, !PT ;  /* 0x0000ffff0f047812 */ /* 0x000fe200078ec0ff */
[----:B--2---:R-:W-:-:S05]  /*ab450*/  IMAD.X R9, R21, 0x1, R6, P6 ;  /* 0x0000000115097824 */ /* 0x004fca00030e0606 */
[----:B------:R0:W-:Y:S04]  /*ab460*/  STL.64 [R1+0x10b8], R8 ;  /* 0x0010b80801007387 */ /* 0x0001e80000100a00 */
[----:B0-----:R-:W2:Y:S04]  /*ab470*/  LDL.LU.64 R8, [R1+0x45a8] ;  /* 0x0045a80001087983 */ /* 0x001ea80000300a00 */
[----:B------:R0:W-:Y:S04]  /*ab480*/  STL [R1+0x1a44], R22 ;  /* 0x001a441601007387 */ /* 0x0001e80000100800 */
[----:B------:R1:W-:Y:S01]  /*ab490*/  STL [R1+0x1638], R5 ;  /* 0x0016380501007387 */ /* 0x0003e20000100800 */
[----:B0-----:R-:W-:-:S02]  /*ab4a0*/  LOP3.LUT R22, R19, 0xffff, RZ, 0xc0, !PT ;  /* 0x0000ffff13167812 */ /* 0x001fc400078ec0ff */
[----:B-1----:R-:W-:Y:S02]  /*ab4b0*/  LOP3.LUT R5, R20, 0xffff, RZ, 0xc0, !PT ;  /* 0x0000ffff14057812 */ /* 0x002fe400078ec0ff */
[----:B------:R-:W-:Y:S02]  /*ab4c0*/  PRMT R19, R22, 0x3340, R0 ;  /* 0x0000334016137816 */ /* 0x000fe40000000000 */
[----:B------:R-:W-:-:S04]  /*ab4d0*/  PRMT R15, R4, 0x3340, R5 ;  /* 0x00003340040f7816 */ /* 0x000fc80000000005 */
[----:B------:R-:W-:-:S05]  /*ab4e0*/  PRMT R15, R15, 0x5410, R19 ;  /* 0x000054100f0f7816 */ /* 0x000fca0000000013 */
[----:B------:R0:W-:Y:S04]  /*ab4f0*/  STL [R1+0x1cbc], R15 ;  /* 0x001cbc0f01007387 */ /* 0x0001e80000100800 */
[----:B0-----:R-:W4:Y:S04]  /*ab500*/  LDL.LU R15, [R1+0x3c4] ;  /* 0x0003c400010f7983 */ /* 0x001f280000300800 */
[----:B------:R-:W4:Y:S04]  /*ab510*/  LDL.LU R19, [R1+0x2c8] ;  /* 0x0002c80001137983 */ /* 0x000f280000300800 */
[----:B------:R-:W4:Y:S01]  /*ab520*/  LDL.LU R20, [R1+0x318] ;  /* 0x0003180001147983 */ /* 0x000f220000300800 */
[----:B------:R-:W-:-:S02]  /*ab530*/  SHF.R.U32.HI R23, RZ, 0x8, R23 ;  /* 0x00000008ff177819 */ /* 0x000fc40000011617 */
[----:B------:R-:W-:Y:S02]  /*ab540*/  SHF.R.U32.HI R4, RZ, 0x8, R4 ;  /* 0x00000008ff047819 */ /* 0x000fe40000011604 */
[----:B------:R-:W-:Y:S02]  /*ab550*/  SHF.R.U32.HI R5, RZ, 0x8, R5 ;  /* 0x00000008ff057819 */ /* 0x000fe40000011605 */
[----:B------:R-:W-:Y:S02]  /*ab560*/  IADD3 R26, P6, R25, R7, RZ ;  /* 0x00000007191a7210 */ /* 0x000fe40007fde0ff */
[----:B------:R-:W-:Y:S02]  /*ab570*/  LOP3.LUT R23, R23, 0xffff, RZ, 0xc0, !PT ;  /* 0x0000ffff17177812 */ /* 0x000fe400078ec0ff */
[----:B------:R-:W-:Y:S02]  /*ab580*/  LOP3.LUT R4, R4, 0xffff, RZ, 0xc0, !PT ;  /* 0x0000ffff04047812 */ /* 0x000fe400078ec0ff */
[----:B------:R-:W-:-:S02]  /*ab590*/  LOP3.LUT R5, R5, 0xffff, RZ, 0xc0, !PT ;  /* 0x0000ffff05057812 */ /* 0x000fc400078ec0ff */
[----:B------:R-:W-:Y:S02]  /*ab5a0*/  PRMT R23, R23, 0x3340, R0 ;  /* 0x0000334017177816 */ /* 0x000fe40000000000 */
[----:B------:R-:W-:Y:S02]  /*ab5b0*/  PRMT R5, R4, 0x3340, R5 ;  /* 0x0000334004057816 */ /* 0x000fe40000000005 */
[----:B---3--:R-:W-:Y:S02]  /*ab5c0*/  LOP3.LUT R4, R29, 0xffff, RZ, 0xc0, !PT ;  /* 0x0000ffff1d047812 */ /* 0x008fe400078ec0ff */
[----:B------:R-:W-:-:S04]  /*ab5d0*/  SHF.R.U32.HI R22, RZ, 0x8, R22 ;  /* 0x00000008ff167819 */ /* 0x000fc80000011616 */
[----:B------:R-:W-:-:S04]  /*ab5e0*/  LOP3.LUT R22, R22, 0xffff, RZ, 0xc0, !PT ;  /* 0x0000ffff16167812 */ /* 0x000fc800078ec0ff */
[----:B------:R-:W-:Y:S01]  /*ab5f0*/  PRMT R22, R22, 0x3340, R0 ;  /* 0x0000334016167816 */ /* 0x000fe20000000000 */
[----:B--2---:R-:W-:-:S05]  /*ab600*/  IMAD.X R27, R21, 0x1, R8, P6 ;  /* 0x00000001151b7824 */ /* 0x004fca00030e0608 */
[----:B------:R0:W-:Y:S04]  /*ab610*/  STL.64 [R1+0x1048], R26 ;  /* 0x0010481a01007387 */ /* 0x0001e80000100a00 */
[----:B------:R-:W-:Y:S04]  /*ab620*/  STL [R1+0x162c], R23 ;  /* 0x00162c1701007387 */ /* 0x000fe80000100800 */
[----:B------:R4:W-:Y:S01]  /*ab630*/  STL [R1+0x1a1c], R5 ;  /* 0x001a1c0501007387 */ /* 0x0009e20000100800 */
[----:B0-----:R-:W-:Y:S02]  /*ab640*/  LOP3.LUT R26, R24, 0xffff, RZ, 0xc0, !PT ;  /* 0x0000ffff181a7812 */ /* 0x001fe400078ec0ff */
[----:B----4-:R-:W-:-:S03]  /*ab650*/  LOP3.LUT R5, R28, 0xffff, RZ, 0xc0, !PT ;  /* 0x0000ffff1c057812 */ /* 0x010fc600078ec0ff */
[----:B------:R0:W-:Y:S01]  /*ab660*/  STL [R1+0x4194], R26 ;  /* 0x0041941a01007387 */ /* 0x0001e20000100800 */
[----:B------:R-:W-:Y:S02]  /*ab670*/  PRMT R24, R26, 0x3340, R0 ;  /* 0x000033401a187816 */ /* 0x000fe40000000000 */
[--C-:B------:R-:W-:Y:S02]  /*ab680*/  PRMT R23, R4, 0x3340, R5.reuse ;  /* 0x0000334004177816 */ /* 0x100fe40000000005 */
[----:B------:R-:W-:Y:S02]  /*ab690*/  SHF.R.U32.HI R4, RZ, 0x8, R4 ;  /* 0x00000008ff047819 */ /* 0x000fe40000011604 */
[----:B------:R-:W-:Y:S02]  /*ab6a0*/  SHF.R.U32.HI R5, RZ, 0x8, R5 ;  /* 0x00000008ff057819 */ /* 0x000fe40000011605 */
[----:B0-----:R-:W-:Y:S02]  /*ab6b0*/  IADD3 R26, P6, R25, R9, RZ ;  /* 0x00000009191a7210 */ /* 0x001fe40007fde0ff */
[----:B------:R-:W-:-:S02]  /*ab6c0*/  PRMT R23, R23, 0x5410, R24 ;  /* 0x0000541017177816 */ /* 0x000fc40000000018 */
[----:B------:R-:W-:Y:S01]  /*ab6d0*/  LOP3.LUT R4, R4, 0xffff, RZ, 0xc0, !PT ;  /* 0x0000ffff04047812 */ /* 0x000fe200078ec0ff */
[----:B------:R-:W-:Y:S01]  /*ab6e0*/  IMAD.X R27, R21, 0x1, R10, P6 ;  /* 0x00000001151b7824 */ /* 0x000fe200030e060a */
[----:B------:R-:W-:Y:S01]  /*ab6f0*/  LOP3.LUT R5, R5, 0xffff, RZ, 0xc0, !PT ;  /* 0x0000ffff05057812 */ /* 0x000fe200078ec0ff */
[----:B------:R-:W-:Y:S03]  /*ab700*/  STL [R1+0x1c6c], R23 ;  /* 0x001c6c1701007387 */ /* 0x000fe60000100800 */
[----:B------:R-:W-:Y:S01]  /*ab710*/  PRMT R5, R4, 0x3340, R5 ;  /* 0x0000334004057816 */ /* 0x000fe20000000005 */
[----:B------:R0:W-:Y:S01]  /*ab720*/  STL.64 [R1+0xfc8], R26 ;  /* 0x000fc81a01007387 */ /* 0x0001e20000100a00 */
[----:B------:R-:W-:Y:S02]  /*ab730*/  LOP3.LUT R4, R15, 0xffff, RZ, 0xc0, !PT ;  /* 0x0000ffff0f047812 */ /* 0x000fe400078ec0ff */
[----:B------:R-:W-:Y:S01]  /*ab740*/  LOP3.LUT R24, R19, 0xffff, RZ, 0xc0, !PT ;  /* 0x0000ffff13187812 */ /* 0x000fe200078ec0ff */
[----:B0-----:R-:W2:Y:S04]  /*ab750*/  LDL.LU R27, [R1+0x354] ;  /* 0x00035400011b7983 */ /* 0x001ea80000300800 */
[----:B------:R-:W3:Y:S04]  /*ab760*/  LDL.LU R29, [R1+0x298] ;  /* 0x00029800011d7983 */ /* 0x000ee80000300800 */
[----:B------:R-:W4:Y:S04]  /*ab770*/  LDL.LU R28, [R1+0x2f0] ;  /* 0x0002f000011c7983 */ /* 0x000f280000300800 */
[----:B------:R-:W-:Y:S04]  /*ab780*/  STL [R1+0x161c], R22 ;  /* 0x00161c1601007387 */ /* 0x000fe80000100800 */
[----:B------:R0:W-:Y:S01]  /*ab790*/  STL [R1+0x1a48], R5 ;  /* 0x001a480501007387 */ /* 0x0001e20000100800 */
[----:B------:R-:W-:-:S03]  /*ab7a0*/  PRMT R23, R24, 0x3340, R0 ;  /* 0x0000334018177816 */ /* 0x000fc60000000000 */
[----:B------:R-:W4:Y:S01]  /*ab7b0*/  LDL.LU R15, [R1+0x24c] ;  /* 0x00024c00010f7983 */ /* 0x000f220000300800 */
[----:B0-----:R-:W-:-:S03]  /*ab7c0*/  LOP3.LUT R5, R20, 0xffff, RZ, 0xc0, !PT ;  /* 0x0000ffff14057812 */ /* 0x001fc600078ec0ff */
[----:B------:R-:W4:Y:S01]  /*ab7d0*/  LDL.LU R20, [R1+0x1c0] ;  /* 0x0001c00001147983 */ /* 0x000f220000300800 */
[----:B------:R-:W-:-:S03]  /*ab7e0*/  PRMT R22, R4, 0x3340, R5 ;  /* 0x0000334004167816 */ /* 0x000fc60000000005 */
[----:B------:R-:W4:Y:S04]  /*ab7f0*/  LDL.LU R19, [R1+0x248] ;  /* 0x0002480001137983 */ /* 0x000f280000300800 */
[----:B------:R0:W-:Y:S02]  /*ab800*/  STL [R1+0x42c8], R24 ;  /* 0x0042c81801007387 */ /* 0x0001e40000100800 */
[----:B0-----:R-:W-:Y:S02]  /*ab810*/  PRMT R24, R22, 0x5410, R23 ;  /* 0x0000541016187816 */ /* 0x001fe40000000017 */
[----:B------:R-:W-:-:S05]  /*ab820*/  IADD3 R22, P6, R25, R11, RZ ;  /* 0x0000000b19167210 */ /* 0x000fca0007fde0ff */
[----:B------:R-:W-:Y:S01]  /*ab830*/  IMAD.X R23, R21, 0x1, R13, P6 ;  /* 0x0000000115177824 */ /* 0x000fe200030e060d */
[----:B------:R-:W-:Y:S04]  /*ab840*/  STL [R1+0x1c48], R24 ;  /* 0x001c481801007387 */ /* 0x000fe80000100800 */
[----:B------:R0:W-:Y:S02]  /*ab850*/  STL.64 [R1+0xf50], R22 ;  /* 0x000f501601007387 */ /* 0x0001e40000100a00 */
[----:B0-----:R-:W-:Y:S02]  /*ab860*/  IADD3 R22, P6, R25, R12, RZ ;  /* 0x0000000c19167210 */ /* 0x001fe40007fde0ff */
[----:B------:R-:W4:Y:S03]  /*ab870*/  LDL.LU R25, [R1+0x1ac] ;  /* 0x0001ac0001197983 */ /* 0x000f260000300800 */
[----:B------:R-:W-:Y:S01]  /*ab880*/  IMAD.X R23, R21, 0x1, R14, P6 ;  /* 0x0000000115177824 */ /* 0x000fe200030e060e */
[----:B------:R-:W-:Y:S04]  /*ab890*/  STL.64 [R1+0x4570], R12 ;  /* 0x0045700c01007387 */ /* 0x000fe80000100a00 */
[----:B------:R-:W4:Y:S04]  /*ab8a0*/  LDL.LU R21, [R1+0x45a0] ;  /* 0x0045a00001157983 */ /* 0x000f280000300800 */
[----:B------:R0:W-:Y:S04]  /*ab8b0*/  STL.64 [R1+0xf18], R22 ;  /* 0x000f181601007387 */ /* 0x0001e80000100a00 */
[----:B0-----:R-:W4:Y:S04]  /*ab8c0*/  LDL.LU.64 R22, [R1+0x4598] ;  /* 0x0045980001167983 */ /* 0x001f280000300a00 */
[----:B------:R-:W4:Y:S01]  /*ab8d0*/  LDL.LU R26, [R1+0xa4] ;  /* 0x0000a400011a7983 */ /* 0x000f220000300800 */
[----:B------:R-:W-:-:S02]  /*ab8e0*/  SHF.R.U32.HI R4, RZ, 0x8, R4 ;  /* 0x00000008ff047819 */ /* 0x000fc40000011604 */
[----:B------:R-:W-:Y:S02]  /*ab8f0*/  SHF.R.U32.HI R5, RZ, 0x8, R5 ;  /* 0x00000008ff057819 */ /* 0x000fe40000011605 */
[----:B------:R-:W-:Y:S02]  /*ab900*/  LOP3.LUT R4, R4, 0xffff, RZ, 0xc0, !PT ;  /* 0x0000ffff04047812 */ /* 0x000fe400078ec0ff */
[----:B------:R-:W-:-:S04]  /*ab910*/  LOP3.LUT R5, R5, 0xffff, RZ, 0xc0, !PT ;  /* 0x0000ffff05057812 */ /* 0x000fc800078ec0ff */
[----:B------:R-:W-:-:S05]  /*ab920*/  PRMT R12, R4, 0x3340, R5 ;  /* 0x00003340040c7816 */ /* 0x000fca0000000005 */
[----:B------:R4:W-:Y:S01]  /*ab930*/  STL [R1+0x19fc], R12 ;  /* 0x0019fc0c01007387 */ /* 0x0009e20000100800 */
[----:B--2---:R-:W-:Y:S02]  /*ab940*/  LOP3.LUT R5, R27, 0xffff, RZ, 0xc0, !PT ;  /* 0x0000ffff1b057812 */ /* 0x004fe400078ec0ff */
[----:B---3--:R-:W-:Y:S02]  /*ab950*/  LOP3.LUT R4, R29, 0xffff, RZ, 0xc0, !PT ;  /* 0x0000ffff1d047812 */ /* 0x008fe400078ec0ff */
[----:B----4-:R-:W-:Y:S02]  /*ab960*/  LOP3.LUT R12, R28, 0xffff, RZ, 0xc0, !PT ;  /* 0x0000ffff1c0c7812 */ /* 0x010fe400078ec0ff */
[----:B------:R-:W-:Y:S02]  /*ab970*/  PRMT R24, R4, 0x3340, R0 ;  /* 0x0000334004187816 */ /* 0x000fe40000000000 */
[----:B------:R-:W-:Y:S02]  /*ab980*/  PRMT R13, R5, 0x3340, R12 ;  /* 0x00003340050d7816 */ /* 0x000fe4000000000c */
[----:B------:R-:W-:-:S02]  /*ab990*/  SHF.R.U32.HI R5, RZ, 0x8, R5 ;  /* 0x00000008ff057819 */ /* 0x000fc40000011605 */
[----:B------:R-:W-:Y:S02]  /*ab9a0*/  SHF.R.U32.HI R12, RZ, 0x8, R12 ;  /* 0x00000008ff0c7819 */ /* 0x000fe4000001160c */
[----:B------:R-:W-:Y:S02]  /*ab9b0*/  SHF.R.U32.HI R4, RZ, 0x8, R4 ;  /* 0x00000008ff047819 */ /* 0x000fe40000011604 */
[----:B------:R-:W-:Y:S02]  /*ab9c0*/  LOP3.LUT R5, R5, 0xffff, RZ, 0xc0, !PT ;  /* 0x0000ffff05057812 */ /* 0x000fe400078ec0ff */
[----:B------:R-:W-:Y:S02]  /*ab9d0*/  LOP3.LUT R12, R12, 0xffff, RZ, 0xc0, !PT ;  /* 0x0000ffff0c0c7812 */ /* 0x000fe400078ec0ff */
[----:B------:R-:W-:Y:S02]  /*ab9e0*/  LOP3.LUT R4, R4, 0xffff, RZ, 0xc0, !PT ;  /* 0x0000ffff04047812 */ /* 0x000fe400078ec0ff */
[----:B------:R-:W-:-:S02]  /*ab9f0*/  PRMT R13, R13, 0x5410, R24 ;  /* 0x000054100d0d7816 */ /* 0x000fc40000000018 */
[----:B------:R-:W-:Y:S02]  /*aba00*/  PRMT R5, R5, 0x3340, R12 ;  /* 0x0000334005057816 */ /* 0x000fe4000000000c */
[----:B------:R-:W-:Y:S01]  /*aba10*/  PRMT R4, R4, 0x3340, R0 ;  /* 0x0000334004047816 */ /* 0x000fe20000000000 */
[----:B------:R-:W-:Y:S01]  /*aba20*/  STL [R1+0x1c00], R13 ;  /* 0x001c000d01007387 */ /* 0x000fe20000100800 */
[----:B------:R-:W-:Y:S02]  /*aba30*/  LOP3.LUT R15, R15, 0xffff, RZ, 0xc0, !PT ;  /* 0x0000ffff0f0f7812 */ /* 0x000fe400078ec0ff */
[----:B------:R-:W-:Y:S01]  /*aba40*/  LOP3.LUT R20, R20, 0xffff, RZ, 0xc0, !PT ;  /* 0x0000ffff14147812 */ /* 0x000fe200078ec0ff */
[----:B------:R-:W-:Y:S04]  /*aba50*/  STL [R1+0x19ec], R5 ;  /* 0x0019ec0501007387 */ /* 0x000fe80000100800 */
[----:B------:R0:W-:Y:S02]  /*aba60*/  STL [R1+0x3c4], R4 ;  /* 0x0003c40401007387 */ /* 0x0001e40000100800 */
[----:B0-----:R-:W-:-:S02]  /*aba70*/  LOP3.LUT R4, R19, 0xffff, RZ, 0xc0, !PT ;  /* 0x0000ffff13047812 */ /* 0x001fc400078ec0ff */
[--C-:B------:R-:W-:Y:S02]  /*aba80*/  PRMT R19, R15, 0x3340, R20.reuse ;  /* 0x000033400f137816 */ /* 0x100fe40000000014 */
[----:B------:R-:W-:Y:S02]  /*aba90*/  SHF.R.U32.HI R15, RZ, 0x8, R15 ;  /* 0x00000008ff0f7819 */ /* 0x000fe4000001160f */
[----:B------:R-:W-:Y:S02]  /*abaa0*/  SHF.R.U32.HI R20, RZ, 0x8, R20 ;  /* 0x00000008ff147819 */ /* 0x000fe40000011614 */
[----:B------:R-:W-:Y:S02]  /*abab0*/  LOP3.LUT R15, R15, 0xffff, RZ, 0xc0, !PT ;  /* 0x0000ffff0f0f7812 */ /* 0x000fe400078ec0ff */
[----:B------:R-:W-:Y:S02]  /*abac0*/  LOP3.LUT R20, R20, 0xffff, RZ, 0xc0, !PT ;  /* 0x0000ffff14147812 */ /* 0x000fe400078ec0ff */
[----:B------:R-:W-:-:S02]  /*abad0*/  LOP3.LUT R5, R25, 0xffff, RZ, 0xc0, !PT ;  /* 0x0000ffff19057812 */ /* 0x000fc400078ec0ff */
[----:B------:R-:W-:Y:S02]  /*abae0*/  LOP3.LUT R12, R21, 0xffff, RZ, 0xc0, !PT ;  /* 0x0000ffff150c7812 */ /* 0x000fe400078ec0ff */
[----:B------:R-:W2:Y:S02]  /*abaf0*/  LDL.LU R21, [R1+0x4590] ;  /* 0x0045900001157983 */ /* 0x000ea40000300800 */
[----:B------:R-:W-:-:S04]  /*abb00*/  PRMT R24, R12, 0x3340, R0 ;  /* 0x000033400c187816 */ /* 0x000fc80000000000 */
[----:B------:R-:W-:Y:S02]  /*abb10*/  PRMT R25, R19, 0x5410, R24 ;  /* 0x0000541013197816 */ /* 0x000fe40000000018 */
[--C-:B------:R-:W-:Y:S02]  /*abb20*/  PRMT R19, R4, 0x3340, R5.reuse ;  /* 0x0000334004137816 */ /* 0x100fe40000000005 */
[----:B------:R-:W-:Y:S02]  /*abb30*/  LOP3.LUT R13, R23, 0xffff, RZ, 0xc0, !PT ;  /* 0x0000ffff170d7812 */ /* 0x000fe400078ec0ff */
[----:B------:R-:W-:Y:S01]  /*abb40*/  SHF.R.U32.HI R4, RZ, 0x8, R4 ;  /* 0x00000008ff047819 */ /* 0x000fe20000011604 */
[----:B------:R-:W3:Y:S01]  /*abb50*/  LDL.LU R23, [R1+0x21c] ;  /* 0x00021c0001177983 */ /* 0x000ee20000300800 */
[----:B------:R-:W-:Y:S02]  /*abb60*/  PRMT R24, R13, 0x3340, R0 ;  /* 0x000033400d187816 */ /* 0x000fe40000000000 */
[----:B------:R-:W-:-:S02]  /*abb70*/  SHF.R.U32.HI R5, RZ, 0x8, R5 ;  /* 0x00000008ff057819 */ /* 0x000fc40000011605 */
[----:B------:R-:W-:Y:S02]  /*abb80*/  PRMT R27, R19, 0x5410, R24 ;  /* 0x00005410131b7816 */ /* 0x000fe40000000018 */
[----:B------:R-:W-:Y:S02]  /*abb90*/  SHF.R.S32.HI R19, RZ, 0x1f, R26 ;  /* 0x0000001fff137819 */ /* 0x000fe4000001141a */
[----:B------:R-:W-:Y:S01]  /*abba0*/  IADD3 R24, P6, R26, R2, RZ ;  /* 0x000000021a187210 */ /* 0x000fe20007fde0ff */
[----:B------:R0:W-:Y:S01]  /*abbb0*/  STL [R1+0x2d0], R25 ;  /* 0x0002d01901007387 */ /* 0x0001e20000100800 */
[----:B------:R-:W-:Y:S02]  /*abbc0*/  LOP3.LUT R4, R4, 0xffff, RZ, 0xc0, !PT ;  /* 0x0000ffff04047812 */ /* 0x000fe400078ec0ff */
[----:B------:R-:W-:Y:S02]  /*abbd0*/  LOP3.LUT R5, R5, 0xffff, RZ, 0xc0, !PT ;  /* 0x0000ffff05057812 */ /* 0x000fe400078ec0ff */
[----:B------:R-:W-:Y:S01]  /*abbe0*/  PRMT R15, R15, 0x3340, R20 ;  /* 0x000033400f0f7816 */ /* 0x000fe20000000014 */
[----:B------:R-:W-:Y:S01]  /*abbf0*/  STL [R1+0x2d4], R27 ;  /* 0x0002d41b01007387 */ /* 0x000fe20000100800 */
[----:B0-----:R-:W-:Y:S01]  /*abc00*/  IMAD.X R25, R19, 0x1, R22, P6 ;  /* 0x0000000113197824 */ /* 0x001fe200030e0616 */
[----:B------:R-:W-:-:S04]  /*abc10*/  PRMT R4, R4, 0x3340, R5 ;  /* 0x0000334004047816 */ /* 0x000fc80000000005 */
[----:B------:R0:W-:Y:S04]  /*abc20*/  STL.64 [R1+0xeb0], R24 ;  /* 0x000eb01801007387 */ /* 0x0001e80000100a00 */
[----:B------:R-:W4:Y:S04]  /*abc30*/  LDL.LU R29, [R1+0x5d4] ;  /* 0x0005d400011d7983 */ /* 0x000f280000300800 */
[----:B------:R-:W-:Y:S04]  /*abc40*/  STL [R1+0x294], R15 ;  /* 0x0002940f01007387 */ /* 0x000fe80000100800 */
[----:B0-----:R-:W4:Y:S04]  /*abc50*/  LDL.LU R25, [R1+0x2d8] ;  /* 0x0002d80001197983 */ /* 0x001f280000300800 */
[----:B------:R0:W-:Y:S04]  /*abc60*/  STL [R1+0x290], R4 ;  /* 0x0002900401007387 */ /* 0x0001e80000100800 */
[----:B------:R-:W4:Y:S01]  /*abc70*/  LDL.LU R20, [R1+0x360] ;  /* 0x0003600001147983 */ /* 0x000f220000300800 */
[----:B0-----:R-:W-:-:S05]  /*abc80*/  IADD3 R4, P6, R26, R0, RZ ;  /* 0x000000001a047210 */ /* 0x001fca0007fde0ff */
[----:B------:R-:W-:-:S05]  /*abc90*/  IMAD.X R5, R19, 0x1, R17, P6 ;  /* 0x0000000113057824 */ /* 0x000fca00030e0611 */
[----:B------:R0:W-:Y:S04]  /*abca0*/  STL.64 [R1+0xea8], R4 ;  /* 0x000ea80401007387 */ /* 0x0001e80000100a00 */
[----:B0-----:R-:W4:Y:S01]  /*abcb0*/  LDL.LU.64 R4, [R1+0x4588] ;  /* 0x0045880001047983 */ /* 0x001f220000300a00 */
[----:B------:R-:W-:Y:S02]  /*abcc0*/  SHF.R.U32.HI R13, RZ, 0x8, R13 ;  /* 0x00000008ff0d7819 */ /* 0x000fe4000001160d */
[----:B------:R-:W-:Y:S02]  /*abcd0*/  SHF.R.U32.HI R12, RZ, 0x8, R12 ;  /* 0x00000008ff0c7819 */ /* 0x000fe4000001160c */
[----:B------:R-:W-:Y:S02]  /*abce0*/  LOP3.LUT R13, R13, 0xffff, RZ, 0xc0, !PT ;  /* 0x0000ffff0d0d7812 */ /* 0x000fe400078ec0ff */
[----:B------:R-:W-:-:S02]  /*abcf0*/  LOP3.LUT R12, R12, 0xffff, RZ, 0xc0, !PT ;  /* 0x0000ffff0c0c7812 */ /* 0x000fc400078ec0ff */
[--C-:B------:R-:W-:Y:S02]  /*abd00*/  PRMT R22, R13, 0x3340, R0.reuse ;  /* 0x000033400d167816 */ /* 0x100fe40000000000 */
[--C-:B------:R-:W-:Y:S02]  /*abd10*/  PRMT R15, R12, 0x3340, R0.reuse ;  /* 0x000033400c0f7816 */ /* 0x100fe40000000000 */
[----:B------:R-:W-:Y:S01]  /*abd20*/  LOP3.LUT R12, R16, 0xffff, RZ, 0xc0, !PT ;  /* 0x0000ffff100c7812 */ /* 0x000fe200078ec0ff */
[----:B------:R0:W-:Y:S03]  /*abd30*/  STL [R1+0x7c], R22 ;  /* 0x00007c1601007387 */ /* 0x0001e60000100800 */
[----:B------:R-:W-:Y:S01]  /*abd40*/  PRMT R16, R12, 0x3340, R0 ;  /* 0x000033400c107816 */ /* 0x000fe20000000000 */
[----:B------:R1:W-:Y:S01]  /*abd50*/  STL [R1+0x120], R15 ;  /* 0x0001200f01007387 */ /* 0x0003e20000100800 */
[----:B0-----:R-:W-:-:S02]  /*abd60*/  IADD3 R22, P6, R26, R3, RZ ;  /* 0x000000031a167210 */ /* 0x001fc40007fde0ff */
[----:B--2---:R-:W-:Y:S02]  /*abd70*/  LOP3.LUT R21, R21, 0xffff, RZ, 0xc0, !PT ;  /* 0x0000ffff15157812 */ /* 0x004fe400078ec0ff */
[----:B---3--:R-:W-:-:S04]  /*abd80*/  LOP3.LUT R13, R23, 0xffff, RZ, 0xc0, !PT ;  /* 0x0000ffff170d7812 */ /* 0x008fc800078ec0ff */
[----:B-1----:R-:W-:-:S04]  /*abd90*/  PRMT R15, R13, 0x3340, R21 ;  /* 0x000033400d0f7816 */ /* 0x002fc80000000015 */
[----:B------:R-:W-:Y:S02]  /*abda0*/  PRMT R16, R15, 0x5410, R16 ;  /* 0x000054100f107816 */ /* 0x000fe40000000010 */
[----:B------:R-:W2:Y:S04]  /*abdb0*/  LDL.LU R15, [R1+0x224] ;  /* 0x00022400010f7983 */ /* 0x000ea80000300800 */
[----:B------:R-:W-:Y:S01]  /*abdc0*/  STL [R1+0x2e4], R16 ;  /* 0x0002e41001007387 */ /* 0x000fe20000100800 */
[----:B----4-:R-:W-:-:S05]  /*abdd0*/  IMAD.X R23, R19, 0x1, R4, P6 ;  /* 0x0000000113177824 */ /* 0x010fca00030e0604 */
[----:B------:R0:W-:Y:S04]  /*abde0*/  STL.64 [R1+0xe70], R22 ;  /* 0x000e701601007387 */ /* 0x0001e80000100a00 */
[----:B0-----:R-:W3:Y:S01]  /*abdf0*/  LDL.LU.64 R22, [R1+0x4580] ;  /* 0x0045800001167983 */ /* 0x001ee20000300a00 */
[----:B------:R-:W-:Y:S02]  /*abe00*/  SHF.R.U32.HI R13, RZ, 0x8, R13 ;  /* 0x00000008ff0d7819 */ /* 0x000fe4000001160d */
[----:B------:R-:W-:Y:S01]  /*abe10*/  SHF.R.U32.HI R21, RZ, 0x8, R21 ;  /* 0x00000008ff157819 */ /* 0x000fe20000011615 */
[----:B------:R-:W4:Y:S01]  /*abe20*/  LDL.LU R16, [R1+0x5f8] ;  /* 0x0005f80001107983 */ /* 0x000f220000300800 */
[----:B------:R-:W-:Y:S02]  /*abe30*/  LOP3.LUT R13, R13, 0xffff, RZ, 0xc0, !PT ;  /* 0x0000ffff0d0d7812 */ /* 0x000fe400078ec0ff */
[----:B------:R-:W-:Y:S01]  /*abe40*/  LOP3.LUT R21, R21, 0xffff, RZ, 0xc0, !PT ;  /* 0x0000ffff15157812 */ /* 0x000fe200078ec0ff */
[----:B------:R-:W4:Y:S01]  /*abe50*/  LDL.LU R28, [R1+0x37c] ;  /* 0x00037c00011c7983 */ /* 0x000f220000300800 */
[----:B------:R-:W-:-:S02]  /*abe60*/  SHF.R.U32.HI R12, RZ, 0x8, R12 ;  /* 0x00000008ff0c7819 */ /* 0x000fc4000001160c */
[----:B------:R-:W-:Y:S02]  /*abe70*/  PRMT R21, R13, 0x3340, R21 ;  /* 0x000033400d157816 */ /* 0x000fe40000000015 */
[----:B------:R-:W-:-:S03]  /*abe80*/  LOP3.LUT R12, R12, 0xffff, RZ, 0xc0, !PT ;  /* 0x0000ffff0c0c7812 */ /* 0x000fc600078ec0ff */
[----:B------:R0:W-:Y:S01]  /*abe90*/  STL [R1+0x4468], R21 ;  /* 0x0044681501007387 */ /* 0x0001e20000100800 */
[----:B------:R-:W-:Y:S02]  /*abea0*/  LOP3.LUT R13, R29, 0xffff, RZ, 0xc0, !PT ;  /* 0x0000ffff1d0d7812 */ /* 0x000fe400078ec0ff */
[----:B------:R-:W-:Y:S02]  /*abeb0*/  LOP3.LUT R20, R20, 0xffff, RZ, 0xc0, !PT ;  /* 0x0000ffff14147812 */ /* 0x000fe400078ec0ff */
[----:B0-----:R-:W-:Y:S02]  /*abec0*/  PRMT R21, R12, 0x3340, R0 ;  /* 0x000033400c157816 */ /* 0x001fe40000000000 */
[----:B------:R-:W-:-:S03]  /*abed0*/  LOP3.LUT R12, R25, 0xffff, RZ, 0xc0, !PT ;  /* 0x0000ffff190c7812 */ /* 0x000fc600078ec0ff */
[----:B------:R0:W-:Y:S01]  /*abee0*/  STL [R1+0x90], R21 ;  /* 0x0000901501007387 */ /* 0x0001e20000100800 */
[----:B------:R-:W-:Y:S02]  /*abef0*/  PRMT R24, R12, 0x3340, R0 ;  /* 0x000033400c187816 */ /* 0x000fe40000000000 */
[----:B0-----:R-:W-:-:S04]  /*abf00*/  PRMT R21, R13, 0x3340, R20 ;  /* 0x000033400d157816 */ /* 0x001fc80000000014 */
[----:B------:R-:W-:Y:S02]  /*abf10*/  PRMT R21, R21, 0x5410, R24 ;  /* 0x0000541015157816 */ /* 0x000fe40000000018 */
[----:B------:R-:W-:Y:S02]  /*abf20*/  IADD3 R24, P6, R26, R5, RZ ;  /* 0x000000051a187210 */ /* 0x000fe40007fde0ff */
[----:B------:R-:W-:Y:S01]  /*abf30*/  SHF.R.U32.HI R13, RZ, 0x8, R13 ;  /* 0x00000008ff0d7819 */ /* 0x000fe2000001160d */
[----:B------:R0:W-:Y:S01]  /*abf40*/  STL [R1+0x2dc], R21 ;  /* 0x0002dc1501007387 */ /* 0x0001e20000100800 */
[----:B------:R-:W-:Y:S01]  /*abf50*/  SHF.R.U32.HI R12, RZ, 0x8, R12 ;  /* 0x00000008ff0c7819 */ /* 0x000fe2000001160c */
[----:B------:R-:W-:Y:S01]  /*abf60*/  IMAD.X R25, R19, 0x1, R6, P6 ;  /* 0x0000000113197824 */ /* 0x000fe200030e0606 */
[----:B------:R-:W-:Y:S02]  /*abf70*/  LOP3.LUT R13, R13, 0xffff, RZ, 0xc0, !PT ;  /* 0x0000ffff0d0d7812 */ /* 0x000fe400078ec0ff */
[----:B0-----:R-:W-:-:S02]  /*abf80*/  SHF.R.U32.HI R21, RZ, 0x8, R20 ;  /* 0x00000008ff157819 */ /* 0x001fc40000011614 */
[----:B------:R-:W-:Y:S02]  /*abf90*/  LOP3.LUT R12, R12, 0xffff, RZ, 0xc0, !PT ;  /* 0x0000ffff0c0c7812 */ /* 0x000fe400078ec0ff */
[----:B------:R-:W-:Y:S01]  /*abfa0*/  LOP3.LUT R21, R21, 0xffff, RZ, 0xc0, !PT ;  /* 0x0000ffff15157812 */ /* 0x000fe200078ec0ff */
[----:B------:R0:W-:Y:S01]  /*abfb0*/  STL.64 [R1+0xdf8], R24 ;  /* 0x000df81801007387 */ /* 0x0001e20000100a00 */
[----:B------:R-:W-:Y:S02]  /*abfc0*/  PRMT R12, R12, 0x3340, R0 ;  /* 0x000033400c0c7816 */ /* 0x000fe40000000000 */
[----:B------:R-:W-:Y:S01]  /*abfd0*/  PRMT R13, R13, 0x3340, R21 ;  /* 0x000033400d0d7816 */ /* 0x000fe20000000015 */
[----:B------:R-:W4:Y:S04]  /*abfe0*/  LDL.LU R20, [R1+0x398] ;  /* 0x0003980001147983 */ /* 0x000f280000300800 */
[----:B0-----:R-:W4:Y:S04]  /*abff0*/  LDL.LU R25, [R1+0x2b4] ;  /* 0x0002b40001197983 */ /* 0x001f280000300800 */
[----:B------:R0:W-:Y:S04]  /*ac000*/  STL [R1+0x284], R13 ;  /* 0x0002840d01007387 */ /* 0x0001e80000100800 */
[----:B------:R4:W-:Y:S01]  /*ac010*/  STL [R1+0x9c], R12 ;  /* 0x00009c0c01007387 */ /* 0x0009e20000100800 */
[----:B0-----:R-:W-:-:S02]  /*ac020*/  LOP3.LUT R13, R18, 0xffff, RZ, 0xc0, !PT ;  /* 0x0000ffff120d7812 */ /* 0x001fc400078ec0ff */
[----:B---3--:R-:W-:Y:S02]  /*ac030*/  LOP3.LUT R18, R22, 0xffff, RZ, 0xc0, !PT ;  /* 0x0000ffff16127812 */ /* 0x008fe400078ec0ff */
[----:B------:R-:W3:Y:S01]  /*ac040*/  LDL.LU R22, [R1+0x4578] ;  /* 0x0045780001167983 */ /* 0x000ee20000300800 */
[----:B--2---:R-:W-:Y:S02]  /*ac050*/  LOP3.LUT R15, R15, 0xffff, RZ, 0xc0, !PT ;  /* 0x0000ffff0f0f7812 */ /* 0x004fe400078ec0ff */
[----:B----4-:R-:W-:Y:S01]  /*ac060*/  LOP3.LUT R12, R16, 0xffff, RZ, 0xc0, !PT ;  /* 0x0000ffff100c7812 */ /* 0x010fe200078ec0ff */
[----:B------:R0:W-:Y:S01]  /*ac070*/  STL [R1+0x2f4], R13 ;  /* 0x0002f40d01007387 */ /* 0x0001e20000100800 */
[----:B------:R-:W-:Y:S02]  /*ac080*/  LOP3.LUT R16, R23, 0xffff, RZ, 0xc0, !PT ;  /* 0x0000ffff17107812 */ /* 0x000fe400078ec0ff */
[----:B------:R-:W-:Y:S02]  /*ac090*/  PRMT R23, R13, 0x3340, R0 ;  /* 0x000033400d177816 */ /* 0x000fe40000000000 */
[----:B------:R-:W-:-:S02]  /*ac0a0*/  PRMT R21, R15, 0x3340, R18 ;  /* 0x000033400f157816 */ /* 0x000fc40000000012 */
[----:B0-----:R-:W-:Y:S02]  /*ac0b0*/  LOP3.LUT R13, R28, 0xffff, RZ, 0xc0, !PT ;  /* 0x0000ffff1c0d7812 */ /* 0x001fe400078ec0ff */
[----:B------:R-:W-:Y:S02]  /*ac0c0*/  PRMT R24, R21, 0x5410, R23 ;  /* 0x0000541015187816 */ /* 0x000fe40000000017 */
[--C-:B------:R-:W-:Y:S02]  /*ac0d0*/  PRMT R21, R12, 0x3340, R13.reuse ;  /* 0x000033400c157816 */ /* 0x100fe4000000000d */
[----:B------:R-:W-:Y:S02]  /*ac0e0*/  PRMT R23, R16, 0x3340, R0 ;  /* 0x0000334010177816 */ /* 0x000fe40000000000 */
[----:B------:R-:W-:Y:S02]  /*ac0f0*/  SHF.R.U32.HI R12, RZ, 0x8, R12 ;  /* 0x00000008ff0c7819 */ /* 0x000fe4000001160c */
[----:B------:R-:W-:-:S02]  /*ac100*/  SHF.R.U32.HI R13, RZ, 0x8, R13 ;  /* 0x00000008ff0d7819 */ /* 0x000fc4000001160d */
[----:B------:R-:W-:Y:S02]  /*ac110*/  IADD3 R28, P6, R26, R7, RZ ;  /* 0x000000071a1c7210 */ /* 0x000fe40007fde0ff */
[----:B------:R-:W-:Y:S02]  /*ac120*/  SHF.R.U32.HI R15, RZ, 0x8, R15 ;  /* 0x00000008ff0f7819 */ /* 0x000fe4000001160f */
[----:B------:R-:W-:Y:S02]  /*ac130*/  SHF.R.U32.HI R18, RZ, 0x8, R18 ;  /* 0x00000008ff127819 */ /* 0x000fe40000011612 */
[----:B------:R-:W-:Y:S02]  /*ac140*/  PRMT R23, R21, 0x5410, R23 ;  /* 0x0000541015177816 */ /* 0x000fe40000000017 */
[----:B------:R-:W-:Y:S02]  /*ac150*/  LOP3.LUT R12, R12, 0xffff, RZ, 0xc0, !PT ;  /* 0x0000ffff0c0c7812 */ /* 0x000fe400078ec0ff */
[----:B------:R-:W-:Y:S01]  /*ac160*/  LOP3.LUT R13, R13, 0xffff, RZ, 0xc0, !PT ;  /* 0x0000ffff0d0d7812 */ /* 0x000fe200078ec0ff */
[----:B------:R-:W-:Y:S01]  /*ac170*/  IMAD.X R29, R19, 0x1, R8, P6 ;  /* 0x00000001131d7824 */ /* 0x000fe200030e0608 */
[----:B------:R-:W-:Y:S01]  /*ac180*/  LOP3.LUT R15, R15, 0xffff, RZ, 0xc0, !PT ;  /* 0x0000ffff0f0f7812 */ /* 0x000fe200078ec0ff */
[----:B------:R0:W-:Y:S01]  /*ac190*/  STL [R1+0x2ec], R24 ;  /* 0x0002ec1801007387 */ /* 0x0001e20000100800 */
[----:B------:R-:W-:-:S02]  /*ac1a0*/  LOP3.LUT R18, R18, 0xffff, RZ, 0xc0, !PT ;  /* 0x0000ffff12127812 */ /* 0x000fc400078ec0ff */
[----:B------:R-:W-:Y:S01]  /*ac1b0*/  PRMT R12, R12, 0x3340, R13 ;  /* 0x000033400c0c7816 */ /* 0x000fe2000000000d */
[----:B------:R-:W-:Y:S04]  /*ac1c0*/  STL [R1+0x4398], R23 ;  /* 0x0043981701007387 */ /* 0x000fe80000100800 */
[----:B------:R1:W-:Y:S01]  /*ac1d0*/  STL.64 [R1+0xda0], R28 ;  /* 0x000da01c01007387 */ /* 0x0003e20000100a00 */
[----:B0-----:R-:W-:-:S03]  /*ac1e0*/  PRMT R24, R15, 0x3340, R18 ;  /* 0x000033400f187816 */ /* 0x001fc60000000012 */
[----:B------:R-:W2:Y:S04]  /*ac1f0*/  LDL.LU R15, [R1+0x25c] ;  /* 0x00025c00010f7983 */ /* 0x000ea80000300800 */
[----:B------:R0:W-:Y:S04]  /*ac200*/  STL [R1+0x280], R12 ;  /* 0x0002800c01007387 */ /* 0x0001e80000100800 */
[----:B------:R-:W4:Y:S04]  /*ac210*/  LDL.LU R27, [R1+0x12c] ;  /* 0x00012c00011b7983 */ /* 0x000f280000300800 */
[----:B-1----:R-:W4:Y:S01]  /*ac220*/  LDL.LU R28, [R1+0x1f0] ;  /* 0x0001f000011c7983 */ /* 0x002f220000300800 */
[----:B------:R-:W-:-:S03]  /*ac230*/  LOP3.LUT R20, R20, 0xffff, RZ, 0xc0, !PT ;  /* 0x0000ffff14147812 */ /* 0x000fc600078ec0ff */
[----:B------:R-:W4:Y:S01]  /*ac240*/  LDL.LU R18, [R1+0x3b4] ;  /* 0x0003b40001127983 */ /* 0x000f220000300800 */
[----:B------:R-:W-:-:S03]  /*ac250*/  LOP3.LUT R21, R25, 0xffff, RZ, 0xc0, !PT ;  /* 0x0000ffff19157812 */ /* 0x000fc600078ec0ff */
[----:B------:R-:W4:Y:S01]  /*ac260*/  LDL.LU R25, [R1+0x2bc] ;  /* 0x0002bc0001197983 */ /* 0x000f220000300800 */
[----:B------:R-:W-:-:S03]  /*ac270*/  PRMT R13, R21, 0x3340, R0 ;  /* 0x00003340150d7816 */ /* 0x000fc60000000000 */
[----:B------:R-:W4:Y:S01]  /*ac280*/  LDL.LU R29, [R1+0x358] ;  /* 0x00035800011d7983 */ /* 0x000f220000300800 */
[----:B---3--:R-:W-:-:S04]  /*ac290*/  LOP3.LUT R23, R22, 0xffff, RZ, 0xc0, !PT ;  /* 0x0000ffff16177812 */ /* 0x008fc800078ec0ff */
[----:B0-----:R-:W-:-:S04]  /*ac2a0*/  PRMT R12, R20, 0x3340, R23 ;  /* 0x00003340140c7816 */ /* 0x001fc80000000017 */
        /* <DEDUP_REMOVED lines=9> */
[----:B------:R-:W-:Y:S02]  /*ac340*/  LOP3.LUT R22, R22, 0xffff, RZ, 0xc0, !PT ;  /* 0x0000ffff16167812 */ /* 0x000fe400078ec0ff */
[----:B------:R-:W-:Y:S02]  /*ac350*/  LOP3.LUT R23, R23, 0xffff, RZ, 0xc0, !PT ;  /* 0x0000ffff17177812 */ /* 0x000fe400078ec0ff */
[----:B------:R-:W-:Y:S02]  /*ac360*/  SHF.R.U32.HI R21, RZ, 0x8, R21 ;  /* 0x00000008ff157819 */ /* 0x000fe40000011615 */
[----:B------:R-:W-:Y:S02]  /*ac370*/  PRMT R23, R22, 0x3340, R23 ;  /* 0x0000334016177816 */ /* 0x000fe40000000017 */
[----:B------:R-:W-:-:S02]  /*ac380*/  LOP3.LUT R21, R21, 0xffff, RZ, 0xc0, !PT ;  /* 0x0000ffff15157812 */ /* 0x000fc400078ec0ff */
[----:B------:R-:W-:Y:S01]  /*ac390*/  IADD3 R22, P6, R26, R11, RZ ;  /* 0x0000000b1a167210 */ /* 0x000fe20007fde0ff */
[----:B------:R-:W-:Y:S01]  /*ac3a0*/  STL [R1+0x270], R23 ;  /* 0x0002701701007387 */ /* 0x000fe20000100800 */
[----:B------:R-:W-:Y:S02]  /*ac3b0*/  PRMT R21, R21, 0x3340, R0 ;  /* 0x0000334015157816 */ /* 0x000fe40000000000 */
[----:B------:R-:W-:-:S03]  /*ac3c0*/  SHF.R.U32.HI R16, RZ, 0x8, R16 ;  /* 0x00000008ff107819 */ /* 0x000fc60000011610 */
[----:B------:R0:W-:Y:S02]  /*ac3d0*/  STL [R1+0x98], R21 ;  /* 0x0000981501007387 */ /* 0x0001e40000100800 */
[----:B0-----:R-:W-:-:S04]  /*ac3e0*/  LOP3.LUT R21, R16, 0xffff, RZ, 0xc0, !PT ;  /* 0x0000ffff10157812 */ /* 0x001fc800078ec0ff */
[----:B------:R-:W-:Y:S02]  /*ac3f0*/  PRMT R21, R21, 0x3340, R0 ;  /* 0x0000334015157816 */ /* 0x000fe40000000000 */
[----:B--2---:R-:W-:Y:S02]  /*ac400*/  LOP3.LUT R15, R15, 0xffff, RZ, 0xc0, !PT ;  /* 0x0000ffff0f0f7812 */ /* 0x004fe400078ec0ff */
[----:B----4-:R-:W-:Y:S02]  /*ac410*/  LOP3.LUT R18, R18, 0xffff, RZ, 0xc0, !PT ;  /* 0x0000ffff12127812 */ /* 0x010fe400078ec0ff */
[----:B------:R-:W-:Y:S01]  /*ac420*/  LOP3.LUT R25, R25, 0xffff, RZ, 0xc0, !PT ;  /* 0x0000ffff19197812 */ /* 0x000fe200078ec0ff */
[----:B---3--:R-:W-:-:S05]  /*ac430*/  IMAD.X R23, R19, 0x1, R13, P6 ;  /* 0x0000000113177824 */ /* 0x008fca00030e060d */
[----:B------:R0:W-:Y:S02]  /*ac440*/  STL.64 [R1+0xd98], R22 ;  /* 0x000d981601007387 */ /* 0x0001e40000100a00 */
[----:B0-----:R-:W-:-:S05]  /*ac450*/  IADD3 R22, P6, R26, R12, RZ ;  /* 0x0000000c1a167210 */ /* 0x001fca0007fde0ff */
[----:B------:R-:W-:Y:S02]  /*ac460*/  IMAD.X R23, R19, 0x1, R14, P6 ;  /* 0x0000000113177824 */ /* 0x000fe400030e060e */
[----:B------:R-:W2:Y:S04]  /*ac470*/  LDL.LU R19, [R1+0x258] ;  /* 0x0002580001137983 */ /* 0x000ea80000300800 */
[----:B------:R0:W-:Y:S04]  /*ac480*/  STL.64 [R1+0xde8], R22 ;  /* 0x000de81601007387 */ /* 0x0001e80000100a00 */
[----:B------:R-:W3:Y:S04]  /*ac490*/  LDL.LU R16, [R1+0x1ec] ;  /* 0x0001ec0001107983 */ /* 0x000ee80000300800 */
[----:B0-----:R-:W4:Y:S01]  /*ac4a0*/  LDL.LU R23, [R1+0xa8] ;  /* 0x0000a80001177983 */ /* 0x001f220000300800 */
[----:B------:R-:W-:-:S03]  /*ac4b0*/  LOP3.LUT R22, R27, 0xffff, RZ, 0xc0, !PT ;  /* 0x0000ffff1b167812 */ /* 0x000fc600078ec0ff */
[----:B------:R0:W-:Y:S01]  /*ac4c0*/  STL [R1+0x11c], R21 ;  /* 0x00011c1501007387 */ /* 0x0001e20000100800 */
[----:B------:R-:W-:Y:S02]  /*ac4d0*/  LOP3.LUT R27, R29, 0xffff, RZ, 0xc0, !PT ;  /* 0x0000ffff1d1b7812 */ /* 0x000fe400078ec0ff */
[----:B0-----:R-:W-:Y:S02]  /*ac4e0*/  LOP3.LUT R21, R28, 0xffff, RZ, 0xc0, !PT ;  /* 0x0000ffff1c157812 */ /* 0x001fe400078ec0ff */
[----:B------:R-:W-:Y:S02]  /*ac4f0*/  PRMT R28, R22, 0x3340, R0 ;  /* 0x00003340161c7816 */ /* 0x000fe40000000000 */
[----:B------:R-:W-:Y:S01]  /*ac500*/  PRMT R26, R15, 0x3340, R21 ;  /* 0x000033400f1a7816 */ /* 0x000fe20000000015 */
[----:B------:R0:W-:Y:S03]  /*ac510*/  STL [R1+0x2f0], R25 ;  /* 0x0002f01901007387 */ /* 0x0001e60000100800 */
[----:B------:R-:W-:-:S02]  /*ac520*/  PRMT R28, R26, 0x5410, R28 ;  /* 0x000054101a1c7816 */ /* 0x000fc4000000001c */
[----:B------:R-:W-:Y:S02]  /*ac530*/  PRMT R26, R25, 0x3340, R0 ;  /* 0x00003340191a7816 */ /* 0x000fe40000000000 */
[----:B0-----:R-:W-:-:S04]  /*ac540*/  PRMT R25, R18, 0x3340, R27 ;  /* 0x0000334012197816 */ /* 0x001fc8000000001b */
[----:B------:R-:W-:Y:S01]  /*ac550*/  PRMT R25, R25, 0x5410, R26 ;  /* 0x0000541019197816 */ /* 0x000fe2000000001a */
[----:B------:R-:W-:Y:S01]  /*ac560*/  STL [R1+0x2b0], R28 ;  /* 0x0002b01c01007387 */ /* 0x000fe20000100800 */
[----:B------:R-:W-:-:S03]  /*ac570*/  SHF.R.U32.HI R26, RZ, 0x8, R18 ;  /* 0x00000008ff1a7819 */ /* 0x000fc60000011612 */
[----:B------:R0:W-:Y:S04]  /*ac580*/  STL.64 [R1+0x43a8], R24 ;  /* 0x0043a81801007387 */ /* 0x0001e80000100a00 */
[----:B------:R-:W4:Y:S01]  /*ac590*/  LDL.LU R18, [R1+0x238] ;  /* 0x0002380001127983 */ /* 0x000f220000300800 */
[----:B0-----:R-:W-:Y:S02]  /*ac5a0*/  SHF.R.U32.HI R25, RZ, 0x8, R27 ;  /* 0x00000008ff197819 */ /* 0x001fe4000001161b */
[----:B------:R-:W-:Y:S02]  /*ac5b0*/  LOP3.LUT R24, R26, 0xffff, RZ, 0xc0, !PT ;  /* 0x0000ffff1a187812 */ /* 0x000fe400078ec0ff */
[----:B------:R-:W-:-:S04]  /*ac5c0*/  LOP3.LUT R25, R25, 0xffff, RZ, 0xc0, !PT ;  /* 0x0000ffff19197812 */ /* 0x000fc800078ec0ff */
[----:B------:R-:W-:-:S05]  /*ac5d0*/  PRMT R24, R24, 0x3340, R25 ;  /* 0x0000334018187816 */ /* 0x000fca0000000019 */
[----:B------:R0:W-:Y:S04]  /*ac5e0*/  STL [R1+0x44a4], R24 ;  /* 0x0044a41801007387 */ /* 0x0001e80000100800 */
[----:B0-----:R-:W4:Y:S01]  /*ac5f0*/  LDL R24, [R1+0x4] ;  /* 0x0000040001187983 */ /* 0x001f220000100800 */
[----:B------:R-:W-:Y:S02]  /*ac600*/  SHF.R.U32.HI R15, RZ, 0x8, R15 ;  /* 0x00000008ff0f7819 */ /* 0x000fe4000001160f */
[----:B------:R-:W-:Y:S02]  /*ac610*/  SHF.R.U32.HI R21, RZ, 0x8, R21 ;  /* 0x00000008ff157819 */ /* 0x000fe40000011615 */
[----:B------:R-:W-:Y:S02]  /*ac620*/  LOP3.LUT R15, R15, 0xffff, RZ, 0xc0, !PT ;  /* 0x0000ffff0f0f7812 */ /* 0x000fe400078ec0ff */
[----:B------:R-:W-:-:S04]  /*ac630*/  LOP3.LUT R21, R21, 0xffff, RZ, 0xc0, !PT ;  /* 0x0000ffff15157812 */ /* 0x000fc800078ec0ff */
[----:B------:R-:W-:Y:S02]  /*ac640*/  PRMT R25, R15, 0x3340, R21 ;  /* 0x000033400f197816 */ /* 0x000fe40000000015 */
[----:B------:R-:W-:-:S03]  /*ac650*/  LOP3.LUT R15, R20, 0xffff, RZ, 0xc0, !PT ;  /* 0x0000ffff140f7812 */ /* 0x000fc600078ec0ff */
[----:B------:R0:W-:Y:S01]  /*ac660*/  STL [R1+0x1f0], R25 ;  /* 0x0001f01901007387 */ /* 0x0001e20000100800 */
[----:B------:R-:W-:-:S03]  /*ac670*/  PRMT R27, R15, 0x3340, R0 ;  /* 0x000033400f1b7816 */ /* 0x000fc60000000000 */
[----:B------:R-:W4:Y:S01]  /*ac680*/  LDL.LU R20, [R1+0x4564] ;  /* 0x0045640001147983 */ /* 0x000f220000300800 */
[----:B--2---:R-:W-:-:S03]  /*ac690*/  LOP3.LUT R21, R19, 0xffff, RZ, 0xc0, !PT ;  /* 0x0000ffff13157812 */ /* 0x004fc600078ec0ff */
[----:B------:R-:W2:Y:S01]  /*ac6a0*/  LDL.LU R19, [R1+0x644] ;  /* 0x0006440001137983 */ /* 0x000ea20000300800 */
[----:B---3--:R-:W-:-:S03]  /*ac6b0*/  LOP3.LUT R26, R16, 0xffff, RZ, 0xc0, !PT ;  /* 0x0000ffff101a7812 */ /* 0x008fc600078ec0ff */
[----:B------:R-:W3:Y:S01]  /*ac6c0*/  LDL.LU R16, [R1+0x3b0] ;  /* 0x0003b00001107983 */ /* 0x000ee20000300800 */
[----:B0-----:R-:W-:-:S04]  /*ac6d0*/  PRMT R25, R21, 0x3340, R26 ;  /* 0x0000334015197816 */ /* 0x001fc8000000001a */
[----:B------:R-:W-:Y:S02]  /*ac6e0*/  PRMT R27, R25, 0x5410, R27 ;  /* 0x00005410191b7816 */ /* 0x000fe4000000001b */
[----:B----4-:R-:W-:Y:S02]  /*ac6f0*/  SHF.R.S32.HI R25, RZ, 0x1f, R23 ;  /* 0x0000001fff197819 */ /* 0x010fe40000011417 */
[----:B------:R-:W-:Y:S01]  /*ac700*/  IADD3 R28, P6, R23, R2, RZ ;  /* 0x00000002171c7210 */ /* 0x000fe20007fde0ff */
[----:B------:R-:W-:Y:S04]  /*ac710*/  STL [R1+0x2b4], R27 ;  /* 0x0002b41b01007387 */ /* 0x000fe80000100800 */
[----:B------:R-:W-:-:S05]  /*ac720*/  IMAD.X R29, R25, 0x1, R24, P6 ;  /* 0x00000001191d7824 */ /* 0x000fca00030e0618 */
[----:B------:R0:W-:Y:S04]  /*ac730*/  STL.64 [R1+0xcc8], R28 ;  /* 0x000cc81c01007387 */ /* 0x0001e80000100a00 */
[----:B0-----:R-:W4:Y:S01]  /*ac740*/  LDL.LU R29, [R1+0x4560] ;  /* 0x00456000011d7983 */ /* 0x001f220000300800 */
        /* <DEDUP_REMOVED lines=12> */
[----:B----4-:R-:W-:-:S03]  /*ac810*/  LOP3.LUT R21, R29, 0xffff, RZ, 0xc0, !PT ;  /* 0x0000ffff1d157812 */ /* 0x010fc600078ec0ff */
[----:B------:R-:W4:Y:S04]  /*ac820*/  LDL.LU R29, [R1+0x455c] ;  /* 0x00455c00011d7983 */ /* 0x000f280000300800 */
[----:B------:R-:W4:Y:S01]  /*ac830*/  LDL.LU R20, [R1+0x4558] ;  /* 0x0045580001147983 */ /* 0x000f220000300800 */
[----:B------:R-:W-:Y:S02]  /*ac840*/  PRMT R27, R21, 0x3340, R0 ;  /* 0x00003340151b7816 */ /* 0x000fe40000000000 */
[----:B0-----:R-:W-:Y:S02]  /*ac850*/  PRMT R26, R15, 0x3340, R18 ;  /* 0x000033400f1a7816 */ /* 0x001fe40000000012 */
[----:B------:R-:W-:Y:S02]  /*ac860*/  SHF.R.U32.HI R22, RZ, 0x8, R22 ;  /* 0x00000008ff167819 */ /* 0x000fe40000011616 */
[----:B------:R-:W-:-:S02]  /*ac870*/  PRMT R28, R26, 0x5410, R27 ;  /* 0x000054101a1c7816 */ /* 0x000fc4000000001b */
[----:B------:R-:W-:Y:S02]  /*ac880*/  IADD3 R26, P6, R23, R0, RZ ;  /* 0x00000000171a7210 */ /* 0x000fe40007fde0ff */
[----:B------:R-:W-:Y:S02]  /*ac890*/  SHF.R.U32.HI R15, RZ, 0x8, R15 ;  /* 0x00000008ff0f7819 */ /* 0x000fe4000001160f */
[----:B------:R-:W-:Y:S02]  /*ac8a0*/  SHF.R.U32.HI R18, RZ, 0x8, R18 ;  /* 0x00000008ff127819 */ /* 0x000fe40000011612 */
[----:B------:R-:W-:Y:S01]  /*ac8b0*/  LOP3.LUT R22, R22, 0xffff, RZ, 0xc0, !PT ;  /* 0x0000ffff16167812 */ /* 0x000fe200078ec0ff */
[----:B------:R-:W-:Y:S01]  /*ac8c0*/  IMAD.X R27, R25, 0x1, R17, P6 ;  /* 0x00000001191b7824 */ /* 0x000fe200030e0611 */
[----:B------:R-:W-:Y:S02]  /*ac8d0*/  LOP3.LUT R15, R15, 0xffff, RZ, 0xc0, !PT ;  /* 0x0000ffff0f0f7812 */ /* 0x000fe400078ec0ff */
[----:B------:R-:W-:-:S02]  /*ac8e0*/  LOP3.LUT R18, R18, 0xffff, RZ, 0xc0, !PT ;  /* 0x0000ffff12127812 */ /* 0x000fc400078ec0ff */
[----:B------:R-:W-:Y:S01]  /*ac8f0*/  PRMT R22, R22, 0x3340, R0 ;  /* 0x0000334016167816 */ /* 0x000fe20000000000 */
[----:B------:R-:W-:Y:S01]  /*ac900*/  STL [R1+0x2b8], R28 ;  /* 0x0002b81c01007387 */ /* 0x000fe20000100800 */
[----:B------:R-:W-:-:S03]  /*ac910*/  PRMT R15, R15, 0x3340, R18 ;  /* 0x000033400f0f7816 */ /* 0x000fc60000000012 */
[----:B------:R2:W-:Y:S04]  /*ac920*/  STL.64 [R1+0xcc0], R26 ;  /* 0x000cc01a01007387 */ /* 0x0005e80000100a00 */
[----:B------:R3:W-:Y:S04]  /*ac930*/  STL [R1+0x110], R22 ;  /* 0x0001101601007387 */ /* 0x0007e80000100800 */
[----:B------:R0:W-:Y:S01]  /*ac940*/  STL [R1+0x1e0], R15 ;  /* 0x0001e00f01007387 */ /* 0x0001e20000100800 */
[----:B--2---:R-:W-:Y:S02]  /*ac950*/  LOP3.LUT R26, R19, 0xffff, RZ, 0xc0, !PT ;  /* 0x0000ffff131a7812 */ /* 0x004fe400078ec0ff */
[----:B---3--:R-:W-:-:S04]  /*ac960*/  LOP3.LUT R22, R16, 0xffff, RZ, 0xc0, !PT ;  /* 0x0000ffff10167812 */ /* 0x008fc800078ec0ff */
[----:B0-----:R-:W-:Y:S02]  /*ac970*/  PRMT R15, R26, 0x3340, R22 ;  /* 0x000033401a0f7816 */ /* 0x001fe40000000016 */
[----:B------:R-:W-:-:S05]  /*ac980*/  IADD3 R18, P6, R23, R3, RZ ;  /* 0x0000000317127210 */ /* 0x000fca0007fde0ff */
[----:B------:R-:W-:Y:S01]  /*ac990*/  IMAD.X R19, R25, 0x1, R4, P6 ;  /* 0x0000000119137824 */ /* 0x000fe200030e0604 */
[----:B----4-:R-:W-:-:S04]  /*ac9a0*/  LOP3.LUT R20, R20, 0xffff, RZ, 0xc0, !PT ;  /* 0x0000ffff14147812 */ /* 0x010fc800078ec0ff */
[----:B------:R-:W-:-:S04]  /*ac9b0*/  PRMT R16, R20, 0x3340, R0 ;  /* 0x0000334014107816 */ /* 0x000fc80000000000 */
[----:B------:R-:W-:Y:S02]  /*ac9c0*/  PRMT R16, R15, 0x5410, R16 ;  /* 0x000054100f107816 */ /* 0x000fe40000000010 */
[----:B------:R-:W2:Y:S04]  /*ac9d0*/  LDL.LU R15, [R1+0x674] ;  /* 0x00067400010f7983 */ /* 0x000ea80000300800 */
[----:B------:R-:W3:Y:S04]  /*ac9e0*/  LDL.LU R27, [R1+0x368] ;  /* 0x00036800011b7983 */ /* 0x000ee80000300800 */
[----:B------:R0:W-:Y:S04]  /*ac9f0*/  STL [R1+0x2a0], R16 ;  /* 0x0002a01001007387 */ /* 0x0001e80000100800 */
[----:B0-----:R-:W4:Y:S04]  /*aca00*/  LDL.LU R16, [R1+0x3c8] ;  /* 0x0003c80001107983 */ /* 0x001f280000300800 */
[----:B------:R-:W4:Y:S04]  /*aca10*/  LDL.LU R28, [R1+0x5d0] ;  /* 0x0005d000011c7983 */ /* 0x000f280000300800 */
[----:B------:R-:W-:Y:S04]  /*aca20*/  STL.64 [R1+0x4538], R2 ;  /* 0x0045380201007387 */ /* 0x000fe80000100a00 */
        /* <DEDUP_REMOVED lines=10> */
[----:B------:R-:W-:Y:S01]  /*acad0*/  LOP3.LUT R2, R29, 0xffff, RZ, 0xc0, !PT ;  /* 0x0000ffff1d027812 */ /* 0x000fe200078ec0ff */
[----:B------:R-:W-:Y:S04]  /*acae0*/  STL [R1+0x114], R21 ;  /* 0x0001141501007387 */ /* 0x000fe80000100800 */
[----:B------:R-:W4:Y:S04]  /*acaf0*/  LDL.LU R29, [R1+0x4548] ;  /* 0x00454800011d7983 */ /* 0x000f280000300800 */
[----:B------:R0:W-:Y:S01]  /*acb00*/  STL [R1+0x1dc], R3 ;  /* 0x0001dc0301007387 */ /* 0x0001e20000100800 */
[----:B------:R-:W-:-:S04]  /*acb10*/  SHF.R.U32.HI R20, RZ, 0x8, R20 ;  /* 0x00000008ff147819 */ /* 0x000fc80000011614 */
[----:B------:R-:W-:Y:S02]  /*acb20*/  LOP3.LUT R20, R20, 0xffff, RZ, 0xc0, !PT ;  /* 0x0000ffff14147812 */ /* 0x000fe400078ec0ff */
[----:B--2---:R-:W-:Y:S02]  /*acb30*/  LOP3.LUT R18, R18, 0xffff, RZ, 0xc0, !PT ;  /* 0x0000ffff12127812 */ /* 0x004fe400078ec0ff */
[----:B0-----:R-:W-:Y:S02]  /*acb40*/  LOP3.LUT R3, R19, 0xffff, RZ, 0xc0, !PT ;  /* 0x0000ffff13037812 */ /* 0x001fe400078ec0ff */
[----:B------:R-:W-:Y:S01]  /*acb50*/  PRMT R19, R18, 0x3340, R0 ;  /* 0x0000334012137816 */ /* 0x000fe20000000000 */
[----:B------:R0:W-:Y:S02]  /*acb60*/  STL [R1+0x2d8], R18 ;  /* 0x0002d81201007387 */ /* 0x0001e40000100800 */
        /* <DEDUP_REMOVED lines=8> */
[----:B------:R-:W-:Y:S02]  /*acbf0*/  SHF.R.U32.HI R3, RZ, 0x8, R3 ;  /* 0x00000008ff037819 */ /* 0x000fe40000011603 */
[----:B------:R-:W-:Y:S02]  /*acc00*/  LOP3.LUT R2, R2, 0xffff, RZ, 0xc0, !PT ;  /* 0x0000ffff02027812 */ /* 0x000fe400078ec0ff */
[----:B------:R-:W-:Y:S02]  /*acc10*/  LOP3.LUT R3, R3, 0xffff, RZ, 0xc0, !PT ;  /* 0x0000ffff03037812 */ /* 0x000fe400078ec0ff */
[----:B------:R-:W-:Y:S02]  /*acc20*/  PRMT R21, R20, 0x3340, R0 ;  /* 0x0000334014157816 */ /* 0x000fe40000000000 */
[----:B------:R-:W-:Y:S02]  /*acc30*/  PRMT R20, R2, 0x3340, R3 ;  /* 0x0000334002147816 */ /* 0x000fe40000000003 */
[----:B------:R-:W-:-:S02]  /*acc40*/  LOP3.LUT R15, R15, 0xffff, RZ, 0xc0, !PT ;  /* 0x0000ffff0f0f7812 */ /* 0x000fc400078ec0ff */
[----:B---3--:R-:W-:Y:S02]  /*acc50*/  LOP3.LUT R2, R27, 0xffff, RZ, 0xc0, !PT ;  /* 0x0000ffff1b027812 */ /* 0x008fe400078ec0ff */
[----:B----4-:R-:W-:Y:S01]  /*acc60*/  LOP3.LUT R16, R16, 0xffff, RZ, 0xc0, !PT ;  /* 0x0000ffff10107812 */ /* 0x010fe200078ec0ff */
[----:B------:R-:W-:Y:S01]  /*acc70*/  STL [R1+0x43b8], R20 ;  /* 0x0043b81401007387 */ /* 0x000fe20000100800 */
[----:B------:R-:W-:-:S03]  /*acc80*/  PRMT R22, R2, 0x3340, R0 ;  /* 0x0000334002167816 */ /* 0x000fc60000000000 */
[----:B------:R0:W-:Y:S02]  /*acc90*/  STL [R1+0x10c], R21 ;  /* 0x00010c1501007387 */ /* 0x0001e40000100800 */
[----:B0-----:R-:W-:-:S04]  /*acca0*/  PRMT R21, R15, 0x3340, R16 ;  /* 0x000033400f157816 */ /* 0x001fc80000000010 */
[----:B------:R-:W-:Y:S02]  /*accb0*/  PRMT R22, R21, 0x5410, R22 ;  /* 0x0000541015167816 */ /* 0x000fe40000000016 */
[----:B------:R-:W3:Y:S04]  /*accc0*/  LDL.LU R21, [R1+0x268] ;  /* 0x0002680001157983 */ /* 0x000ee80000300800 */
[----:B------:R-:W4:Y:S04]  /*accd0*/  LDL.LU R26, [R1+0x148] ;  /* 0x00014800011a7983 */ /* 0x000f280000300800 */
[----:B------:R-:W-:Y:S04]  /*acce0*/  STL [R1+0x2a4], R22 ;  /* 0x0002a41601007387 */ /* 0x000fe80000100800 */
[----:B------:R-:W3:Y:S01]  /*accf0*/  LDL.LU R27, [R1+0x208] ;  /* 0x00020800011b7983 */ /* 0x000ee20000300800 */
[----:B------:R-:W-:-:S02]  /*acd00*/  LOP3.LUT R20, R28, 0xffff, RZ, 0xc0, !PT ;  /* 0x0000ffff1c147812 */ /* 0x000fc400078ec0ff */
[----:B------:R-:W-:-:S04]  /*acd10*/  LOP3.LUT R3, R29, 0xffff, RZ, 0xc0, !PT ;  /* 0x0000ffff1d037812 */ /* 0x000fc800078ec0ff */
[----:B------:R-:W-:Y:S02]  /*acd20*/  PRMT R28, R3, 0x3340, R0 ;  /* 0x00003340031c7816 */ /* 0x000fe40000000000 */
[----:B------:R-:W-:Y:S02]  /*acd30*/  SHF.R.U32.HI R15, RZ, 0x8, R15 ;  /* 0x00000008ff0f7819 */ /* 0x000fe4000001160f */
[----:B------:R-:W-:Y:S01]  /*acd40*/  SHF.R.U32.HI R16, RZ, 0x8, R16 ;  /* 0x00000008ff107819 */ /* 0x000fe20000011610 */
[----:B------:R0:W-:Y:S01]  /*acd50*/  STL.64 [R1+0x4530], R6 ;  /* 0x0045300601007387 */ /* 0x0001e20000100a00 */
[----:B------:R-:W-:Y:S02]  /*acd60*/  LOP3.LUT R15, R15, 0xffff, RZ, 0xc0, !PT ;  /* 0x0000ffff0f0f7812 */ /* 0x000fe400078ec0ff */
[----:B------:R-:W-:Y:S02]  /*acd70*/  LOP3.LUT R16, R16, 0xffff, RZ, 0xc0, !PT ;  /* 0x0000ffff10107812 */ /* 0x000fe400078ec0ff */
[----:B0-----:R-:W-:-:S04]  /*acd80*/  SHF.R.U32.HI R6, RZ, 0x8, R20 ;  /* 0x00000008ff067819 */ /* 0x001fc80000011614 */
[----:B------:R-:W-:Y:S02]  /*acd90*/  LOP3.LUT R6, R6, 0xffff, RZ, 0xc0, !PT ;  /* 0x0000ffff06067812 */ /* 0x000fe400078ec0ff */
[----:B------:R-:W-:Y:S02]  /*acda0*/  SHF.R.U32.HI R3, RZ, 0x8, R3 ;  /* 0x00000008ff037819 */ /* 0x000fe40000011603 */
[----:B------:R-:W-:Y:S02]  /*acdb0*/  SHF.R.U32.HI R2, RZ, 0x8, R2 ;  /* 0x00000008ff027819 */ /* 0x000fe40000011602 */
[----:B------:R-:W-:Y:S02]  /*acdc0*/  LOP3.LUT R3, R3, 0xffff, RZ, 0xc0, !PT ;  /* 0x0000ffff03037812 */ /* 0x000fe400078ec0ff */
[----:B------:R-:W-:Y:S02]  /*acdd0*/  LOP3.LUT R2, R2, 0xffff, RZ, 0xc0, !PT ;  /* 0x0000ffff02027812 */ /* 0x000fe400078ec0ff */
[----:B------:R-:W-:-:S02]  /*acde0*/  PRMT R3, R3, 0x3340, R0 ;  /* 0x0000334003037816 */ /* 0x000fc40000000000 */
[----:B------:R-:W-:Y:S02]  /*acdf0*/  PRMT R2, R2, 0x3340, R0 ;  /* 0x0000334002027816 */ /* 0x000fe40000000000 */
[----:B--2---:R-:W-:-:S04]  /*ace00*/  LOP3.LUT R19, R19, 0xffff, RZ, 0xc0, !PT ;  /* 0x0000ffff13137812 */ /* 0x004fc800078ec0ff */
[----:B------:R-:W-:-:S04]  /*ace10*/  PRMT R22, R20, 0x3340, R19 ;  /* 0x0000334014167816 */ /* 0x000fc80000000013 */
[----:B------:R-:W-:Y:S02]  /*ace20*/  PRMT R22, R22, 0x5410, R28 ;  /* 0x0000541016167816 */ /* 0x000fe4000000001c */
[----:B------:R-:W-:-:S05]  /*ace30*/  IADD3 R28, P6, R23, R7, RZ ;  /* 0x00000007171c7210 */ /* 0x000fca0007fde0ff */
[----:B------:R-:W-:Y:S01]  /*ace40*/  IMAD.X R29, R25, 0x1, R8, P6 ;  /* 0x00000001191d7824 */ /* 0x000fe200030e0608 */
[----:B------:R-:W-:Y:S01]  /*ace50*/  STL [R1+0x2a8], R22 ;  /* 0x0002a81601007387 */ /* 0x000fe20000100800 */
[----:B------:R-:W-:-:S03]  /*ace60*/  SHF.R.U32.HI R7, RZ, 0x8, R19 ;  /* 0x00000008ff077819 */ /* 0x000fc60000011613 */
[----:B------:R0:W-:Y:S01]  /*ace70*/  STL.64 [R1+0xbe0], R28 ;  /* 0x000be01c01007387 */ /* 0x0001e20000100a00 */
[----:B------:R-:W-:Y:S02]  /*ace80*/  LOP3.LUT R7, R7, 0xffff, RZ, 0xc0, !PT ;  /* 0x0000ffff07077812 */ /* 0x000fe400078ec0ff */
[----:B0-----:R-:W-:-:S05]  /*ace90*/  PRMT R29, R15, 0x3340, R16 ;  /* 0x000033400f1d7816 */ /* 0x001fca0000000010 */
[----:B------:R-:W-:Y:S04]  /*acea0*/  STL [R1+0x4458], R29 ;  /* 0x0044581d01007387 */ /* 0x000fe80000100800 */
[----:B------:R-:W2:Y:S01]  /*aceb0*/  LDL.LU R28, [R1+0x26c] ;  /* 0x00026c00011c7983 */ /* 0x000ea20000300800 */
[----:B------:R-:W-:-:S03]  /*acec0*/  PRMT R19, R6, 0x3340, R7 ;  /* 0x0000334006137816 */ /* 0x000fc60000000007 */
[----:B------:R-:W2:Y:S01]  /*aced0*/  LDL.LU R15, [R1+0x150] ;  /* 0x00015000010f7983 */ /* 0x000ea20000300800 */
[----:B------:R-:W-:-:S03]  /*acee0*/  IADD3 R6, P6, R23, R9, RZ ;  /* 0x0000000917067210 */ /* 0x000fc60007fde0ff */
[----:B------:R-:W2:Y:S02]  /*acef0*/  LDL.LU R16, [R1+0x210] ;  /* 0x0002100001107983 */ /* 0x000ea40000300800 */
[----:B------:R-:W-:Y:S02]  /*acf00*/  IMAD.X R7, R25, 0x1, R10, P6 ;  /* 0x0000000119077824 */ /* 0x000fe400030e060a */
[----:B------:R-:W-:Y:S04]  /*acf10*/  STL.64 [R1+0x4480], R18 ;  /* 0x0044801201007387 */ /* 0x000fe80000100a00 */
[----:B------:R4:W-:Y:S04]  /*acf20*/  STL.64 [R1+0x4528], R8 ;  /* 0x0045280801007387 */ /* 0x0009e80000100a00 */
[----:B------:R3:W-:Y:S04]  /*acf30*/  STL.64 [R1+0xc38], R6 ;  /* 0x000c380601007387 */ /* 0x0007e80000100a00 */
[----:B------:R0:W-:Y:S01]  /*acf40*/  STL [R1+0x108], R3 ;  /* 0x0001080301007387 */ /* 0x0001e20000100800 */
[----:B----4-:R-:W-:-:S03]  /*acf50*/  LOP3.LUT R8, R26, 0xffff, RZ, 0xc0, !PT ;  /* 0x0000ffff1a087812 */ /* 0x010fc600078ec0ff */
[----:B------:R1:W-:Y:S01]  /*acf60*/  STL [R1+0x104], R2 ;  /* 0x0001040201007387 */ /* 0x0003e20000100800 */
[----:B---3--:R-:W-:Y:S02]  /*acf70*/  LOP3.LUT R6, R21, 0xffff, RZ, 0xc0, !PT ;  /* 0x0000ffff15067812 */ /* 0x008fe400078ec0ff */
[----:B------:R-:W-:Y:S01]  /*acf80*/  LOP3.LUT R7, R27, 0xffff, RZ, 0xc0, !PT ;  /* 0x0000ffff1b077812 */ /* 0x000fe200078ec0ff */
[----:B------:R-:W3:Y:S01]  /*acf90*/  LDL.LU R21, [R1+0x250] ;  /* 0x0002500001157983 */ /* 0x000ee20000300800 */
[----:B0-----:R-:W-:Y:S02]  /*acfa0*/  PRMT R3, R8, 0x3340, R0 ;  /* 0x0000334008037816 */ /* 0x001fe40000000000 */
[----:B-1----:R-:W-:Y:S01]  /*acfb0*/  PRMT R2, R6, 0x3340, R7 ;  /* 0x0000334006027816 */ /* 0x002fe20000000007 */
[----:B------:R-:W4:Y:S03]  /*acfc0*/  LDL.LU R26, [R1+0x124] ;  /* 0x00012400011a7983 */ /* 0x000f260000300800 */
[----:B------:R-:W-:Y:S01]  /*acfd0*/  PRMT R9, R2, 0x5410, R3 ;  /* 0x0000541002097816 */ /* 0x000fe20000000003 */
[----:B------:R-:W4:Y:S01]  /*acfe0*/  LDL.LU R27, [R1+0x1c8] ;  /* 0x0001c800011b7983 */ /* 0x000f220000300800 */
[----:B------:R-:W-:-:S03]  /*acff0*/  IADD3 R2, P6, R23, R11, RZ ;  /* 0x0000000b17027210 */ /* 0x000fc60007fde0ff */
[----:B------:R-:W4:Y:S02]  /*ad000*/  LDL.LU R19, [R1+0xac] ;  /* 0x0000ac0001137983 */ /* 0x000f240000300800 */
[----:B------:R-:W-:Y:S02]  /*ad010*/  IMAD.X R3, R25, 0x1, R13, P6 ;  /* 0x0000000119037824 */ /* 0x000fe400030e060d */
[----:B------:R-:W-:Y:S04]  /*ad020*/  STL [R1+0x2bc], R9 ;  /* 0x0002bc0901007387 */ /* 0x000fe80000100800 */
[----:B------:R0:W-:Y:S04]  /*ad030*/  STL.64 [R1+0xbb0], R2 ;  /* 0x000bb00201007387 */ /* 0x0001e80000100a00 */
[----:B0-----:R-:W4:Y:S01]  /*ad040*/  LDL.LU.64 R2, [R1+0x4538] ;  /* 0x0045380001027983 */ /* 0x001f220000300a00 */
[----:B------:R-:W-:-:S02]  /*ad050*/  SHF.R.U32.HI R6, RZ, 0x8, R6 ;  /* 0x00000008ff067819 */ /* 0x000fc40000011606 */
[----:B------:R-:W-:Y:S02]  /*ad060*/  SHF.R.U32.HI R7, RZ, 0x8, R7 ;  /* 0x00000008ff077819 */ /* 0x000fe40000011607 */
[----:B------:R-:W-:Y:S02]  /*ad070*/  IADD3 R22, P6, R23, R12, RZ ;  /* 0x0000000c17167210 */ /* 0x000fe40007fde0ff */
[----:B------:R-:W-:Y:S02]  /*ad080*/  LOP3.LUT R6, R6, 0xffff, RZ, 0xc0, !PT ;  /* 0x0000ffff06067812 */ /* 0x000fe400078ec0ff */
[----:B------:R-:W-:Y:S01]  /*ad090*/  LOP3.LUT R7, R7, 0xffff, RZ, 0xc0, !PT ;  /* 0x0000ffff07077812 */ /* 0x000fe200078ec0ff */
[----:B------:R-:W-:-:S03]  /*ad0a0*/  IMAD.X R23, R25, 0x1, R14, P6 ;  /* 0x0000000119177824 */ /* 0x000fc600030e060e */
[----:B------:R-:W-:Y:S02]  /*ad0b0*/  PRMT R7, R6, 0x3340, R7 ;  /* 0x0000334006077816 */ /* 0x000fe40000000007 */
[----:B------:R-:W-:Y:S04]  /*ad0c0*/  STL.64 [R1+0xbd8], R22 ;  /* 0x000bd81601007387 */ /* 0x000fe80000100a00 */
[----:B------:R0:W-:Y:S01]  /*ad0d0*/  STL [R1+0x1d0], R7 ;  /* 0x0001d00701007387 */ /* 0x0001e20000100800 */
[----:B------:R-:W-:-:S04]  /*ad0e0*/  SHF.R.U32.HI R8, RZ, 0x8, R8 ;  /* 0x00000008ff087819 */ /* 0x000fc80000011608 */
[----:B------:R-:W-:-:S04]  /*ad0f0*/  LOP3.LUT R8, R8, 0xffff, RZ, 0xc0, !PT ;  /* 0x0000ffff08087812 */ /* 0x000fc800078ec0ff */
[--C-:B------:R-:W-:Y:S02]  /*ad100*/  PRMT R18, R8, 0x3340, R0.reuse ;  /* 0x0000334008127816 */ /* 0x100fe40000000000 */
[----:B--2---:R-:W-:Y:S02]  /*ad110*/  LOP3.LUT R6, R28, 0xffff, RZ, 0xc0, !PT ;  /* 0x0000ffff1c067812 */ /* 0x004fe400078ec0ff */
[----:B------:R-:W2:Y:S01]  /*ad120*/  LDL.LU R28, [R1+0x254] ;  /* 0x00025400011c7983 */ /* 0x000ea20000300800 */
[----:B------:R-:W-:Y:S02]  /*ad130*/  LOP3.LUT R9, R15, 0xffff, RZ, 0xc0, !PT ;  /* 0x0000ffff0f097812 */ /* 0x000fe400078ec0ff */
[----:B0-----:R-:W-:Y:S02]  /*ad140*/  LOP3.LUT R7, R16, 0xffff, RZ, 0xc0, !PT ;  /* 0x0000ffff10077812 */ /* 0x001fe400078ec0ff */
[----:B------:R-:W-:Y:S02]  /*ad150*/  PRMT R16, R9, 0x3340, R0 ;  /* 0x0000334009107816 */ /* 0x000fe40000000000 */
[----:B------:R-:W-:-:S04]  /*ad160*/  PRMT R15, R6, 0x3340, R7 ;  /* 0x00003340060f7816 */ /* 0x000fc80000000007 */
[----:B------:R-:W-:Y:S02]  /*ad170*/  PRMT R16, R15, 0x5410, R16 ;  /* 0x000054100f107816 */ /* 0x000fe40000000010 */
[----:B------:R-:W-:Y:S01]  /*ad180*/  SHF.R.U32.HI R6, RZ, 0x8, R6 ;  /* 0x00000008ff067819 */ /* 0x000fe20000011606 */
[----:B------:R-:W2:Y:S01]  /*ad190*/  LDL.LU R15, [R1+0x128] ;  /* 0x00012800010f7983 */ /* 0x000ea20000300800 */
[----:B------:R-:W-:-:S03]  /*ad1a0*/  SHF.R.U32.HI R7, RZ, 0x8, R7 ;  /* 0x00000008ff077819 */ /* 0x000fc60000011607 */
[----:B------:R0:W-:Y:S01]  /*ad1b0*/  STL [R1+0x29c], R16 ;  /* 0x00029c1001007387 */ /* 0x0001e20000100800 */
[----:B------:R-:W-:Y:S02]  /*ad1c0*/  LOP3.LUT R6, R6, 0xffff, RZ, 0xc0, !PT ;  /* 0x0000ffff06067812 */ /* 0x000fe400078ec0ff */
[----:B------:R-:W-:Y:S01]  /*ad1d0*/  LOP3.LUT R7, R7, 0xffff, RZ, 0xc0, !PT ;  /* 0x0000ffff07077812 */ /* 0x000fe200078ec0ff */
[----:B0-----:R-:W2:Y:S03]  /*ad1e0*/  LDL.LU R16, [R1+0x1cc] ;  /* 0x0001cc0001107983 */ /* 0x001ea60000300800 */
[----:B------:R-:W-:Y:S01]  /*ad1f0*/  PRMT R7, R6, 0x3340, R7 ;  /* 0x0000334006077816 */ /* 0x000fe20000000007 */
[----:B------:R-:W-:Y:S01]  /*ad200*/  STL [R1+0x100], R18 ;  /* 0x0001001201007387 */ /* 0x000fe20000100800 */
[----:B---3--:R-:W-:Y:S02]  /*ad210*/  LOP3.LUT R8, R21, 0xffff, RZ, 0xc0, !PT ;  /* 0x0000ffff15087812 */ /* 0x008fe400078ec0ff */
[----:B----4-:R-:W-:Y:S01]  /*ad220*/  LOP3.LUT R6, R26, 0xffff, RZ, 0xc0, !PT ;  /* 0x0000ffff1a067812 */ /* 0x010fe200078ec0ff */
[----:B------:R0:W-:Y:S03]  /*ad230*/  STL [R1+0x1c0], R7 ;  /* 0x0001c00701007387 */ /* 0x0001e60000100800 */
[----:B------:R-:W-:-:S02]  /*ad240*/  PRMT R20, R6, 0x3340, R0 ;  /* 0x0000334006147816 */ /* 0x000fc40000000000 */
[----:B0-----:R-:W-:-:S04]  /*ad250*/  LOP3.LUT R7, R27, 0xffff, RZ, 0xc0, !PT ;  /* 0x0000ffff1b077812 */ /* 0x001fc800078ec0ff */
[----:B------:R-:W-:Y:S02]  /*ad260*/  PRMT R18, R8, 0x3340, R7 ;  /* 0x0000334008127816 */ /* 0x000fe40000000007 */
[----:B------:R-:W-:Y:S02]  /*ad270*/  SHF.R.S32.HI R29, RZ, 0x1f, R19 ;  /* 0x0000001fff1d7819 */ /* 0x000fe40000011413 */
[----:B------:R-:W-:Y:S02]  /*ad280*/  PRMT R18, R18, 0x5410, R20 ;  /* 0x0000541012127816 */ /* 0x000fe40000000014 */
[----:B------:R-:W-:Y:S02]  /*ad290*/  SHF.R.U32.HI R7, RZ, 0x8, R7 ;  /* 0x00000008ff077819 */ /* 0x000fe40000011607 */
[----:B------:R-:W-:Y:S01]  /*ad2a0*/  IADD3 R20, P6, R19, R2, RZ ;  /* 0x0000000213147210 */ /* 0x000fe20007fde0ff */
[----:B------:R0:W-:Y:S04]  /*ad2b0*/  STL [R1+0x28c], R18 ;  /* 0x00028c1201007387 */ /* 0x0001e80000100800 */
[----:B------:R-:W-:-:S05]  /*ad2c0*/  IMAD.X R21, R29, 0x1, R24, P6 ;  /* 0x000000011d157824 */ /* 0x000fca00030e0618 */
[----:B------:R1:W-:Y:S01]  /*ad2d0*/  STL.64 [R1+0xb00], R20 ;  /* 0x000b001401007387 */ /* 0x0003e20000100a00 */
[----:B0-----:R-:W-:-:S03]  /*ad2e0*/  LOP3.LUT R18, R7, 0xffff, RZ, 0xc0, !PT ;  /* 0x0000ffff07127812 */ /* 0x001fc600078ec0ff */
[----:B------:R-:W3:Y:S04]  /*ad2f0*/  LDL.LU R7, [R1+0x6ec] ;  /* 0x0006ec0001077983 */ /* 0x000ee80000300800 */
[----:B------:R-:W4:Y:S04]  /*ad300*/  LDL.LU R25, [R1+0x3a4] ;  /* 0x0003a40001197983 */ /* 0x000f280000300800 */
[----:B------:R-:W3:Y:S01]  /*ad310*/  LDL.LU R22, [R1+0x630] ;  /* 0x0006300001167983 */ /* 0x000ee20000300800 */
[----:B------:R-:W-:Y:S02]  /*ad320*/  SHF.R.U32.HI R8, RZ, 0x8, R8 ;  /* 0x00000008ff087819 */ /* 0x000fe40000011608 */
[----:B------:R-:W-:-:S02]  /*ad330*/  SHF.R.U32.HI R6, RZ, 0x8, R6 ;  /* 0x00000008ff067819 */ /* 0x000fc40000011606 */
[----:B------:R-:W-:Y:S02]  /*ad340*/  LOP3.LUT R8, R8, 0xffff, RZ, 0xc0, !PT ;  /* 0x0000ffff08087812 */ /* 0x000fe400078ec0ff */
[----:B------:R-:W-:Y:S02]  /*ad350*/  LOP3.LUT R6, R6, 0xffff, RZ, 0xc0, !PT ;  /* 0x0000ffff06067812 */ /* 0x000fe400078ec0ff */
[----:B------:R-:W-:Y:S02]  /*ad360*/  PRMT R18, R8, 0x3340, R18 ;  /* 0x0000334008127816 */ /* 0x000fe40000000012 */
[----:B------:R-:W-:-:S03]  /*ad370*/  PRMT R8, R6, 0x3340, R0 ;  /* 0x0000334006087816 */ /* 0x000fc60000000000 */
[----:B------:R-:W-:Y:S04]  /*ad380*/  STL [R1+0x1bc], R18 ;  /* 0x0001bc1201007387 */ /* 0x000fe80000100800 */
[----:B------:R0:W-:Y:S01]  /*ad390*/  STL [R1+0xfc], R8 ;  /* 0x0000fc0801007387 */ /* 0x0001e20000100800 */
[----:B------:R-:W-:-:S04]  /*ad3a0*/  SHF.R.U32.HI R9, RZ, 0x8, R9 ;  /* 0x00000008ff097819 */ /* 0x000fc80000011609 */
[----:B------:R-:W-:Y:S02]  /*ad3b0*/  LOP3.LUT R9, R9, 0xffff, RZ, 0xc0, !PT ;  /* 0x0000ffff09097812 */ /* 0x000fe400078ec0ff */
[----:B--2---:R-:W-:Y:S02]  /*ad3c0*/  LOP3.LUT R6, R28, 0xffff, RZ, 0xc0, !PT ;  /* 0x0000ffff1c067812 */ /* 0x004fe400078ec0ff */
[----:B-1----:R-:W-:-:S05]  /*ad3d0*/  LOP3.LUT R20, R15, 0xffff, RZ, 0xc0, !PT ;  /* 0x0000ffff0f147812 */ /* 0x002fca00078ec0ff */
[----:B------:R-:W-:Y:S01]  /*ad3e0*/  STL [R1+0x451c], R20 ;  /* 0x00451c1401007387 */ /* 0x000fe20000100800 */
[----:B0-----:R-:W-:Y:S02]  /*ad3f0*/  LOP3.LUT R8, R16, 0xffff, RZ, 0xc0, !PT ;  /* 0x0000ffff10087812 */ /* 0x001fe400078ec0ff */
[----:B------:R-:W-:Y:S02]  /*ad400*/  PRMT R16, R20, 0x3340, R0 ;  /* 0x0000334014107816 */ /* 0x000fe40000000000 */
[----:B------:R-:W-:-:S04]  /*ad410*/  PRMT R15, R6, 0x3340, R8 ;  /* 0x00003340060f7816 */ /* 0x000fc80000000008 */
[----:B------:R-:W-:Y:S02]  /*ad420*/  PRMT R15, R15, 0x5410, R16 ;  /* 0x000054100f0f7816 */ /* 0x000fe40000000010 */
[----:B------:R-:W2:Y:S04]  /*ad430*/  LDL.LU R16, [R1+0x730] ;  /* 0x0007300001107983 */ /* 0x000ea80000300800 */
[----:B------:R-:W2:Y:S04]  /*ad440*/  LDL.LU R23, [R1+0x3b8] ;  /* 0x0003b80001177983 */ /* 0x000ea80000300800 */
[----:B------:R-:W2:Y:S04]  /*ad450*/  LDL.LU R21, [R1+0x634] ;  /* 0x0006340001157983 */ /* 0x000ea80000300800 */
[----:B------:R-:W2:Y:S04]  /*ad460*/  LDL.LU R26, [R1+0x6e0] ;  /* 0x0006e000011a7983 */ /* 0x000ea80000300800 */
[----:B------:R-:W2:Y:S04]  /*ad470*/  LDL.LU R27, [R1+0x38c] ;  /* 0x00038c00011b7983 */ /* 0x000ea80000300800 */
[----:B------:R-:W-:Y:S04]  /*ad480*/  STL [R1+0x42d8], R15 ;  /* 0x0042d80f01007387 */ /* 0x000fe80000100800 */
[----:B------:R0:W-:Y:S01]  /*ad490*/  STL [R1+0x4520], R14 ;  /* 0x0045200e01007387 */ /* 0x0001e20000100800 */
[----:B------:R-:W-:-:S02]  /*ad4a0*/  SHF.R.U32.HI R6, RZ, 0x8, R6 ;  /* 0x00000008ff067819 */ /* 0x000fc40000011606 */
[----:B------:R-:W-:Y:S01]  /*ad4b0*/  SHF.R.U32.HI R8, RZ, 0x8, R8 ;  /* 0x00000008ff087819 */ /* 0x000fe20000011608 */
[----:B------:R-:W2:Y:S01]  /*ad4c0*/  LDL.LU R28, [R1+0x5c4] ;  /* 0x0005c400011c7983 */ /* 0x000ea20000300800 */
[----:B0-----:R-:W-:-:S05]  /*ad4d0*/  IADD3 R14, P6, R19, R0, RZ ;  /* 0x00000000130e7210 */ /* 0x001fca0007fde0ff */
[----:B------:R-:W-:Y:S01]  /*ad4e0*/  IMAD.X R15, R29, 0x1, R17, P6 ;  /* 0x000000011d0f7824 */ /* 0x000fe200030e0611 */
[----:B------:R-:W-:Y:S02]  /*ad4f0*/  LOP3.LUT R6, R6, 0xffff, RZ, 0xc0, !PT ;  /* 0x0000ffff06067812 */ /* 0x000fe400078ec0ff */
[----:B------:R-:W-:Y:S02]  /*ad500*/  LOP3.LUT R8, R8, 0xffff, RZ, 0xc0, !PT ;  /* 0x0000ffff08087812 */ /* 0x000fe400078ec0ff */
[----:B------:R0:W-:Y:S02]  /*ad510*/  STL.64 [R1+0xaf8], R14 ;  /* 0x000af80e01007387 */ /* 0x0001e40000100a00 */
[----:B------:R-:W-:Y:S02]  /*ad520*/  PRMT R6, R6, 0x3340, R8 ;  /* 0x0000334006067816 */ /* 0x000fe40000000008 */
[----:B----4-:R-:W-:Y:S02]  /*ad530*/  LOP3.LUT R8, R25, 0xffff, RZ, 0xc0, !PT ;  /* 0x0000ffff19087812 */ /* 0x010fe400078ec0ff */
[----:B0-----:R-:W-:-:S02]  /*ad540*/  PRMT R14, R9, 0x3340, R0 ;  /* 0x00003340090e7816 */ /* 0x001fc40000000000 */
[----:B---3--:R-:W-:-:S03]  /*ad550*/  LOP3.LUT R9, R7, 0xffff, RZ, 0xc0, !PT ;  /* 0x0000ffff07097812 */ /* 0x008fc600078ec0ff */
[----:B------:R0:W-:Y:S01]  /*ad560*/  STL [R1+0xf8], R14 ;  /* 0x0000f80e01007387 */ /* 0x0001e20000100800 */
[----:B------:R-:W-:-:S03]  /*ad570*/  PRMT R7, R8, 0x3340, R0 ;  /* 0x0000334008077816 */ /* 0x000fc60000000000 */
[----:B------:R1:W-:Y:S01]  /*ad580*/  STL [R1+0x1f4], R6 ;  /* 0x0001f40601007387 */ /* 0x0003e20000100800 */
[----:B0-----:R-:W-:-:S04]  /*ad590*/  LOP3.LUT R14, R22, 0xffff, RZ, 0xc0, !PT ;  /* 0x0000ffff160e7812 */ /* 0x001fc800078ec0ff */
        /* <DEDUP_REMOVED lines=15> */
[----:B------:R0:W-:Y:S04]  /*ad690*/  STL [R1+0x1b8], R9 ;  /* 0x0001b80901007387 */ /* 0x0001e80000100800 */
[----:B------:R1:W-:Y:S04]  /*ad6a0*/  STL [R1+0xf4], R8 ;  /* 0x0000f40801007387 */ /* 0x0003e80000100800 */
[----:B------:R-:W4:Y:S01]  /*ad6b0*/  LDL.LU R22, [R1+0x27c] ;  /* 0x00027c0001167983 */ /* 0x000f220000300800 */
[----:B--2---:R-:W-:Y:S02]  /*ad6c0*/  LOP3.LUT R16, R16, 0xffff, RZ, 0xc0, !PT ;  /* 0x0000ffff10107812 */ /* 0x004fe400078ec0ff */
[----:B------:R-:W-:-:S02]  /*ad6d0*/  LOP3.LUT R15, R23, 0xffff, RZ, 0xc0, !PT ;  /* 0x0000ffff170f7812 */ /* 0x000fc400078ec0ff */
[----:B------:R-:W2:Y:S01]  /*ad6e0*/  LDL.LU R23, [R1+0x17c] ;  /* 0x00017c0001177983 */ /* 0x000ea20000300800 */
[----:B------:R-:W-:Y:S02]  /*ad6f0*/  LOP3.LUT R25, R21, 0xffff, RZ, 0xc0, !PT ;  /* 0x0000ffff15197812 */ /* 0x000fe400078ec0ff */
[----:B0-----:R-:W-:Y:S02]  /*ad700*/  PRMT R9, R15, 0x3340, R0 ;  /* 0x000033400f097816 */ /* 0x001fe40000000000 */
[----:B-1----:R-:W-:Y:S02]  /*ad710*/  PRMT R8, R16, 0x3340, R25 ;  /* 0x0000334010087816 */ /* 0x002fe40000000019 */
[----:B------:R-:W-:Y:S02]  /*ad720*/  LOP3.LUT R18, R26, 0xffff, RZ, 0xc0, !PT ;  /* 0x0000ffff1a127812 */ /* 0x000fe400078ec0ff */
[----:B------:R-:W-:Y:S02]  /*ad730*/  PRMT R8, R8, 0x5410, R9 ;  /* 0x0000541008087816 */ /* 0x000fe40000000009 */
[----:B------:R-:W-:-:S03]  /*ad740*/  LOP3.LUT R14, R27, 0xffff, RZ, 0xc0, !PT ;  /* 0x0000ffff1b0e7812 */ /* 0x000fc600078ec0ff */
[----:B------:R0:W-:Y:S01]  /*ad750*/  STL [R1+0x254], R8 ;  /* 0x0002540801007387 */ /* 0x0001e20000100800 */
[----:B------:R-:W-:-:S03]  /*ad760*/  PRMT R9, R14, 0x3340, R0 ;  /* 0x000033400e097816 */ /* 0x000fc60000000000 */
[----:B------:R-:W4:Y:S01]  /*ad770*/  LDL.LU R21, [R1+0x230] ;  /* 0x0002300001157983 */ /* 0x000f220000300800 */
[----:B------:R-:W-:-:S03]  /*ad780*/  LOP3.LUT R20, R28, 0xffff, RZ, 0xc0, !PT ;  /* 0x0000ffff1c147812 */ /* 0x000fc600078ec0ff */
[----:B------:R-:W4:Y:S01]  /*ad790*/  LDL.LU R26, [R1+0x278] ;  /* 0x00027800011a7983 */ /* 0x000f220000300800 */
[----:B0-----:R-:W-:-:S03]  /*ad7a0*/  PRMT R8, R18, 0x3340, R20 ;  /* 0x0000334012087816 */ /* 0x001fc60000000014 */
[----:B------:R-:W4:Y:S01]  /*ad7b0*/  LDL.LU R27, [R1+0x174] ;  /* 0x00017400011b7983 */ /* 0x000f220000300800 */
[----:B------:R-:W-:-:S03]  /*ad7c0*/  PRMT R9, R8, 0x5410, R9 ;  /* 0x0000541008097816 */ /* 0x000fc60000000009 */
[----:B------:R-:W4:Y:S01]  /*ad7d0*/  LDL.LU R28, [R1+0x22c] ;  /* 0x00022c00011c7983 */ /* 0x000f220000300800 */
[----:B------:R-:W-:-:S03]  /*ad7e0*/  IADD3 R8, P6, R19, R5, RZ ;  /* 0x0000000513087210 */ /* 0x000fc60007fde0ff */
[----:B------:R3:W-:Y:S04]  /*ad7f0*/  STL [R1+0x250], R9 ;  /* 0x0002500901007387 */ /* 0x0007e80000100800 */
[----:B------:R-:W-:Y:S01]  /*ad800*/  STL.64 [R1+0x4510], R4 ;  /* 0x0045100401007387 */ /* 0x000fe20000100a00 */
[----:B---3--:R-:W-:-:S05]  /*ad810*/  IMAD.X R9, R29, 0x1, R6, P6 ;  /* 0x000000011d097824 */ /* 0x008fca00030e0606 */
[----:B------:R0:W-:Y:S04]  /*ad820*/  STL.64 [R1+0xa18], R8 ;  /* 0x000a180801007387 */ /* 0x0001e80000100a00 */
[----:B0-----:R-:W3:Y:S01]  /*ad830*/  LDL.LU.64 R8, [R1+0x4528] ;  /* 0x0045280001087983 */ /* 0x001ee20000300a00 */
[----:B------:R-:W-:Y:S02]  /*ad840*/  SHF.R.U32.HI R18, RZ, 0x8, R18 ;  /* 0x00000008ff127819 */ /* 0x000fe40000011612 */
[----:B------:R-:W-:Y:S02]  /*ad850*/  SHF.R.U32.HI R20, RZ, 0x8, R20 ;  /* 0x00000008ff147819 */ /* 0x000fe40000011614 */
[----:B------:R-:W-:Y:S02]  /*ad860*/  SHF.R.U32.HI R4, RZ, 0x8, R16 ;  /* 0x00000008ff047819 */ /* 0x000fe40000011610 */
[----:B------:R-:W-:Y:S01]  /*ad870*/  SHF.R.U32.HI R5, RZ, 0x8, R25 ;  /* 0x00000008ff057819 */ /* 0x000fe20000011619 */
[----:B------:R-:W3:Y:S01]  /*ad880*/  LDL.LU R16, [R1+0x4524] ;  /* 0x0045240001107983 */ /* 0x000ee20000300800 */
[----:B------:R-:W-:-:S02]  /*ad890*/  LOP3.LUT R18, R18, 0xffff, RZ, 0xc0, !PT ;  /* 0x0000ffff12127812 */ /* 0x000fc400078ec0ff */
[----:B------:R-:W-:Y:S02]  /*ad8a0*/  LOP3.LUT R20, R20, 0xffff, RZ, 0xc0, !PT ;  /* 0x0000ffff14147812 */ /* 0x000fe400078ec0ff */
[----:B------:R-:W-:Y:S02]  /*ad8b0*/  LOP3.LUT R4, R4, 0xffff, RZ, 0xc0, !PT ;  /* 0x0000ffff04047812 */ /* 0x000fe400078ec0ff */
[----:B------:R-:W-:Y:S02]  /*ad8c0*/  LOP3.LUT R5, R5, 0xffff, RZ, 0xc0, !PT ;  /* 0x0000ffff05057812 */ /* 0x000fe400078ec0ff */
[----:B------:R-:W-:Y:S02]  /*ad8d0*/  PRMT R20, R18, 0x3340, R20 ;  /* 0x0000334012147816 */ /* 0x000fe40000000014 */
[----:B------:R-:W-:Y:S02]  /*ad8e0*/  PRMT R18, R4, 0x3340, R5 ;  /* 0x0000334004127816 */ /* 0x000fe40000000005 */
[----:B------:R-:W-:Y:S01]  /*ad8f0*/  IADD3 R4, P6, R19, R7, RZ ;  /* 0x0000000713047210 */ /* 0x000fe20007fde0ff */
[----:B------:R-:W-:Y:S04]  /*ad900*/  STL [R1+0x1b4], R20 ;  /* 0x0001b41401007387 */ /* 0x000fe80000100800 */
[----:B------:R2:W-:Y:S04]  /*ad910*/  STL.64 [R1+0x4508], R6 ;  /* 0x0045080601007387 */ /* 0x0005e80000100a00 */
[----:B------:R-:W-:Y:S01]  /*ad920*/  STL [R1+0x1b0], R18 ;  /* 0x0001b01201007387 */ /* 0x000fe20000100800 */
[----:B--2---:R-:W-:-:S04]  /*ad930*/  LOP3.LUT R7, R23, 0xffff, RZ, 0xc0, !PT ;  /* 0x0000ffff17077812 */ /* 0x004fc800078ec0ff */
[----:B------:R-:W-:Y:S02]  /*ad940*/  PRMT R20, R7, 0x3340, R0 ;  /* 0x0000334007147816 */ /* 0x000fe40000000000 */
[----:B----4-:R-:W-:Y:S01]  /*ad950*/  LOP3.LUT R6, R28, 0xffff, RZ, 0xc0, !PT ;  /* 0x0000ffff1c067812 */ /* 0x010fe200078ec0ff */
[----:B---3--:R-:W-:-:S05]  /*ad960*/  IMAD.X R5, R29, 0x1, R8, P6 ;  /* 0x000000011d057824 */ /* 0x008fca00030e0608 */
[----:B------:R0:W-:Y:S02]  /*ad970*/  STL.64 [R1+0xa10], R4 ;  /* 0x000a100401007387 */ /* 0x0001e40000100a00 */
[----:B0-----:R-:W-:Y:S02]  /*ad980*/  SHF.R.U32.HI R5, RZ, 0x8, R15 ;  /* 0x00000008ff057819 */ /* 0x001fe4000001160f */
[----:B------:R-:W-:Y:S02]  /*ad990*/  SHF.R.U32.HI R4, RZ, 0x8, R14 ;  /* 0x00000008ff047819 */ /* 0x000fe4000001160e */
[----:B------:R-:W-:Y:S02]  /*ad9a0*/  LOP3.LUT R5, R5, 0xffff, RZ, 0xc0, !PT ;  /* 0x0000ffff05057812 */ /* 0x000fe400078ec0ff */
[----:B------:R-:W-:Y:S02]  /*ad9b0*/  LOP3.LUT R4, R4, 0xffff, RZ, 0xc0, !PT ;  /* 0x0000ffff04047812 */ /* 0x000fe400078ec0ff */
[----:B------:R-:W-:-:S02]  /*ad9c0*/  PRMT R5, R5, 0x3340, R0 ;  /* 0x0000334005057816 */ /* 0x000fc40000000000 */
[----:B------:R-:W-:Y:S02]  /*ad9d0*/  PRMT R4, R4, 0x3340, R0 ;  /* 0x0000334004047816 */ /* 0x000fe40000000000 */
[----:B------:R-:W-:Y:S02]  /*ad9e0*/  LOP3.LUT R14, R22, 0xffff, RZ, 0xc0, !PT ;  /* 0x0000ffff160e7812 */ /* 0x000fe400078ec0ff */
[----:B------:R-:W-:Y:S01]  /*ad9f0*/  LOP3.LUT R15, R21, 0xffff, RZ, 0xc0, !PT ;  /* 0x0000ffff150f7812 */ /* 0x000fe200078ec0ff */
[----:B------:R0:W-:Y:S03]  /*ada00*/  STL [R1+0xf0], R5 ;  /* 0x0000f00501007387 */ /* 0x0001e60000100800 */
[----:B------:R-:W-:Y:S01]  /*ada10*/  PRMT R18, R14, 0x3340, R15 ;  /* 0x000033400e127816 */ /* 0x000fe2000000000f */
[----:B------:R1:W-:Y:S03]  /*ada20*/  STL [R1+0xec], R4 ;  /* 0x0000ec0401007387 */ /* 0x0003e60000100800 */
[----:B------:R-:W-:Y:S01]  /*ada30*/  PRMT R21, R18, 0x5410, R20 ;  /* 0x0000541012157816 */ /* 0x000fe20000000014 */
[----:B------:R-:W2:Y:S01]  /*ada40*/  LDL.LU R25, [R1+0x260] ;  /* 0x0002600001197983 */ /* 0x000ea20000300800 */
[----:B0-----:R-:W-:-:S02]  /*ada50*/  LOP3.LUT R5, R26, 0xffff, RZ, 0xc0, !PT ;  /* 0x0000ffff1a057812 */ /* 0x001fc400078ec0ff */
[----:B------:R-:W-:Y:S01]  /*ada60*/  SHF.R.U32.HI R14, RZ, 0x8, R14 ;  /* 0x00000008ff0e7819 */ /* 0x000fe2000001160e */
[----:B------:R-:W3:Y:S01]  /*ada70*/  LDL.LU R22, [R1+0x130] ;  /* 0x0001300001167983 */ /* 0x000ee20000300800 */
[----:B-1----:R-:W-:Y:S02]  /*ada80*/  LOP3.LUT R4, R27, 0xffff, RZ, 0xc0, !PT ;  /* 0x0000ffff1b047812 */ /* 0x002fe400078ec0ff */
[----:B------:R-:W-:Y:S01]  /*ada90*/  PRMT R18, R5, 0x3340, R6 ;  /* 0x0000334005127816 */ /* 0x000fe20000000006 */
[----:B------:R-:W4:Y:S01]  /*adaa0*/  LDL.LU R23, [R1+0x1f8] ;  /* 0x0001f80001177983 */ /* 0x000f220000300800 */
[----:B------:R-:W-:Y:S02]  /*adab0*/  PRMT R20, R4, 0x3340, R0 ;  /* 0x0000334004147816 */ /* 0x000fe40000000000 */
[----:B------:R-:W-:Y:S02]  /*adac0*/  SHF.R.U32.HI R15, RZ, 0x8, R15 ;  /* 0x00000008ff0f7819 */ /* 0x000fe4000001160f */
[----:B------:R-:W-:-:S02]  /*adad0*/  PRMT R18, R18, 0x5410, R20 ;  /* 0x0000541012127816 */ /* 0x000fc40000000014 */
[----:B------:R-:W-:Y:S02]  /*adae0*/  IADD3 R20, P6, R19, R9, RZ ;  /* 0x0000000913147210 */ /* 0x000fe40007fde0ff */
[----:B------:R-:W-:Y:S02]  /*adaf0*/  LOP3.LUT R14, R14, 0xffff, RZ, 0xc0, !PT ;  /* 0x0000ffff0e0e7812 */ /* 0x000fe400078ec0ff */
[----:B------:R-:W-:Y:S01]  /*adb00*/  LOP3.LUT R15, R15, 0xffff, RZ, 0xc0, !PT ;  /* 0x0000ffff0f0f7812 */ /* 0x000fe200078ec0ff */
[----:B------:R0:W-:Y:S01]  /*adb10*/  STL [R1+0x248], R21 ;  /* 0x0002481501007387 */ /* 0x0001e20000100800 */
[----:B------:R-:W-:Y:S02]  /*adb20*/  SHF.R.U32.HI R5, RZ, 0x8, R5 ;  /* 0x00000008ff057819 */ /* 0x000fe40000011605 */
[----:B------:R-:W-:Y:S01]  /*adb30*/  SHF.R.U32.HI R6, RZ, 0x8, R6 ;  /* 0x00000008ff067819 */ /* 0x000fe20000011606 */
[----:B------:R1:W-:Y:S01]  /*adb40*/  STL [R1+0x23c], R18 ;  /* 0x00023c1201007387 */ /* 0x0003e20000100800 */
[----:B------:R-:W-:-:S02]  /*adb50*/  LOP3.LUT R5, R5, 0xffff, RZ, 0xc0, !PT ;  /* 0x0000ffff05057812 */ /* 0x000fc400078ec0ff */
[----:B------:R-:W-:Y:S01]  /*adb60*/  LOP3.LUT R6, R6, 0xffff, RZ, 0xc0, !PT ;  /* 0x0000ffff06067812 */ /* 0x000fe200078ec0ff */
[----:B0-----:R-:W-:Y:S01]  /*adb70*/  IMAD.X R21, R29, 0x1, R10, P6 ;  /* 0x000000011d157824 */ /* 0x001fe200030e060a */
[----:B-1----:R-:W-:Y:S02]  /*adb80*/  PRMT R18, R14, 0x3340, R15 ;  /* 0x000033400e127816 */ /* 0x002fe4000000000f */
[----:B------:R-:W-:Y:S02]  /*adb90*/  IADD3 R14, P6, R19, R11, RZ ;  /* 0x0000000b130e7210 */ /* 0x000fe40007fde0ff */
[----:B------:R0:W-:Y:S01]  /*adba0*/  STL.64 [R1+0x9a0], R20 ;  /* 0x0009a01401007387 */ /* 0x0001e20000100a00 */
[----:B------:R-:W-:Y:S02]  /*adbb0*/  PRMT R5, R5, 0x3340, R6 ;  /* 0x0000334005057816 */ /* 0x000fe40000000006 */
[----:B------:R-:W-:Y:S01]  /*adbc0*/  IMAD.X R15, R29, 0x1, R13, P6 ;  /* 0x000000011d0f7824 */ /* 0x000fe200030e060d */
[----:B0-----:R-:W4:Y:S04]  /*adbd0*/  LDL.LU R21, [R1+0x7c0] ;  /* 0x0007c00001157983 */ /* 0x001f280000300800 */
[----:B------:R-:W4:Y:S04]  /*adbe0*/  LDL.LU R26, [R1+0x5cc] ;  /* 0x0005cc00011a7983 */ /* 0x000f280000300800 */
[----:B------:R-:W4:Y:S04]  /*adbf0*/  LDL.LU R28, [R1+0x670] ;  /* 0x00067000011c7983 */ /* 0x000f280000300800 */
[----:B------:R-:W4:Y:S04]  /*adc00*/  LDL.LU R27, [R1+0xb0] ;  /* 0x0000b000011b7983 */ /* 0x000f280000300800 */
[----:B------:R-:W-:Y:S04]  /*adc10*/  STL [R1+0x1ac], R18 ;  /* 0x0001ac1201007387 */ /* 0x000fe80000100800 */
[----:B------:R-:W-:Y:S04]  /*adc20*/  STL [R1+0x1a4], R5 ;  /* 0x0001a40501007387 */ /* 0x000fe80000100800 */
[----:B------:R0:W-:Y:S04]  /*adc30*/  STL.64 [R1+0x998], R14 ;  /* 0x0009980e01007387 */ /* 0x0001e80000100a00 */
[----:B0-----:R-:W4:Y:S01]  /*adc40*/  LDL.LU R14, [R1+0x4520] ;  /* 0x00452000010e7983 */ /* 0x001f220000300800 */
[----:B------:R-:W-:-:S02]  /*adc50*/  SHF.R.U32.HI R4, RZ, 0x8, R4 ;  /* 0x00000008ff047819 */ /* 0x000fc40000011604 */
[----:B------:R-:W-:Y:S02]  /*adc60*/  IADD3 R18, P6, R19, R12, RZ ;  /* 0x0000000c13127210 */ /* 0x000fe40007fde0ff */
[----:B------:R-:W-:Y:S01]  /*adc70*/  LOP3.LUT R4, R4, 0xffff, RZ, 0xc0, !PT ;  /* 0x0000ffff04047812 */ /* 0x000fe200078ec0ff */
[----:B------:R0:W-:Y:S03]  /*adc80*/  STL.64 [R1+0x4500], R12 ;  /* 0x0045000c01007387 */ /* 0x0001e60000100a00 */
[----:B------:R-:W-:Y:S02]  /*adc90*/  PRMT R5, R4, 0x3340, R0 ;  /* 0x0000334004057816 */ /* 0x000fe40000000000 */
[----:B--2---:R-:W-:Y:S02]  /*adca0*/  LOP3.LUT R4, R25, 0xffff, RZ, 0xc0, !PT ;  /* 0x0000ffff19047812 */ /* 0x004fe400078ec0ff */
[----:B---3--:R-:W-:-:S04]  /*adcb0*/  LOP3.LUT R6, R22, 0xffff, RZ, 0xc0, !PT ;  /* 0x0000ffff16067812 */ /* 0x008fc800078ec0ff */
[----:B0-----:R-:W-:Y:S01]  /*adcc0*/  PRMT R13, R6, 0x3340, R0 ;  /* 0x00003340060d7816 */ /* 0x001fe20000000000 */
[----:B----4-:R-:W-:-:S05]  /*adcd0*/  IMAD.X R19, R29, 0x1, R14, P6 ;  /* 0x000000011d137824 */ /* 0x010fca00030e060e */
[----:B------:R-:W-:Y:S04]  /*adce0*/  STL.64 [R1+0xa08], R18 ;  /* 0x000a081201007387 */ /* 0x000fe80000100a00 */
[----:B------:R0:W-:Y:S02]  /*adcf0*/  STL [R1+0xe8], R5 ;  /* 0x0000e80501007387 */ /* 0x0001e40000100800 */
[----:B0-----:R-:W-:-:S04]  /*add00*/  LOP3.LUT R5, R23, 0xffff, RZ, 0xc0, !PT ;  /* 0x0000ffff17057812 */ /* 0x001fc800078ec0ff */
[----:B------:R-:W-:-:S04]  /*add10*/  PRMT R12, R4, 0x3340, R5 ;  /* 0x00003340040c7816 */ /* 0x000fc80000000005 */
[----:B------:R-:W-:-:S05]  /*add20*/  PRMT R12, R12, 0x5410, R13 ;  /* 0x000054100c0c7816 */ /* 0x000fca000000000d */
[----:B------:R0:W-:Y:S04]  /*add30*/  STL [R1+0x234], R12 ;  /* 0x0002340c01007387 */ /* 0x0001e80000100800 */
[----:B------:R-:W2:Y:S04]  /*add40*/  LDL.LU R22, [R1+0x264] ;  /* 0x0002640001167983 */ /* 0x000ea80000300800 */
[----:B------:R-:W3:Y:S01]  /*add50*/  LDL.LU R18, [R1+0x1fc] ;  /* 0x0001fc0001127983 */ /* 0x000ee20000300800 */
[----:B------:R-:W-:Y:S02]  /*add60*/  SHF.R.U32.HI R7, RZ, 0x8, R7 ;  /* 0x00000008ff077819 */ /* 0x000fe40000011607 */
[----:B------:R-:W-:-:S02]  /*add70*/  SHF.R.U32.HI R4, RZ, 0x8, R4 ;  /* 0x00000008ff047819 */ /* 0x000fc40000011604 */
[----:B------:R-:W-:Y:S02]  /*add80*/  SHF.R.U32.HI R5, RZ, 0x8, R5 ;  /* 0x00000008ff057819 */ /* 0x000fe40000011605 */
[----:B------:R-:W-:Y:S02]  /*add90*/  LOP3.LUT R7, R7, 0xffff, RZ, 0xc0, !PT ;  /* 0x0000ffff07077812 */ /* 0x000fe400078ec0ff */
[----:B------:R-:W-:Y:S02]  /*adda0*/  LOP3.LUT R4, R4, 0xffff, RZ, 0xc0, !PT ;  /* 0x0000ffff04047812 */ /* 0x000fe400078ec0ff */
[----:B------:R-:W-:Y:S02]  /*addb0*/  LOP3.LUT R5, R5, 0xffff, RZ, 0xc0, !PT ;  /* 0x0000ffff05057812 */ /* 0x000fe400078ec0ff */
[----:B------:R-:W-:Y:S02]  /*addc0*/  PRMT R7, R7, 0x3340, R0 ;  /* 0x0000334007077816 */ /* 0x000fe40000000000 */
[----:B------:R-:W-:-:S03]  /*addd0*/  PRMT R5, R4, 0x3340, R5 ;  /* 0x0000334004057816 */ /* 0x000fc60000000005 */
[----:B------:R-:W-:Y:S01]  /*adde0*/  STL [R1+0xe0], R7 ;  /* 0x0000e00701007387 */ /* 0x000fe20000100800 */
[----:B------:R-:W-:Y:S02]  /*addf0*/  LOP3.LUT R4, R21, 0xffff, RZ, 0xc0, !PT ;  /* 0x0000ffff15047812 */ /* 0x000fe400078ec0ff */
[----:B0-----:R-:W-:Y:S01]  /*ade00*/  LOP3.LUT R12, R26, 0xffff, RZ, 0xc0, !PT ;  /* 0x0000ffff1a0c7812 */ /* 0x001fe200078ec0ff */
[----:B------:R0:W-:Y:S01]  /*ade10*/  STL [R1+0x19c], R5 ;  /* 0x00019c0501007387 */ /* 0x0001e20000100800 */
[----:B------:R-:W-:Y:S02]  /*ade20*/  IADD3 R20, P6, R27, R2, RZ ;  /* 0x000000021b147210 */ /* 0x000fe40007fde0ff */
[----:B------:R-:W-:Y:S02]  /*ade30*/  PRMT R13, R12, 0x3340, R0 ;  /* 0x000033400c0d7816 */ /* 0x000fe40000000000 */
[----:B0-----:R-:W-:Y:S02]  /*ade40*/  LOP3.LUT R5, R28, 0xffff, RZ, 0xc0, !PT ;  /* 0x0000ffff1c057812 */ /* 0x001fe400078ec0ff */
[----:B------:R-:W-:-:S02]  /*ade50*/  SHF.R.S32.HI R28, RZ, 0x1f, R27 ;  /* 0x0000001fff1c7819 */ /* 0x000fc4000001141b */
[----:B------:R-:W-:Y:S02]  /*ade60*/  PRMT R7, R4, 0x3340, R5 ;  /* 0x0000334004077816 */ /* 0x000fe40000000005 */
[----:B------:R-:W-:Y:S01]  /*ade70*/  SHF.R.U32.HI R6, RZ, 0x8, R6 ;  /* 0x00000008ff067819 */ /* 0x000fe20000011606 */
[----:B------:R-:W-:Y:S01]  /*ade80*/  IMAD.X R21, R28, 0x1, R24, P6 ;  /* 0x000000011c157824 */ /* 0x000fe200030e0618 */
[----:B------:R-:W-:Y:S02]  /*ade90*/  PRMT R7, R7, 0x5410, R13 ;  /* 0x0000541007077816 */ /* 0x000fe4000000000d */
[----:B------:R-:W-:Y:S02]  /*adea0*/  SHF.R.U32.HI R4, RZ, 0x8, R4 ;  /* 0x00000008ff047819 */ /* 0x000fe40000011604 */
[----:B------:R-:W-:Y:S01]  /*adeb0*/  SHF.R.U32.HI R5, RZ, 0x8, R5 ;  /* 0x00000008ff057819 */ /* 0x000fe20000011605 */
[----:B------:R0:W-:Y:S01]  /*adec0*/  STL [R1+0x230], R7 ;  /* 0x0002300701007387 */ /* 0x0001e20000100800 */
[----:B------:R-:W-:-:S02]  /*aded0*/  LOP3.LUT R6, R6, 0xffff, RZ, 0xc0, !PT ;  /* 0x0000ffff06067812 */ /* 0x000fc400078ec0ff */
[----:B------:R-:W-:Y:S01]  /*adee0*/  LOP3.LUT R4, R4, 0xffff, RZ, 0xc0, !PT ;  /* 0x0000ffff04047812 */ /* 0x000fe200078ec0ff */
[----:B------:R1:W-:Y:S01]  /*adef0*/  STL.64 [R1+0x8c0], R20 ;  /* 0x0008c01401007387 */ /* 0x0003e20000100a00 */
[----:B------:R-:W-:-:S04]  /*adf00*/  LOP3.LUT R5, R5, 0xffff, RZ, 0xc0, !PT ;  /* 0x0000ffff05057812 */ /* 0x000fc800078ec0ff */
[----:B------:R-:W-:Y:S02]  /*adf10*/  PRMT R4, R4, 0x3340, R5 ;  /* 0x0000334004047816 */ /* 0x000fe40000000005 */
[----:B0-----:R-:W-:Y:S01]  /*adf20*/  PRMT R7, R6, 0x3340, R0 ;  /* 0x0000334006077816 */ /* 0x001fe20000000000 */
[----:B-1----:R-:W4:Y:S04]  /*adf30*/  LDL.LU R20, [R1+0x451c] ;  /* 0x00451c0001147983 */ /* 0x002f280000300800 */
[----:B------:R-:W4:Y:S04]  /*adf40*/  LDL.LU R23, [R1+0x7c4] ;  /* 0x0007c40001177983 */ /* 0x000f280000300800 */
[----:B------:R-:W4:Y:S04]  /*adf50*/  LDL.LU R19, [R1+0x5fc] ;  /* 0x0005fc0001137983 */ /* 0x000f280000300800 */
[----:B------:R-:W4:Y:S04]  /*adf60*/  LDL.LU R25, [R1+0x67c] ;  /* 0x00067c0001197983 */ /* 0x000f280000300800 */
[----:B------:R-:W4:Y:S04]  /*adf70*/  LDL.LU R29, [R1+0x798] ;  /* 0x00079800011d7983 */ /* 0x000f280000300800 */
[----:B------:R-:W4:Y:S04]  /*adf80*/  LDL.LU R21, [R1+0x5c0] ;  /* 0x0005c00001157983 */ /* 0x000f280000300800 */
[----:B------:R-:W4:Y:S04]  /*adf90*/  LDL.LU R26, [R1+0x638] ;  /* 0x00063800011a7983 */ /* 0x000f280000300800 */
[----:B------:R3:W-:Y:S04]  /*adfa0*/  STL [R1+0xe4], R7 ;  /* 0x0000e40701007387 */ /* 0x0007e80000100800 */
[----:B------:R0:W-:Y:S01]  /*adfb0*/  STL [R1+0x198], R4 ;  /* 0x0001980401007387 */ /* 0x0001e20000100800 */
[----:B--2---:R-:W-:-:S02]  /*adfc0*/  LOP3.LUT R6, R22, 0xffff, RZ, 0xc0, !PT ;  /* 0x0000ffff16067812 */ /* 0x004fc400078ec0ff */
[----:B------:R-:W-:Y:S02]  /*adfd0*/  LOP3.LUT R22, R16, 0xffff, RZ, 0xc0, !PT ;  /* 0x0000ffff10167812 */ /* 0x000fe400078ec0ff */
[----:B------:R-:W2:Y:S01]  /*adfe0*/  LDL.LU R16, [R1+0x4518] ;  /* 0x0045180001107983 */ /* 0x000ea20000300800 */
[----:B---3--:R-:W-:Y:S02]  /*adff0*/  LOP3.LUT R7, R18, 0xffff, RZ, 0xc0, !PT ;  /* 0x0000ffff12077812 */ /* 0x008fe400078ec0ff */
[----:B------:R-:W-:Y:S02]  /*ae000*/  PRMT R5, R22, 0x3340, R0 ;  /* 0x0000334016057816 */ /* 0x000fe40000000000 */
[----:B0-----:R-:W-:-:S04]  /*ae010*/  PRMT R4, R6, 0x3340, R7 ;  /* 0x0000334006047816 */ /* 0x001fc80000000007 */
[----:B------:R-:W-:Y:S02]  /*ae020*/  PRMT R13, R4, 0x5410, R5 ;  /* 0x00005410040d7816 */ /* 0x000fe40000000005 */
[----:B------:R-:W-:Y:S01]  /*ae030*/  IADD3 R4, P6, R27, R0, RZ ;  /* 0x000000001b047210 */ /* 0x000fe20007fde0ff */
[----:B------:R-:W-:Y:S04]  /*ae040*/  STL [R1+0x44d0], R22 ;  /* 0x0044d01601007387 */ /* 0x000fe80000100800 */
[----:B------:R-:W-:Y:S01]  /*ae050*/  IMAD.X R5, R28, 0x1, R17, P6 ;  /* 0x000000011c057824 */ /* 0x000fe200030e0611 */
[----:B------:R-:W-:Y:S04]  /*ae060*/  STL [R1+0x2ac], R13 ;  /* 0x0002ac0d01007387 */ /* 0x000fe80000100800 */
[----:B------:R0:W-:Y:S04]  /*ae070*/  STL.64 [R1+0x8b8], R4 ;  /* 0x0008b80401007387 */ /* 0x0001e80000100a00 */
[----:B0-----:R-:W3:Y:S01]  /*ae080*/  LDL.LU.64 R4, [R1+0x4510] ;  /* 0x0045100001047983 */ /* 0x001ee20000300a00 */
[----:B------:R-:W-:-:S02]  /*ae090*/  SHF.R.U32.HI R6, RZ, 0x8, R6 ;  /* 0x00000008ff067819 */ /* 0x000fc40000011606 */
[----:B------:R-:W-:Y:S02]  /*ae0a0*/  SHF.R.U32.HI R7, RZ, 0x8, R7 ;  /* 0x00000008ff077819 */ /* 0x000fe40000011607 */
[----:B------:R-:W-:Y:S02]  /*ae0b0*/  LOP3.LUT R6, R6, 0xffff, RZ, 0xc0, !PT ;  /* 0x0000ffff06067812 */ /* 0x000fe400078ec0ff */
[----:B------:R-:W-:-:S04]  /*ae0c0*/  LOP3.LUT R7, R7, 0xffff, RZ, 0xc0, !PT ;  /* 0x0000ffff07077812 */ /* 0x000fc800078ec0ff */
[----:B------:R-:W-:Y:S02]  /*ae0d0*/  PRMT R15, R6, 0x3340, R7 ;  /* 0x00003340060f7816 */ /* 0x000fe40000000007 */
[----:B------:R-:W-:-:S04]  /*ae0e0*/  SHF.R.U32.HI R12, RZ, 0x8, R12 ;  /* 0x00000008ff0c7819 */ /* 0x000fc8000001160c */
[----:B------:R-:W-:-:S04]  /*ae0f0*/  LOP3.LUT R12, R12, 0xffff, RZ, 0xc0, !PT ;  /* 0x0000ffff0c0c7812 */ /* 0x000fc800078ec0ff */
[----:B------:R-:W-:Y:S02]  /*ae100*/  PRMT R12, R12, 0x3340, R0 ;  /* 0x000033400c0c7816 */ /* 0x000fe40000000000 */
[----:B----4-:R-:W-:Y:S02]  /*ae110*/  LOP3.LUT R23, R23, 0xffff, RZ, 0xc0, !PT ;  /* 0x0000ffff17177812 */ /* 0x010fe400078ec0ff */
[----:B------:R-:W-:-:S04]  /*ae120*/  LOP3.LUT R25, R25, 0xffff, RZ, 0xc0, !PT ;  /* 0x0000ffff19197812 */ /* 0x000fc800078ec0ff */
[----:B------:R-:W-:Y:S02]  /*ae130*/  PRMT R6, R23, 0x3340, R25 ;  /* 0x0000334017067816 */ /* 0x000fe40000000019 */
[----:B------:R-:W-:Y:S01]  /*ae140*/  LOP3.LUT R22, R26, 0xffff, RZ, 0xc0, !PT ;  /* 0x0000ffff1a167812 */ /* 0x000fe200078ec0ff */
[----:B--2---:R-:W-:Y:S04]  /*ae150*/  STL.64 [R1+0x44f8], R16 ;  /* 0x0044f81001007387 */ /* 0x004fe80000100a00 */
[----:B------:R0:W-:Y:S02]  /*ae160*/  STL [R1+0x43d8], R15 ;  /* 0x0043d80f01007387 */ /* 0x0001e40000100800 */
[----:B0-----:R-:W-:-:S04]  /*ae170*/  LOP3.LUT R15, R19, 0xffff, RZ, 0xc0, !PT ;  /* 0x0000ffff130f7812 */ /* 0x001fc800078ec0ff */
[--C-:B------:R-:W-:Y:S01]  /*ae180*/  PRMT R7, R15, 0x3340, R0.reuse ;  /* 0x000033400f077816 */ /* 0x100fe20000000000 */
[----:B------:R0:W-:Y:S01]  /*ae190*/  STL [R1+0xd8], R12 ;  /* 0x0000d80c01007387 */ /* 0x0001e20000100800 */
[----:B------:R-:W-:Y:S02]  /*ae1a0*/  LOP3.LUT R17, R29, 0xffff, RZ, 0xc0, !PT ;  /* 0x0000ffff1d117812 */ /* 0x000fe400078ec0ff */
[----:B------:R-:W-:Y:S02]  /*ae1b0*/  PRMT R6, R6, 0x5410, R7 ;  /* 0x0000541006067816 */ /* 0x000fe40000000007 */
[----:B------:R-:W-:Y:S01]  /*ae1c0*/  LOP3.LUT R16, R21, 0xffff, RZ, 0xc0, !PT ;  /* 0x0000ffff15107812 */ /* 0x000fe200078ec0ff */
[----:B0-----:R-:W2:Y:S03]  /*ae1d0*/  LDL.LU R12, [R1+0x79c] ;  /* 0x00079c00010c7983 */ /* 0x001ea60000300800 */
[----:B------:R-:W-:Y:S01]  /*ae1e0*/  PRMT R7, R16, 0x3340, R0 ;  /* 0x0000334010077816 */ /* 0x000fe20000000000 */
[----:B------:R-:W4:Y:S04]  /*ae1f0*/  LDL.LU R21, [R1+0x5c8] ;  /* 0x0005c80001157983 */ /* 0x000f280000300800 */
[----:B------:R0:W-:Y:S04]  /*ae200*/  STL [R1+0x22c], R6 ;  /* 0x00022c0601007387 */ /* 0x0001e80000100800 */
[----:B------:R-:W2:Y:S04]  /*ae210*/  LDL.LU R13, [R1+0x668] ;  /* 0x00066800010d7983 */ /* 0x000ea80000300800 */
[----:B------:R-:W2:Y:S01]  /*ae220*/  LDL.LU R18, [R1+0x370] ;  /* 0x0003700001127983 */ /* 0x000ea20000300800 */
[----:B0-----:R-:W-:-:S03]  /*ae230*/  PRMT R6, R17, 0x3340, R22 ;  /* 0x0000334011067816 */ /* 0x001fc60000000016 */
[----:B------:R-:W2:Y:S01]  /*ae240*/  LDL.LU R19, [R1+0x1a0] ;  /* 0x0001a00001137983 */ /* 0x000ea20000300800 */
[----:B------:R-:W-:Y:S02]  /*ae250*/  PRMT R29, R6, 0x5410, R7 ;  /* 0x00005410061d7816 */ /* 0x000fe40000000007 */
[----:B------:R-:W-:Y:S01]  /*ae260*/  IADD3 R6, P6, R27, R3, RZ ;  /* 0x000000031b067210 */ /* 0x000fe20007fde0ff */
[----:B------:R-:W2:Y:S04]  /*ae270*/  LDL.LU R26, [R1+0x240] ;  /* 0x00024000011a7983 */ /* 0x000ea80000300800 */
[----:B---3--:R-:W-:Y:S01]  /*ae280*/  IMAD.X R7, R28, 0x1, R4, P6 ;  /* 0x000000011c077824 */ /* 0x008fe200030e0604 */
[----:B------:R-:W-:Y:S04]  /*ae290*/  STL [R1+0x228], R29 ;  /* 0x0002281d01007387 */ /* 0x000fe80000100800 */
[----:B------:R0:W-:Y:S04]  /*ae2a0*/  STL.64 [R1+0x828], R6 ;  /* 0x0008280601007387 */ /* 0x0001e80000100a00 */
[----:B0-----:R-:W3:Y:S01]  /*ae2b0*/  LDL.LU.64 R6, [R1+0x4508] ;  /* 0x0045080001067983 */ /* 0x001ee20000300a00 */
[----:B------:R-:W-:-:S02]  /*ae2c0*/  SHF.R.U32.HI R17, RZ, 0x8, R17 ;  /* 0x00000008ff117819 */ /* 0x000fc40000011611 */
[----:B------:R-:W-:Y:S02]  /*ae2d0*/  SHF.R.U32.HI R22, RZ, 0x8, R22 ;  /* 0x00000008ff167819 */ /* 0x000fe40000011616 */
[----:B------:R-:W-:Y:S02]  /*ae2e0*/  SHF.R.U32.HI R23, RZ, 0x8, R23 ;  /* 0x00000008ff177819 */ /* 0x000fe40000011617 */
[----:B------:R-:W-:Y:S02]  /*ae2f0*/  SHF.R.U32.HI R25, RZ, 0x8, R25 ;  /* 0x00000008ff197819 */ /* 0x000fe40000011619 */
[----:B------:R-:W-:Y:S02]  /*ae300*/  LOP3.LUT R17, R17, 0xffff, RZ, 0xc0, !PT ;  /* 0x0000ffff11117812 */ /* 0x000fe400078ec0ff */
[----:B------:R-:W-:Y:S02]  /*ae310*/  LOP3.LUT R22, R22, 0xffff, RZ, 0xc0, !PT ;  /* 0x0000ffff16167812 */ /* 0x000fe400078ec0ff */
[----:B------:R-:W-:-:S02]  /*ae320*/  LOP3.LUT R23, R23, 0xffff, RZ, 0xc0, !PT ;  /* 0x0000ffff17177812 */ /* 0x000fc400078ec0ff */
[----:B------:R-:W-:Y:S02]  /*ae330*/  LOP3.LUT R25, R25, 0xffff, RZ, 0xc0, !PT ;  /* 0x0000ffff19197812 */ /* 0x000fe400078ec0ff */
[----:B------:R-:W-:Y:S02]  /*ae340*/  PRMT R17, R17, 0x3340, R22 ;  /* 0x0000334011117816 */ /* 0x000fe40000000016 */
[----:B------:R-:W-:Y:S02]  /*ae350*/  SHF.R.U32.HI R16, RZ, 0x8, R16 ;  /* 0x00000008ff107819 */ /* 0x000fe40000011610 */
[----:B------:R-:W-:Y:S02]  /*ae360*/  IADD3 R22, P6, R27, R5, RZ ;  /* 0x000000051b167210 */ /* 0x000fe40007fde0ff */
[----:B------:R-:W-:Y:S02]  /*ae370*/  SHF.R.U32.HI R15, RZ, 0x8, R15 ;  /* 0x00000008ff0f7819 */ /* 0x000fe4000001160f */
[----:B------:R-:W-:-:S02]  /*ae380*/  PRMT R25, R23, 0x3340, R25 ;  /* 0x0000334017197816 */ /* 0x000fc40000000019 */
[----:B------:R-:W-:Y:S02]  /*ae390*/  LOP3.LUT R16, R16, 0xffff, RZ, 0xc0, !PT ;  /* 0x0000ffff10107812 */ /* 0x000fe400078ec0ff */
[----:B------:R-:W-:Y:S01]  /*ae3a0*/  LOP3.LUT R15, R15, 0xffff, RZ, 0xc0, !PT ;  /* 0x0000ffff0f0f7812 */ /* 0x000fe200078ec0ff */
[----:B------:R0:W-:Y:S01]  /*ae3b0*/  STL [R1+0x194], R25 ;  /* 0x0001941901007387 */ /* 0x0001e20000100800 */
[--C-:B------:R-:W-:Y:S02]  /*ae3c0*/  PRMT R16, R16, 0x3340, R0.reuse ;  /* 0x0000334010107816 */ /* 0x100fe40000000000 */
[----:B------:R-:W-:Y:S01]  /*ae3d0*/  PRMT R15, R15, 0x3340, R0 ;  /* 0x000033400f0f7816 */ /* 0x000fe20000000000 */
[----:B------:R-:W-:Y:S01]  /*ae3e0*/  STL [R1+0x12c], R17 ;  /* 0x00012c1101007387 */ /* 0x000fe20000100800 */
[----:B---3--:R-:W-:-:S05]  /*ae3f0*/  IMAD.X R23, R28, 0x1, R6, P6 ;  /* 0x000000011c177824 */ /* 0x008fca00030e0606 */
[----:B------:R1:W-:Y:S04]  /*ae400*/  STL.64 [R1+0x890], R22 ;  /* 0x0008901601007387 */ /* 0x0003e80000100a00 */
[----:B------:R-:W3:Y:S04]  /*ae410*/  LDL.LU R29, [R1+0x384] ;  /* 0x00038400011d7983 */ /* 0x000ee80000300800 */
[----:B------:R2:W-:Y:S04]  /*ae420*/  STL [R1+0xa0], R16 ;  /* 0x0000a01001007387 */ /* 0x0005e80000100800 */
[----:B0-----:R-:W3:Y:S04]  /*ae430*/  LDL.LU R25, [R1+0x1a8] ;  /* 0x0001a80001197983 */ /* 0x001ee80000300800 */
[----:B------:R0:W-:Y:S04]  /*ae440*/  STL [R1+0xa4], R15 ;  /* 0x0000a40f01007387 */ /* 0x0001e80000100800 */
[----:B-1----:R-:W3:Y:S01]  /*ae450*/  LDL.LU R23, [R1+0x244] ;  /* 0x0002440001177983 */ /* 0x002ee20000300800 */
[----:B----4-:R-:W-:-:S02]  /*ae460*/  LOP3.LUT R21, R21, 0xffff, RZ, 0xc0, !PT ;  /* 0x0000ffff15157812 */ /* 0x010fc400078ec0ff */
[----:B--2---:R-:W-:Y:S02]  /*ae470*/  LOP3.LUT R16, R13, 0xffff, RZ, 0xc0, !PT ;  /* 0x0000ffff0d107812 */ /* 0x004fe400078ec0ff */
[----:B0-----:R-:W-:Y:S02]  /*ae480*/  LOP3.LUT R15, R12, 0xffff, RZ, 0xc0, !PT ;  /* 0x0000ffff0c0f7812 */ /* 0x001fe400078ec0ff */
[----:B------:R-:W-:Y:S02]  /*ae490*/  LOP3.LUT R12, R18, 0xffff, RZ, 0xc0, !PT ;  /* 0x0000ffff120c7812 */ /* 0x000fe400078ec0ff */
[----:B------:R-:W-:Y:S02]  /*ae4a0*/  LOP3.LUT R17, R19, 0xffff, RZ, 0xc0, !PT ;  /* 0x0000ffff13117812 */ /* 0x000fe400078ec0ff */
[----:B------:R-:W-:Y:S02]  /*ae4b0*/  PRMT R19, R21, 0x3340, R0 ;  /* 0x0000334015137816 */ /* 0x000fe40000000000 */
[----:B------:R-:W-:Y:S01]  /*ae4c0*/  PRMT R18, R15, 0x3340, R16 ;  /* 0x000033400f127816 */ /* 0x000fe20000000010 */
[----:B------:R0:W-:Y:S01]  /*ae4d0*/  STL.64 [R1+0x4488], R20 ;  /* 0x0044881401007387 */ /* 0x0001e20000100a00 */
[----:B------:R-:W-:-:S02]  /*ae4e0*/  LOP3.LUT R13, R26, 0xffff, RZ, 0xc0, !PT ;  /* 0x0000ffff1a0d7812 */ /* 0x000fc400078ec0ff */
[----:B------:R-:W-:Y:S02]  /*ae4f0*/  SHF.R.U32.HI R15, RZ, 0x8, R15 ;  /* 0x00000008ff0f7819 */ /* 0x000fe4000001160f */
[----:B------:R-:W-:Y:S02]  /*ae500*/  SHF.R.U32.HI R16, RZ, 0x8, R16 ;  /* 0x00000008ff107819 */ /* 0x000fe40000011610 */
[----:B0-----:R-:W-:Y:S02]  /*ae510*/  PRMT R20, R18, 0x5410, R19 ;  /* 0x0000541012147816 */ /* 0x001fe40000000013 */
[----:B------:R-:W-:Y:S02]  /*ae520*/  PRMT R19, R17, 0x3340, R0 ;  /* 0x0000334011137816 */ /* 0x000fe40000000000 */
[----:B------:R-:W-:Y:S01]  /*ae530*/  PRMT R18, R12, 0x3340, R13 ;  /* 0x000033400c127816 */ /* 0x000fe2000000000d */
[----:B------:R0:W-:Y:S01]  /*ae540*/  STL [R1+0x27c], R20 ;  /* 0x00027c1401007387 */ /* 0x0001e20000100800 */
[----:B------:R-:W-:-:S02]  /*ae550*/  SHF.R.U32.HI R12, RZ, 0x8, R12 ;  /* 0x00000008ff0c7819 */ /* 0x000fc4000001160c */
[----:B------:R-:W-:Y:S02]  /*ae560*/  SHF.R.U32.HI R13, RZ, 0x8, R13 ;  /* 0x00000008ff0d7819 */ /* 0x000fe4000001160d */
[----:B------:R-:W-:Y:S02]  /*ae570*/  LOP3.LUT R15, R15, 0xffff, RZ, 0xc0, !PT ;  /* 0x0000ffff0f0f7812 */ /* 0x000fe400078ec0ff */
[----:B0-----:R-:W-:Y:S02]  /*ae580*/  PRMT R20, R18, 0x5410, R19 ;  /* 0x0000541012147816 */ /* 0x001fe40000000013 */
[----:B------:R-:W-:Y:S02]  /*ae590*/  IADD3 R18, P6, R27, R7, RZ ;  /* 0x000000071b127210 */ /* 0x000fe40007fde0ff */
[----:B------:R-:W-:-:S03]  /*ae5a0*/  LOP3.LUT R16, R16, 0xffff, RZ, 0xc0, !PT ;  /* 0x0000ffff10107812 */ /* 0x000fc600078ec0ff */
[----:B------:R-:W-:Y:S01]  /*ae5b0*/  IMAD.X R19, R28, 0x1, R8, P6 ;  /* 0x000000011c137824 */ /* 0x000fe200030e0608 */
[----:B------:R-:W-:Y:S01]  /*ae5c0*/  STL [R1+0x224], R20 ;  /* 0x0002241401007387 */ /* 0x000fe20000100800 */
[----:B------:R-:W-:Y:S02]  /*ae5d0*/  LOP3.LUT R12, R12, 0xffff, RZ, 0xc0, !PT ;  /* 0x0000ffff0c0c7812 */ /* 0x000fe400078ec0ff */
[----:B------:R-:W-:Y:S01]  /*ae5e0*/  LOP3.LUT R13, R13, 0xffff, RZ, 0xc0, !PT ;  /* 0x0000ffff0d0d7812 */ /* 0x000fe200078ec0ff */
[----:B------:R-:W2:Y:S01]  /*ae5f0*/  LDL.LU R22, [R1+0x344] ;  /* 0x0003440001167983 */ /* 0x000ea20000300800 */
[----:B------:R-:W-:-:S03]  /*ae600*/  PRMT R16, R15, 0x3340, R16 ;  /* 0x000033400f107816 */ /* 0x000fc60000000010 */
[----:B------:R0:W-:Y:S01]  /*ae610*/  STL.64 [R1+0x820], R18 ;  /* 0x0008201201007387 */ /* 0x0001e20000100a00 */
[----:B------:R-:W-:-:S03]  /*ae620*/  PRMT R12, R12, 0x3340, R13 ;  /* 0x000033400c0c7816 */ /* 0x000fc6000000000d */
[----:B0-----:R-:W4:Y:S04]  /*ae630*/  LDL.LU R19, [R1+0x158] ;  /* 0x0001580001137983 */ /* 0x001f280000300800 */
[----:B------:R-:W4:Y:S04]  /*ae640*/  LDL.LU R26, [R1+0x214] ;  /* 0x00021400011a7983 */ /* 0x000f280000300800 */
[----:B------:R0:W-:Y:S04]  /*ae650*/  STL [R1+0x1c8], R16 ;  /* 0x0001c81001007387 */ /* 0x0001e80000100800 */
[----:B------:R1:W-:Y:S01]  /*ae660*/  STL [R1+0x190], R12 ;  /* 0x0001900c01007387 */ /* 0x0003e20000100800 */
[----:B---3--:R-:W-:-:S02]  /*ae670*/  LOP3.LUT R15, R29, 0xffff, RZ, 0xc0, !PT ;  /* 0x0000ffff1d0f7812 */ /* 0x008fc400078ec0ff */
[----:B------:R-:W-:-:S04]  /*ae680*/  LOP3.LUT R20, R25, 0xffff, RZ, 0xc0, !PT ;  /* 0x0000ffff19147812 */ /* 0x000fc800078ec0ff */
[----:B------:R-:W-:Y:S02]  /*ae690*/  PRMT R13, R20, 0x3340, R0 ;  /* 0x00003340140d7816 */ /* 0x000fe40000000000 */
        /* <DEDUP_REMOVED lines=12> */
[----:B------:R-:W-:Y:S01]  /*ae760*/  LOP3.LUT R17, R17, 0xffff, RZ, 0xc0, !PT ;  /* 0x0000ffff11117812 */ /* 0x000fe200078ec0ff */
[----:B------:R-:W3:Y:S01]  /*ae770*/  LDL.LU R18, [R1+0x8fc] ;  /* 0x0008fc0001127983 */ /* 0x000ee20000300800 */
[----:B------:R-:W-:Y:S02]  /*ae780*/  LOP3.LUT R15, R15, 0xffff, RZ, 0xc0, !PT ;  /* 0x0000ffff0f0f7812 */ /* 0x000fe400078ec0ff */
[----:B------:R-:W-:Y:S01]  /*ae790*/  LOP3.LUT R16, R16, 0xffff, RZ, 0xc0, !PT ;  /* 0x0000ffff10107812 */ /* 0x000fe200078ec0ff */
[----:B------:R-:W3:Y:S01]  /*ae7a0*/  LDL.LU R29, [R1+0x66c] ;  /* 0x00066c00011d7983 */ /* 0x000ee20000300800 */
[----:B------:R-:W-:-:S02]  /*ae7b0*/  PRMT R17, R17, 0x3340, R0 ;  /* 0x0000334011117816 */ /* 0x000fc40000000000 */
[----:B------:R-:W-:-:S03]  /*ae7c0*/  PRMT R16, R15, 0x3340, R16 ;  /* 0x000033400f107816 */ /* 0x000fc60000000010 */
[----:B------:R0:W-:Y:S01]  /*ae7d0*/  STL [R1+0x94], R17 ;  /* 0x0000941101007387 */ /* 0x0001e20000100800 */
[----:B--2---:R-:W-:-:S03]  /*ae7e0*/  LOP3.LUT R21, R22, 0xffff, RZ, 0xc0, !PT ;  /* 0x0000ffff16157812 */ /* 0x004fc600078ec0ff */
[----:B------:R-:W2:Y:S04]  /*ae7f0*/  LDL.LU R23, [R1+0x734] ;  /* 0x0007340001177983 */ /* 0x000ea80000300800 */
[----:B------:R1:W-:Y:S01]  /*ae800*/  STL [R1+0x188], R16 ;  /* 0x0001881001007387 */ /* 0x0003e20000100800 */
[----:B----4-:R-:W-:Y:S02]  /*ae810*/  LOP3.LUT R15, R19, 0xffff, RZ, 0xc0, !PT ;  /* 0x0000ffff130f7812 */ /* 0x010fe400078ec0ff */
[----:B------:R-:W-:Y:S02]  /*ae820*/  LOP3.LUT R19, R26, 0xffff, RZ, 0xc0, !PT ;  /* 0x0000ffff1a137812 */ /* 0x000fe400078ec0ff */
[----:B0-----:R-:W-:Y:S02]  /*ae830*/  PRMT R17, R15, 0x3340, R0 ;  /* 0x000033400f117816 */ /* 0x001fe40000000000 */
[----:B-1----:R-:W-:-:S04]  /*ae840*/  PRMT R16, R21, 0x3340, R19 ;  /* 0x0000334015107816 */ /* 0x002fc80000000013 */
[----:B------:R-:W-:Y:S02]  /*ae850*/  PRMT R22, R16, 0x5410, R17 ;  /* 0x0000541010167816 */ /* 0x000fe40000000011 */
[----:B------:R-:W-:-:S03]  /*ae860*/  IADD3 R16, P6, R27, R11, RZ ;  /* 0x0000000b1b107210 */ /* 0x000fc60007fde0ff */
[----:B------:R-:W-:Y:S02]  /*ae870*/  STL [R1+0x218], R22 ;  /* 0x0002181601007387 */ /* 0x000fe40000100800 */
[----:B---3--:R-:W-:Y:S01]  /*ae880*/  IMAD.X R17, R28, 0x1, R13, P6 ;  /* 0x000000011c117824 */ /* 0x008fe200030e060d */
[----:B------:R-:W-:-:S04]  /*ae890*/  IADD3 R26, P6, R27, R12, RZ ;  /* 0x0000000c1b1a7210 */ /* 0x000fc80007fde0ff */
[----:B------:R0:W-:Y:S01]  /*ae8a0*/  STL.64 [R1+0x7c0], R16 ;  /* 0x0007c01001007387 */ /* 0x0001e20000100a00 */
[----:B------:R-:W-:-:S03]  /*ae8b0*/  IMAD.X R27, R28, 0x1, R14, P6 ;  /* 0x000000011c1b7824 */ /* 0x000fc600030e060e */
[----:B0-----:R-:W3:Y:S04]  /*ae8c0*/  LDL.LU.64 R16, [R1+0x44f8] ;  /* 0x0044f80001107983 */ /* 0x001ee80000300a00 */
[----:B------:R0:W-:Y:S02]  /*ae8d0*/  STL.64 [R1+0x44e8], R12 ;  /* 0x0044e80c01007387 */ /* 0x0001e40000100a00 */
[----:B0-----:R-:W-:Y:S02]  /*ae8e0*/  SHF.R.U32.HI R12, RZ, 0x8, R21 ;  /* 0x00000008ff0c7819 */ /* 0x001fe40000011615 */
[----:B------:R-:W-:Y:S02]  /*ae8f0*/  SHF.R.U32.HI R13, RZ, 0x8, R19 ;  /* 0x00000008ff0d7819 */ /* 0x000fe40000011613 */
[----:B------:R-:W-:-:S02]  /*ae900*/  LOP3.LUT R12, R12, 0xffff, RZ, 0xc0, !PT ;  /* 0x0000ffff0c0c7812 */ /* 0x000fc400078ec0ff */
[----:B------:R-:W-:Y:S01]  /*ae910*/  LOP3.LUT R13, R13, 0xffff, RZ, 0xc0, !PT ;  /* 0x0000ffff0d0d7812 */ /* 0x000fe200078ec0ff */
[----:B------:R0:W-:Y:S03]  /*ae920*/  STL.64 [R1+0x798], R26 ;  /* 0x0007981a01007387 */ /* 0x0001e60000100a00 */
[----:B------:R-:W-:Y:S01]  /*ae930*/  PRMT R12, R12, 0x3340, R13 ;  /* 0x000033400c0c7816 */ /* 0x000fe2000000000d */
[----:B------:R-:W4:Y:S01]  /*ae940*/  LDL.LU R19, [R1+0x378] ;  /* 0x0003780001137983 */ /* 0x000f220000300800 */
[----:B------:R-:W-:-:S03]  /*ae950*/  SHF.R.U32.HI R13, RZ, 0x8, R15 ;  /* 0x00000008ff0d7819 */ /* 0x000fc6000001160f */
[----:B------:R1:W-:Y:S04]  /*ae960*/  STL [R1+0x174], R12 ;  /* 0x0001740c01007387 */ /* 0x0003e80000100800 */
[----:B------:R-:W3:Y:S04]  /*ae970*/  LDL.LU R15, [R1+0x220] ;  /* 0x00022000010f7983 */ /* 0x000ee80000300800 */
[----:B0-----:R-:W3:Y:S04]  /*ae980*/  LDL.LU R26, [R1+0x900] ;  /* 0x00090000011a7983 */ /* 0x001ee80000300800 */
[----:B------:R-:W3:Y:S04]  /*ae990*/  LDL.LU R27, [R1+0x678] ;  /* 0x00067800011b7983 */ /* 0x000ee80000300800 */
[----:B------:R-:W3:Y:S01]  /*ae9a0*/  LDL.LU R28, [R1+0x764] ;  /* 0x00076400011c7983 */ /* 0x000ee20000300800 */
[----:B-1----:R-:W-:-:S02]  /*ae9b0*/  SHF.R.U32.HI R12, RZ, 0x8, R20 ;  /* 0x00000008ff0c7819 */ /* 0x002fc40000011614 */
[----:B------:R-:W-:Y:S02]  /*ae9c0*/  LOP3.LUT R13, R13, 0xffff, RZ, 0xc0, !PT ;  /* 0x0000ffff0d0d7812 */ /* 0x000fe400078ec0ff */
[----:B------:R-:W-:Y:S02]  /*ae9d0*/  LOP3.LUT R12, R12, 0xffff, RZ, 0xc0, !PT ;  /* 0x0000ffff0c0c7812 */ /* 0x000fe400078ec0ff */
[--C-:B------:R-:W-:Y:S02]  /*ae9e0*/  PRMT R21, R13, 0x3340, R0.reuse ;  /* 0x000033400d157816 */ /* 0x100fe40000000000 */
[----:B------:R-:W-:Y:S02]  /*ae9f0*/  PRMT R20, R12, 0x3340, R0 ;  /* 0x000033400c147816 */ /* 0x000fe40000000000 */
[----:B------:R-:W-:Y:S02]  /*aea00*/  LOP3.LUT R13, R18, 0xffff, RZ, 0xc0, !PT ;  /* 0x0000ffff120d7812 */ /* 0x000fe400078ec0ff */
[----:B------:R-:W-:-:S02]  /*aea10*/  LOP3.LUT R12, R29, 0xffff, RZ, 0xc0, !PT ;  /* 0x0000ffff1d0c7812 */ /* 0x000fc400078ec0ff */
[----:B--2---:R-:W-:Y:S01]  /*aea20*/  LOP3.LUT R18, R23, 0xffff, RZ, 0xc0, !PT ;  /* 0x0000ffff17127812 */ /* 0x004fe200078ec0ff */
[----:B------:R0:W-:Y:S04]  /*aea30*/  STL [R1+0x8c], R21 ;  /* 0x00008c1501007387 */ /* 0x0001e80000100800 */
[----:B------:R1:W-:Y:S01]  /*aea40*/  STL [R1+0x84], R20 ;  /* 0x0000841401007387 */ /* 0x0003e20000100800 */
[----:B------:R-:W-:Y:S02]  /*aea50*/  SHF.R.S32.HI R22, RZ, 0x1f, R25 ;  /* 0x0000001fff167819 */ /* 0x000fe40000011419 */
[----:B0-----:R-:W-:Y:S02]  /*aea60*/  PRMT R21, R12, 0x3340, R0 ;  /* 0x000033400c157816 */ /* 0x001fe40000000000 */
[----:B-1----:R-:W-:-:S02]  /*aea70*/  PRMT R20, R13, 0x3340, R18 ;  /* 0x000033400d147816 */ /* 0x002fc40000000012 */
[----:B------:R-:W-:Y:S02]  /*aea80*/  SHF.R.U32.HI R13, RZ, 0x8, R13 ;  /* 0x00000008ff0d7819 */ /* 0x000fe4000001160d */
[----:B------:R-:W-:Y:S02]  /*aea90*/  PRMT R23, R20, 0x5410, R21 ;  /* 0x0000541014177816 */ /* 0x000fe40000000015 */
[----:B------:R-:W-:Y:S02]  /*aeaa0*/  IADD3 R20, P6, R25, R2, RZ ;  /* 0x0000000219147210 */ /* 0x000fe40007fde0ff */
[----:B------:R-:W-:Y:S02]  /*aeab0*/  SHF.R.U32.HI R18, RZ, 0x8, R18 ;  /* 0x00000008ff127819 */ /* 0x000fe40000011612 */
[----:B------:R-:W-:Y:S01]  /*aeac0*/  LOP3.LUT R13, R13, 0xffff, RZ, 0xc0, !PT ;  /* 0x0000ffff0d0d7812 */ /* 0x000fe200078ec0ff */
[----:B------:R-:W-:Y:S01]  /*aead0*/  IMAD.X R21, R22, 0x1, R24, P6 ;  /* 0x0000000116157824 */ /* 0x000fe200030e0618 */
[----:B------:R-:W-:-:S02]  /*aeae0*/  LOP3.LUT R18, R18, 0xffff, RZ, 0xc0, !PT ;  /* 0x0000ffff12127812 */ /* 0x000fc400078ec0ff */
[----:B------:R-:W-:Y:S01]  /*aeaf0*/  SHF.R.U32.HI R12, RZ, 0x8, R12 ;  /* 0x00000008ff0c7819 */ /* 0x000fe2000001160c */
[----:B------:R0:W-:Y:S01]  /*aeb00*/  STL [R1+0x214], R23 ;  /* 0x0002141701007387 */ /* 0x0001e20000100800 */
[----:B------:R-:W-:Y:S02]  /*aeb10*/  PRMT R13, R13, 0x3340, R18 ;  /* 0x000033400d0d7816 */ /* 0x000fe40000000012 */
[----:B------:R-:W-:Y:S01]  /*aeb20*/  LOP3.LUT R12, R12, 0xffff, RZ, 0xc0, !PT ;  /* 0x0000ffff0c0c7812 */ /* 0x000fe200078ec0ff */
[----:B------:R4:W-:Y:S04]  /*aeb30*/  STL.64 [R1+0x730], R20 ;  /* 0x0007301401007387 */ /* 0x0009e80000100a00 */
[----:B------:R-:W2:Y:S01]  /*aeb40*/  LDL.LU R18, [R1+0x81c] ;  /* 0x00081c0001127983 */ /* 0x000ea20000300800 */
[----:B------:R-:W-:-:S03]  /*aeb50*/  PRMT R12, R12, 0x3340, R0 ;  /* 0x000033400c0c7816 */ /* 0x000fc60000000000 */
[----:B------:R-:W2:Y:S04]  /*aeb60*/  LDL.LU R29, [R1+0x63c] ;  /* 0x00063c00011d7983 */ /* 0x000ea80000300800 */
[----:B------:R-:W-:Y:S04]  /*aeb70*/  STL [R1+0x170], R13 ;  /* 0x0001700d01007387 */ /* 0x000fe80000100800 */
[----:B0-----:R-:W2:Y:S04]  /*aeb80*/  LDL.LU R23, [R1+0x6e8] ;  /* 0x0006e80001177983 */ /* 0x001ea80000300800 */
[----:B------:R0:W-:Y:S01]  /*aeb90*/  STL [R1+0x80], R12 ;  /* 0x0000800c01007387 */ /* 0x0001e20000100800 */
[----:B----4-:R-:W-:-:S02]  /*aeba0*/  LOP3.LUT R20, R19, 0xffff, RZ, 0xc0, !PT ;  /* 0x0000ffff13147812 */ /* 0x010fc400078ec0ff */
[----:B---3--:R-:W-:Y:S02]  /*aebb0*/  LOP3.LUT R19, R16, 0xffff, RZ, 0xc0, !PT ;  /* 0x0000ffff10137812 */ /* 0x008fe400078ec0ff */
[----:B------:R-:W3:Y:S01]  /*aebc0*/  LDL.LU R16, [R1+0x44f0] ;  /* 0x0044f00001107983 */ /* 0x000ee20000300800 */
[----:B------:R-:W-:Y:S02]  /*aebd0*/  LOP3.LUT R21, R15, 0xffff, RZ, 0xc0, !PT ;  /* 0x0000ffff0f157812 */ /* 0x000fe400078ec0ff */
[----:B0-----:R-:W-:Y:S02]  /*aebe0*/  LOP3.LUT R12, R26, 0xffff, RZ, 0xc0, !PT ;  /* 0x0000ffff1a0c7812 */ /* 0x001fe400078ec0ff */
[----:B------:R-:W-:Y:S02]  /*aebf0*/  PRMT R26, R20, 0x3340, R21 ;  /* 0x00003340141a7816 */ /* 0x000fe40000000015 */
[----:B------:R-:W-:Y:S02]  /*aec00*/  LOP3.LUT R15, R27, 0xffff, RZ, 0xc0, !PT ;  /* 0x0000ffff1b0f7812 */ /* 0x000fe400078ec0ff */
[----:B------:R-:W-:-:S02]  /*aec10*/  PRMT R27, R19, 0x3340, R0 ;  /* 0x00003340131b7816 */ /* 0x000fc40000000000 */
[----:B------:R-:W-:Y:S02]  /*aec20*/  LOP3.LUT R13, R28, 0xffff, RZ, 0xc0, !PT ;  /* 0x0000ffff1c0d7812 */ /* 0x000fe400078ec0ff */
[----:B------:R-:W-:Y:S02]  /*aec30*/  PRMT R28, R26, 0x5410, R27 ;  /* 0x000054101a1c7816 */ /* 0x000fe4000000001b */
[----:B------:R-:W-:Y:S02]  /*aec40*/  PRMT R27, R15, 0x3340, R0 ;  /* 0x000033400f1b7816 */ /* 0x000fe40000000000 */
[----:B------:R-:W-:Y:S01]  /*aec50*/  PRMT R26, R12, 0x3340, R13 ;  /* 0x000033400c1a7816 */ /* 0x000fe2000000000d */
[----:B------:R0:W-:Y:S03]  /*aec60*/  STL [R1+0x26c], R28 ;  /* 0x00026c1c01007387 */ /* 0x0001e60000100800 */
[----:B0-----:R-:W-:-:S02]  /*aec70*/  PRMT R28, R26, 0x5410, R27 ;  /* 0x000054101a1c7816 */ /* 0x001fc4000000001b */
[----:B------:R-:W-:-:S05]  /*aec80*/  IADD3 R26, P6, R25, R0, RZ ;  /* 0x00000000191a7210 */ /* 0x000fca0007fde0ff */
[----:B------:R-:W-:Y:S01]  /*aec90*/  IMAD.X R27, R22, 0x1, R17, P6 ;  /* 0x00000001161b7824 */ /* 0x000fe200030e0611 */
[----:B------:R0:W-:Y:S04]  /*aeca0*/  STL [R1+0x20c], R28 ;  /* 0x00020c1c01007387 */ /* 0x0001e80000100800 */
[----:B0-----:R-:W4:Y:S04]  /*aecb0*/  LDL.LU R28, [R1+0x8f8] ;  /* 0x0008f800011c7983 */ /* 0x001f280000300800 */
[----:B------:R0:W-:Y:S04]  /*aecc0*/  STL.64 [R1+0x678], R26 ;  /* 0x0006781a01007387 */ /* 0x0001e80000100a00 */
[----:B0-----:R-:W3:Y:S04]  /*aecd0*/  LDL.LU R26, [R1+0x640] ;  /* 0x00064000011a7983 */ /* 0x001ee80000300800 */
[----:B------:R-:W3:Y:S01]  /*aece0*/  LDL.LU R27, [R1+0x72c] ;  /* 0x00072c00011b7983 */ /* 0x000ee20000300800 */
        /* <DEDUP_REMOVED lines=9> */
[----:B------:R-:W-:Y:S02]  /*aed80*/  PRMT R12, R12, 0x3340, R13 ;  /* 0x000033400c0c7816 */ /* 0x000fe4000000000d */
[----:B--2---:R-:W-:Y:S01]  /*aed90*/  LOP3.LUT R13, R18, 0xffff, RZ, 0xc0, !PT ;  /* 0x0000ffff120d7812 */ /* 0x004fe200078ec0ff */
[----:B------:R-:W-:Y:S01]  /*aeda0*/  STL [R1+0x1a8], R20 ;  /* 0x0001a81401007387 */ /* 0x000fe20000100800 */
[----:B------:R-:W-:-:S03]  /*aedb0*/  LOP3.LUT R18, R29, 0xffff, RZ, 0xc0, !PT ;  /* 0x0000ffff1d127812 */ /* 0x000fc600078ec0ff */
[----:B------:R0:W-:Y:S01]  /*aedc0*/  STL [R1+0x16c], R12 ;  /* 0x00016c0c01007387 */ /* 0x0001e20000100800 */
[----:B------:R-:W-:Y:S02]  /*aedd0*/  PRMT R21, R18, 0x3340, R0 ;  /* 0x0000334012157816 */ /* 0x000fe40000000000 */
[----:B0-----:R-:W-:-:S04]  /*aede0*/  LOP3.LUT R12, R23, 0xffff, RZ, 0xc0, !PT ;  /* 0x0000ffff170c7812 */ /* 0x001fc800078ec0ff */
[----:B------:R-:W-:-:S04]  /*aedf0*/  PRMT R20, R13, 0x3340, R12 ;  /* 0x000033400d147816 */ /* 0x000fc8000000000c */
[----:B------:R-:W-:Y:S02]  /*aee00*/  PRMT R23, R20, 0x5410, R21 ;  /* 0x0000541014177816 */ /* 0x000fe40000000015 */
[----:B------:R-:W-:Y:S02]  /*aee10*/  IADD3 R20, P6, R25, R3, RZ ;  /* 0x0000000319147210 */ /* 0x000fe40007fde0ff */
[----:B------:R-:W-:-:S03]  /*aee20*/  SHF.R.U32.HI R13, RZ, 0x8, R13 ;  /* 0x00000008ff0d7819 */ /* 0x000fc6000001160d */
[----:B------:R-:W-:Y:S01]  /*aee30*/  IMAD.X R21, R22, 0x1, R4, P6 ;  /* 0x0000000116157824 */ /* 0x000fe200030e0604 */
[----:B------:R-:W-:Y:S01]  /*aee40*/  SHF.R.U32.HI R12, RZ, 0x8, R12 ;  /* 0x00000008ff0c7819 */ /* 0x000fe2000001160c */
[----:B------:R0:W-:Y:S01]  /*aee50*/  STL [R1+0x210], R23 ;  /* 0x0002101701007387 */ /* 0x0001e20000100800 */
[----:B------:R-:W-:-:S03]  /*aee60*/  SHF.R.U32.HI R18, RZ, 0x8, R18 ;  /* 0x00000008ff127819 */ /* 0x000fc60000011612 */
[----:B------:R1:W-:Y:S01]  /*aee70*/  STL.64 [R1+0x6e8], R20 ;  /* 0x0006e81401007387 */ /* 0x0003e20000100a00 */
[----:B------:R-:W-:Y:S02]  /*aee80*/  LOP3.LUT R18, R18, 0xffff, RZ, 0xc0, !PT ;  /* 0x0000ffff12127812 */ /* 0x000fe400078ec0ff */
[----:B0-----:R-:W-:Y:S02]  /*aee90*/  LOP3.LUT R23, R12, 0xffff, RZ, 0xc0, !PT ;  /* 0x0000ffff0c177812 */ /* 0x001fe400078ec0ff */
[----:B------:R-:W2:Y:S01]  /*aeea0*/  LDL.LU R12, [R1+0x3dc] ;  /* 0x0003dc00010c7983 */ /* 0x000ea20000300800 */
[----:B-1----:R-:W-:-:S03]  /*aeeb0*/  LOP3.LUT R21, R13, 0xffff, RZ, 0xc0, !PT ;  /* 0x0000ffff0d157812 */ /* 0x002fc600078ec0ff */
[----:B------:R-:W2:Y:S01]  /*aeec0*/  LDL.LU R13, [R1+0x1e4] ;  /* 0x0001e400010d7983 */ /* 0x000ea20000300800 */
[----:B------:R-:W-:-:S03]  /*aeed0*/  PRMT R23, R21, 0x3340, R23 ;  /* 0x0000334015177816 */ /* 0x000fc60000000017 */
[----:B------:R-:W2:Y:S01]  /*aeee0*/  LDL.LU R20, [R1+0x36c] ;  /* 0x00036c0001147983 */ /* 0x000ea20000300800 */
[----:B------:R-:W-:-:S03]  /*aeef0*/  PRMT R21, R18, 0x3340, R0 ;  /* 0x0000334012157816 */ /* 0x000fc60000000000 */
[----:B------:R0:W-:Y:S04]  /*aef00*/  STL [R1+0x164], R23 ;  /* 0x0001641701007387 */ /* 0x0001e80000100800 */
[----:B------:R1:W-:Y:S01]  /*aef10*/  STL [R1+0x6c], R21 ;  /* 0x00006c1501007387 */ /* 0x0003e20000100800 */
[----:B----4-:R-:W-:Y:S02]  /*aef20*/  LOP3.LUT R28, R28, 0xffff, RZ, 0xc0, !PT ;  /* 0x0000ffff1c1c7812 */ /* 0x010fe400078ec0ff */
[----:B---3--:R-:W-:Y:S02]  /*aef30*/  LOP3.LUT R18, R26, 0xffff, RZ, 0xc0, !PT ;  /* 0x0000ffff1a127812 */ /* 0x008fe400078ec0ff */
[----:B0-----:R-:W-:-:S03]  /*aef40*/  LOP3.LUT R23, R27, 0xffff, RZ, 0xc0, !PT ;  /* 0x0000ffff1b177812 */ /* 0x001fc600078ec0ff */
[----:B------:R0:W-:Y:S01]  /*aef50*/  STL.64 [R1+0x4490], R18 ;  /* 0x0044901201007387 */ /* 0x0001e20000100a00 */
[----:B-1----:R-:W-:Y:S01]  /*aef60*/  PRMT R21, R18, 0x3340, R0 ;  /* 0x0000334012157816 */ /* 0x002fe20000000000 */
[----:B0-----:R-:W-:-:S05]  /*aef70*/  IMAD.MOV.U32 R19, RZ, RZ, R23 ;  /* 0x000000ffff137224 */ /* 0x001fca00078e0017 */
[----:B------:R-:W-:-:S04]  /*aef80*/  PRMT R18, R28, 0x3340, R19 ;  /* 0x000033401c127816 */ /* 0x000fc80000000013 */
[----:B------:R-:W-:Y:S01]  /*aef90*/  PRMT R18, R18, 0x5410, R21 ;  /* 0x0000541012127816 */ /* 0x000fe20000000015 */
[----:B------:R0:W-:Y:S01]  /*aefa0*/  STL.64 [R1+0x44d8], R4 ;  /* 0x0044d80401007387 */ /* 0x0001e20000100a00 */
[----:B------:R-:W-:-:S03]  /*aefb0*/  IADD3 R26, P6, R25, R5, RZ ;  /* 0x00000005191a7210 */ /* 0x000fc60007fde0ff */
[----:B------:R-:W-:Y:S04]  /*aefc0*/  STL [R1+0x25c], R18 ;  /* 0x00025c1201007387 */ /* 0x000fe80000100800 */
[----:B------:R-:W3:Y:S01]  /*aefd0*/  LDL.LU R21, [R1+0x3e8] ;  /* 0x0003e80001157983 */ /* 0x000ee20000300800 */
[----:B------:R-:W-:-:S03]  /*aefe0*/  IMAD.X R27, R22, 0x1, R6, P6 ;  /* 0x00000001161b7824 */ /* 0x000fc600030e0606 */
[----:B------:R-:W4:Y:S04]  /*aeff0*/  LDL.LU R29, [R1+0x1e8] ;  /* 0x0001e800011d7983 */ /* 0x000f280000300800 */
[----:B------:R-:W4:Y:S01]  /*af000*/  LDL.LU R23, [R1+0x380] ;  /* 0x0003800001177983 */ /* 0x000f220000300800 */
[----:B0-----:R-:W-:-:S03]  /*af010*/  SHF.R.U32.HI R4, RZ, 0x8, R28 ;  /* 0x00000008ff047819 */ /* 0x001fc6000001161c */
[----:B------:R0:W-:Y:S04]  /*af020*/  STL.64 [R1+0x670], R26 ;  /* 0x0006701a01007387 */ /* 0x0001e80000100a00 */
[----:B0-----:R-:W4:Y:S04]  /*af030*/  LDL.LU R26, [R1+0x39c] ;  /* 0x00039c00011a7983 */ /* 0x001f280000300800 */
[----:B------:R-:W4:Y:S04]  /*af040*/  LDL.LU R27, [R1+0x184] ;  /* 0x00018400011b7983 */ /* 0x000f280000300800 */
[----:B------:R-:W4:Y:S01]  /*af050*/  LDL.LU R28, [R1+0x338] ;  /* 0x00033800011c7983 */ /* 0x000f220000300800 */
[----:B------:R-:W-:-:S02]  /*af060*/  SHF.R.U32.HI R15, RZ, 0x8, R15 ;  /* 0x00000008ff0f7819 */ /* 0x000fc4000001160f */
[----:B------:R-:W-:Y:S02]  /*af070*/  SHF.R.U32.HI R5, RZ, 0x8, R19 ;  /* 0x00000008ff057819 */ /* 0x000fe40000011613 */
[----:B------:R-:W-:Y:S02]  /*af080*/  LOP3.LUT R15, R15, 0xffff, RZ, 0xc0, !PT ;  /* 0x0000ffff0f0f7812 */ /* 0x000fe400078ec0ff */
[----:B------:R-:W-:Y:S02]  /*af090*/  LOP3.LUT R4, R4, 0xffff, RZ, 0xc0, !PT ;  /* 0x0000ffff04047812 */ /* 0x000fe400078ec0ff */
[----:B------:R-:W-:Y:S02]  /*af0a0*/  LOP3.LUT R5, R5, 0xffff, RZ, 0xc0, !PT ;  /* 0x0000ffff05057812 */ /* 0x000fe400078ec0ff */
[----:B------:R-:W-:Y:S02]  /*af0b0*/  PRMT R18, R15, 0x3340, R0 ;  /* 0x000033400f127816 */ /* 0x000fe40000000000 */
[----:B------:R-:W-:-:S02]  /*af0c0*/  PRMT R15, R4, 0x3340, R5 ;  /* 0x00003340040f7816 */ /* 0x000fc40000000005 */
[----:B--2---:R-:W-:Y:S02]  /*af0d0*/  LOP3.LUT R5, R12, 0xffff, RZ, 0xc0, !PT ;  /* 0x0000ffff0c057812 */ /* 0x004fe400078ec0ff */
[----:B------:R-:W-:Y:S02]  /*af0e0*/  LOP3.LUT R4, R13, 0xffff, RZ, 0xc0, !PT ;  /* 0x0000ffff0d047812 */ /* 0x000fe400078ec0ff */
[----:B------:R-:W-:Y:S01]  /*af0f0*/  LOP3.LUT R12, R20, 0xffff, RZ, 0xc0, !PT ;  /* 0x0000ffff140c7812 */ /* 0x000fe200078ec0ff */
[----:B------:R0:W-:Y:S03]  /*af100*/  STL [R1+0x43dc], R15 ;  /* 0x0043dc0f01007387 */ /* 0x0001e60000100800 */
[----:B------:R-:W-:Y:S01]  /*af110*/  PRMT R13, R5, 0x3340, R12 ;  /* 0x00003340050d7816 */ /* 0x000fe2000000000c */
[----:B------:R1:W-:Y:S01]  /*af120*/  STL [R1+0x68], R18 ;  /* 0x0000681201007387 */ /* 0x0003e20000100800 */
[----:B0-----:R-:W-:-:S02]  /*af130*/  PRMT R15, R4, 0x3340, R0 ;  /* 0x00003340040f7816 */ /* 0x001fc40000000000 */
[----:B-1----:R-:W-:Y:S02]  /*af140*/  IADD3 R18, P6, R25, R7, RZ ;  /* 0x0000000719127210 */ /* 0x002fe40007fde0ff */
[----:B------:R-:W-:Y:S02]  /*af150*/  PRMT R13, R13, 0x5410, R15 ;  /* 0x000054100d0d7816 */ /* 0x000fe4000000000f */
[----:B------:R-:W-:Y:S01]  /*af160*/  SHF.R.U32.HI R5, RZ, 0x8, R5 ;  /* 0x00000008ff057819 */ /* 0x000fe20000011605 */
[----:B------:R-:W-:Y:S01]  /*af170*/  IMAD.X R19, R22, 0x1, R8, P6 ;  /* 0x0000000116137824 */ /* 0x000fe200030e0608 */
[----:B------:R-:W-:Y:S02]  /*af180*/  SHF.R.U32.HI R12, RZ, 0x8, R12 ;  /* 0x00000008ff0c7819 */ /* 0x000fe4000001160c */
[----:B------:R-:W-:Y:S01]  /*af190*/  SHF.R.U32.HI R4, RZ, 0x8, R4 ;  /* 0x00000008ff047819 */ /* 0x000fe20000011604 */
[----:B------:R-:W-:Y:S01]  /*af1a0*/  STL [R1+0x200], R13 ;  /* 0x0002000d01007387 */ /* 0x000fe20000100800 */
[----:B------:R-:W-:-:S02]  /*af1b0*/  LOP3.LUT R5, R5, 0xffff, RZ, 0xc0, !PT ;  /* 0x0000ffff05057812 */ /* 0x000fc400078ec0ff */
[----:B------:R-:W-:Y:S01]  /*af1c0*/  LOP3.LUT R12, R12, 0xffff, RZ, 0xc0, !PT ;  /* 0x0000ffff0c0c7812 */ /* 0x000fe200078ec0ff */
[----:B------:R0:W-:Y:S01]  /*af1d0*/  STL.64 [R1+0x668], R18 ;  /* 0x0006681201007387 */ /* 0x0001e20000100a00 */
[----:B------:R-:W-:Y:S02]  /*af1e0*/  LOP3.LUT R4, R4, 0xffff, RZ, 0xc0, !PT ;  /* 0x0000ffff04047812 */ /* 0x000fe400078ec0ff */
[----:B------:R-:W-:Y:S02]  /*af1f0*/  PRMT R5, R5, 0x3340, R12 ;  /* 0x0000334005057816 */ /* 0x000fe4000000000c */
[----:B------:R-:W-:-:S03]  /*af200*/  PRMT R4, R4, 0x3340, R0 ;  /* 0x0000334004047816 */ /* 0x000fc60000000000 */
[----:B------:R1:W-:Y:S04]  /*af210*/  STL [R1+0x158], R5 ;  /* 0x0001580501007387 */ /* 0x0003e80000100800 */
[----:B------:R2:W-:Y:S01]  /*af220*/  STL [R1+0x5c], R4 ;  /* 0x00005c0401007387 */ /* 0x0005e20000100800 */
[----:B---3--:R-:W-:Y:S02]  /*af230*/  LOP3.LUT R20, R21, 0xffff, RZ, 0xc0, !PT ;  /* 0x0000ffff15147812 */ /* 0x008fe400078ec0ff */
[----:B----4-:R-:W-:Y:S02]  /*af240*/  LOP3.LUT R15, R29, 0xffff, RZ, 0xc0, !PT ;  /* 0x0000ffff1d0f7812 */ /* 0x010fe400078ec0ff */
[----:B0-----:R-:W-:Y:S02]  /*af250*/  LOP3.LUT R18, R23, 0xffff, RZ, 0xc0, !PT ;  /* 0x0000ffff17127812 */ /* 0x001fe400078ec0ff */
[----:B------:R-:W-:Y:S01]  /*af260*/  PRMT R13, R15, 0x3340, R0 ;  /* 0x000033400f0d7816 */ /* 0x000fe20000000000 */
[----:B------:R-:W3:Y:S01]  /*af270*/  LDL.LU R23, [R1+0x90c] ;  /* 0x00090c0001177983 */ /* 0x000ee20000300800 */
[----:B------:R-:W-:-:S04]  /*af280*/  PRMT R12, R20, 0x3340, R18 ;  /* 0x00003340140c7816 */ /* 0x000fc80000000012 */
[----:B------:R-:W-:Y:S02]  /*af290*/  PRMT R12, R12, 0x5410, R13 ;  /* 0x000054100c0c7816 */ /* 0x000fe4000000000d */
[----:B-1----:R-:W-:Y:S02]  /*af2a0*/  LOP3.LUT R5, R26, 0xffff, RZ, 0xc0, !PT ;  /* 0x0000ffff1a057812 */ /* 0x002fe400078ec0ff */
[----:B------:R-:W4:Y:S01]  /*af2b0*/  LDL.LU R26, [R1+0x760] ;  /* 0x00076000011a7983 */ /* 0x000f220000300800 */
[----:B--2---:R-:W-:Y:S02]  /*af2c0*/  LOP3.LUT R4, R27, 0xffff, RZ, 0xc0, !PT ;  /* 0x0000ffff1b047812 */ /* 0x004fe400078ec0ff */
[----:B------:R-:W-:Y:S01]  /*af2d0*/  LOP3.LUT R19, R28, 0xffff, RZ, 0xc0, !PT ;  /* 0x0000ffff1c137812 */ /* 0x000fe200078ec0ff */
[----:B------:R0:W-:Y:S01]  /*af2e0*/  STL [R1+0x1f8], R12 ;  /* 0x0001f80c01007387 */ /* 0x0001e20000100800 */
[----:B------:R-:W-:-:S03]  /*af2f0*/  PRMT R13, R4, 0x3340, R0 ;  /* 0x00003340040d7816 */ /* 0x000fc60000000000 */
[----:B------:R-:W2:Y:S01]  /*af300*/  LDL.LU R28, [R1+0x810] ;  /* 0x00081000011c7983 */ /* 0x000ea20000300800 */
[----:B0-----:R-:W-:-:S04]  /*af310*/  PRMT R12, R5, 0x3340, R19 ;  /* 0x00003340050c7816 */ /* 0x001fc80000000013 */
[----:B------:R-:W-:Y:S02]  /*af320*/  PRMT R21, R12, 0x5410, R13 ;  /* 0x000054100c157816 */ /* 0x000fe4000000000d */
[----:B------:R-:W-:Y:S01]  /*af330*/  IADD3 R12, P6, R25, R9, RZ ;  /* 0x00000009190c7210 */ /* 0x000fe20007fde0ff */
[----:B------:R-:W-:Y:S04]  /*af340*/  STL.64 [R1+0x44c8], R8 ;  /* 0x0044c80801007387 */ /* 0x000fe80000100a00 */
[----:B------:R-:W-:Y:S01]  /*af350*/  IMAD.X R13, R22, 0x1, R10, P6 ;  /* 0x00000001160d7824 */ /* 0x000fe200030e060a */
[----:B------:R-:W-:Y:S04]  /*af360*/  STL [R1+0x1e8], R21 ;  /* 0x0001e81501007387 */ /* 0x000fe80000100800 */
[----:B------:R0:W-:Y:S04]  /*af370*/  STL.64 [R1+0x5d0], R12 ;  /* 0x0005d00c01007387 */ /* 0x0001e80000100a00 */
[----:B0-----:R-:W4:Y:S01]  /*af380*/  LDL.LU.64 R12, [R1+0x44e8] ;  /* 0x0044e800010c7983 */ /* 0x001f220000300a00 */
[----:B------:R-:W-:-:S02]  /*af390*/  SHF.R.U32.HI R5, RZ, 0x8, R5 ;  /* 0x00000008ff057819 */ /* 0x000fc40000011605 */
[----:B------:R-:W-:Y:S01]  /*af3a0*/  SHF.R.U32.HI R9, RZ, 0x8, R20 ;  /* 0x00000008ff097819 */ /* 0x000fe20000011614 */
[----:B------:R-:W2:Y:S01]  /*af3b0*/  LDL.LU R21, [R1+0xb8] ;  /* 0x0000b80001157983 */ /* 0x000ea20000300800 */
        /* <DEDUP_REMOVED lines=8> */
[----:B------:R-:W-:Y:S01]  /*af440*/  IADD3 R8, P6, R25, R11, RZ ;  /* 0x0000000b19087210 */ /* 0x000fe20007fde0ff */
[----:B------:R4:W-:Y:S01]  /*af450*/  STL [R1+0x13c], R9 ;  /* 0x00013c0901007387 */ /* 0x0009e20000100800 */
[----:B------:R-:W-:-:S03]  /*af460*/  SHF.R.U32.HI R4, RZ, 0x8, R4 ;  /* 0x00000008ff047819 */ /* 0x000fc60000011604 */
[----:B------:R-:W2:Y:S04]  /*af470*/  LDL.LU R18, [R1+0x3cc] ;  /* 0x0003cc0001127983 */ /* 0x000ea80000300800 */
[----:B------:R-:W2:Y:S04]  /*af480*/  LDL.LU R20, [R1+0x35c] ;  /* 0x00035c0001147983 */ /* 0x000ea80000300800 */
[----:B------:R-:W-:Y:S04]  /*af490*/  STL [R1+0x4418], R27 ;  /* 0x0044181b01007387 */ /* 0x000fe80000100800 */
[----:B------:R-:W-:Y:S01]  /*af4a0*/  STL.64 [R1+0x44b8], R10 ;  /* 0x0044b80a01007387 */ /* 0x000fe20000100a00 */
[----:B------:R-:W-:-:S04]  /*af4b0*/  LOP3.LUT R4, R4, 0xffff, RZ, 0xc0, !PT ;  /* 0x0000ffff04047812 */ /* 0x000fc800078ec0ff */
[----:B------:R-:W-:Y:S02]  /*af4c0*/  PRMT R5, R4, 0x3340, R0 ;  /* 0x0000334004057816 */ /* 0x000fe40000000000 */
[----:B---3--:R-:W-:Y:S01]  /*af4d0*/  LOP3.LUT R4, R23, 0xffff, RZ, 0xc0, !PT ;  /* 0x0000ffff17047812 */ /* 0x008fe200078ec0ff */
[----:B----4-:R-:W-:-:S05]  /*af4e0*/  IMAD.X R9, R22, 0x1, R13, P6 ;  /* 0x0000000116097824 */ /* 0x010fca00030e060d */
[----:B------:R0:W-:Y:S02]  /*af4f0*/  STL.64 [R1+0x640], R8 ;  /* 0x0006400801007387 */ /* 0x0001e40000100a00 */
[----:B0-----:R-:W-:-:S05]  /*af500*/  IADD3 R8, P6, R25, R12, RZ ;  /* 0x0000000c19087210 */ /* 0x001fca0007fde0ff */
[----:B------:R-:W-:-:S05]  /*af510*/  IMAD.X R9, R22, 0x1, R14, P6 ;  /* 0x0000000116097824 */ /* 0x000fca00030e060e */
[----:B------:R0:W-:Y:S04]  /*af520*/  STL.64 [R1+0x5f8], R8 ;  /* 0x0005f80801007387 */ /* 0x0001e80000100a00 */
[----:B------:R2:W-:Y:S04]  /*af530*/  STL [R1+0x34], R5 ;  /* 0x0000340501007387 */ /* 0x0005e80000100800 */
[----:B------:R-:W3:Y:S01]  /*af540*/  LDL.LU R23, [R1+0x990] ;  /* 0x0009900001177983 */ /* 0x000ee20000300800 */
[----:B0-----:R-:W-:-:S03]  /*af550*/  LOP3.LUT R8, R26, 0xffff, RZ, 0xc0, !PT ;  /* 0x0000ffff1a087812 */ /* 0x001fc600078ec0ff */
[----:B------:R-:W4:Y:S01]  /*af560*/  LDL.LU R19, [R1+0x808] ;  /* 0x0008080001137983 */ /* 0x000f220000300800 */
[----:B--2---:R-:W-:Y:S02]  /*af570*/  LOP3.LUT R5, R28, 0xffff, RZ, 0xc0, !PT ;  /* 0x0000ffff1c057812 */ /* 0x004fe400078ec0ff */
[----:B------:R-:W-:Y:S01]  /*af580*/  PRMT R10, R8, 0x3340, R0 ;  /* 0x00003340080a7816 */ /* 0x000fe20000000000 */
[----:B------:R-:W2:Y:S01]  /*af590*/  LDL.LU R25, [R1+0x818] ;  /* 0x0008180001197983 */ /* 0x000ea20000300800 */
[----:B------:R-:W-:-:S03]  /*af5a0*/  PRMT R9, R4, 0x3340, R5 ;  /* 0x0000334004097816 */ /* 0x000fc60000000005 */
[----:B------:R-:W2:Y:S01]  /*af5b0*/  LDL.LU R22, [R1+0x904] ;  /* 0x0009040001167983 */ /* 0x000ea20000300800 */
[----:B------:R-:W-:-:S03]  /*af5c0*/  PRMT R26, R9, 0x5410, R10 ;  /* 0x00005410091a7816 */ /* 0x000fc6000000000a */
[----:B------:R-:W2:Y:S04]  /*af5d0*/  LDL.LU R29, [R1+0x6e4] ;  /* 0x0006e400011d7983 */ /* 0x000ea80000300800 */
[----:B------:R0:W-:Y:S04]  /*af5e0*/  STL [R1+0x4338], R26 ;  /* 0x0043381a01007387 */ /* 0x0001e80000100800 */
[----:B------:R-:W2:Y:S01]  /*af5f0*/  LDL.LU R28, [R1+0x80c] ;  /* 0x00080c00011c7983 */ /* 0x000ea20000300800 */
        /* <DEDUP_REMOVED lines=11> */
[----:B------:R0:W-:Y:S03]  /*af6b0*/  STL [R1+0x130], R5 ;  /* 0x0001300501007387 */ /* 0x0001e60000100800 */
[----:B------:R-:W-:Y:S01]  /*af6c0*/  PRMT R10, R26, 0x3340, R0 ;  /* 0x000033401a0a7816 */ /* 0x000fe20000000000 */
[----:B------:R-:W2:Y:S01]  /*af6d0*/  LDL.LU R16, [R1+0x44e0] ;  /* 0x0044e00001107983 */ /* 0x000ea20000300800 */
[----:B0-----:R-:W-:-:S04]  /*af6e0*/  LOP3.LUT R5, R20, 0xffff, RZ, 0xc0, !PT ;  /* 0x0000ffff14057812 */ /* 0x001fc800078ec0ff */
[----:B------:R-:W-:Y:S02]  /*af6f0*/  PRMT R9, R4, 0x3340, R5 ;  /* 0x0000334004097816 */ /* 0x000fe40000000005 */
[----:B------:R-:W-:Y:S02]  /*af700*/  SHF.R.U32.HI R8, RZ, 0x8, R8 ;  /* 0x00000008ff087819 */ /* 0x000fe40000011608 */
[----:B------:R-:W-:Y:S02]  /*af710*/  PRMT R9, R9, 0x5410, R10 ;  /* 0x0000541009097816 */ /* 0x000fe4000000000a */
[----:B------:R-:W-:Y:S02]  /*af720*/  SHF.R.S32.HI R20, RZ, 0x1f, R21 ;  /* 0x0000001fff147819 */ /* 0x000fe40000011415 */
[----:B------:R-:W-:Y:S02]  /*af730*/  IADD3 R10, P6, R21, R2, RZ ;  /* 0x00000002150a7210 */ /* 0x000fe40007fde0ff */
[----:B------:R-:W-:-:S02]  /*af740*/  SHF.R.U32.HI R4, RZ, 0x8, R4 ;  /* 0x00000008ff047819 */ /* 0x000fc40000011604 */
[----:B------:R-:W-:Y:S02]  /*af750*/  SHF.R.U32.HI R5, RZ, 0x8, R5 ;  /* 0x00000008ff057819 */ /* 0x000fe40000011605 */
[----:B------:R-:W-:Y:S01]  /*af760*/  LOP3.LUT R8, R8, 0xffff, RZ, 0xc0, !PT ;  /* 0x0000ffff08087812 */ /* 0x000fe200078ec0ff */
[----:B------:R-:W-:Y:S01]  /*af770*/  IMAD.X R11, R20, 0x1, R24, P6 ;  /* 0x00000001140b7824 */ /* 0x000fe200030e0618 */
[----:B------:R-:W-:Y:S02]  /*af780*/  LOP3.LUT R4, R4, 0xffff, RZ, 0xc0, !PT ;  /* 0x0000ffff04047812 */ /* 0x000fe400078ec0ff */
[----:B------:R-:W-:Y:S02]  /*af790*/  LOP3.LUT R5, R5, 0xffff, RZ, 0xc0, !PT ;  /* 0x0000ffff05057812 */ /* 0x000fe400078ec0ff */
[----:B------:R-:W-:Y:S01]  /*af7a0*/  PRMT R8, R8, 0x3340, R0 ;  /* 0x0000334008087816 */ /* 0x000fe20000000000 */
[----:B------:R-:W-:Y:S01]  /*af7b0*/  STL [R1+0x240], R9 ;  /* 0x0002400901007387 */ /* 0x000fe20000100800 */
[----:B------:R-:W-:-:S03]  /*af7c0*/  PRMT R4, R4, 0x3340, R5 ;  /* 0x0000334004047816 */ /* 0x000fc60000000005 */
[----:B------:R-:W-:Y:S04]  /*af7d0*/  STL.64 [R1+0x5c8], R10 ;  /* 0x0005c80a01007387 */ /* 0x000fe80000100a00 */
[----:B------:R4:W-:Y:S04]  /*af7e0*/  STL [R1+0x30], R8 ;  /* 0x0000300801007387 */ /* 0x0009e80000100800 */
[----:B------:R0:W-:Y:S01]  /*af7f0*/  STL [R1+0x180], R4 ;  /* 0x0001800401007387 */ /* 0x0001e20000100800 */
[----:B---3--:R-:W-:Y:S02]  /*af800*/  LOP3.LUT R23, R23, 0xffff, RZ, 0xc0, !PT ;  /* 0x0000ffff17177812 */ /* 0x008fe400078ec0ff */
[----:B----4-:R-:W-:-:S02]  /*af810*/  LOP3.LUT R8, R19, 0xffff, RZ, 0xc0, !PT ;  /* 0x0000ffff13087812 */ /* 0x010fc400078ec0ff */
[----:B--2---:R-:W-:Y:S02]  /*af820*/  LOP3.LUT R25, R25, 0xffff, RZ, 0xc0, !PT ;  /* 0x0000ffff19197812 */ /* 0x004fe400078ec0ff */
[----:B------:R-:W-:Y:S02]  /*af830*/  PRMT R5, R8, 0x3340, R0 ;  /* 0x0000334008057816 */ /* 0x000fe40000000000 */
[----:B0-----:R-:W-:Y:S02]  /*af840*/  PRMT R4, R23, 0x3340, R25 ;  /* 0x0000334017047816 */ /* 0x001fe40000000019 */
[----:B------:R-:W-:Y:S02]  /*af850*/  LOP3.LUT R11, R22, 0xffff, RZ, 0xc0, !PT ;  /* 0x0000ffff160b7812 */ /* 0x000fe400078ec0ff */
[----:B------:R-:W-:Y:S02]  /*af860*/  PRMT R4, R4, 0x5410, R5 ;  /* 0x0000541004047816 */ /* 0x000fe40000000005 */
[----:B------:R-:W-:-:S02]  /*af870*/  LOP3.LUT R10, R29, 0xffff, RZ, 0xc0, !PT ;  /* 0x0000ffff1d0a7812 */ /* 0x000fc400078ec0ff */
[----:B------:R-:W-:Y:S02]  /*af880*/  LOP3.LUT R22, R28, 0xffff, RZ, 0xc0, !PT ;  /* 0x0000ffff1c167812 */ /* 0x000fe400078ec0ff */
[----:B------:R-:W2:Y:S01]  /*af890*/  LDL.LU R28, [R1+0x6d8] ;  /* 0x0006d800011c7983 */ /* 0x000ea20000300800 */
[----:B------:R-:W-:-:S03]  /*af8a0*/  PRMT R5, R10, 0x3340, R0 ;  /* 0x000033400a057816 */ /* 0x000fc60000000000 */
[----:B------:R-:W3:Y:S04]  /*af8b0*/  LDL.LU R18, [R1+0x34c] ;  /* 0x00034c0001127983 */ /* 0x000ee80000300800 */
[----:B------:R-:W4:Y:S04]  /*af8c0*/  LDL.LU R19, [R1+0x3bc] ;  /* 0x0003bc0001137983 */ /* 0x000f280000300800 */
[----:B------:R0:W-:Y:S04]  /*af8d0*/  STL [R1+0x18c], R4 ;  /* 0x00018c0401007387 */ /* 0x0001e80000100800 */
[----:B------:R-:W2:Y:S04]  /*af8e0*/  LDL.LU R9, [R1+0x908] ;  /* 0x0009080001097983 */ /* 0x000ea80000300800 */
[----:B------:R-:W2:Y:S01]  /*af8f0*/  LDL.LU R15, [R1+0x75c] ;  /* 0x00075c00010f7983 */ /* 0x000ea20000300800 */
[----:B0-----:R-:W-:-:S03]  /*af900*/  PRMT R4, R11, 0x3340, R22 ;  /* 0x000033400b047816 */ /* 0x001fc60000000016 */
[----:B------:R-:W2:Y:S01]  /*af910*/  LDL.LU R29, [R1+0x814] ;  /* 0x00081400011d7983 */ /* 0x000ea20000300800 */
        /* <DEDUP_REMOVED lines=15> */
[----:B------:R-:W-:Y:S02]  /*afa10*/  IADD3 R22, P6, R21, R3, RZ ;  /* 0x0000000315167210 */ /* 0x000fe40007fde0ff */
[----:B------:R-:W-:Y:S02]  /*afa20*/  SHF.R.U32.HI R10, RZ, 0x8, R10 ;  /* 0x00000008ff0a7819 */ /* 0x000fe4000001160a */
[----:B------:R-:W-:Y:S02]  /*afa30*/  SHF.R.U32.HI R8, RZ, 0x8, R8 ;  /* 0x00000008ff087819 */ /* 0x000fe40000011608 */
[----:B------:R-:W-:-:S02]  /*afa40*/  PRMT R25, R23, 0x3340, R25 ;  /* 0x0000334017197816 */ /* 0x000fc40000000019 */
[----:B------:R-:W-:Y:S02]  /*afa50*/  LOP3.LUT R10, R10, 0xffff, RZ, 0xc0, !PT ;  /* 0x0000ffff0a0a7812 */ /* 0x000fe400078ec0ff */
[----:B------:R-:W-:Y:S01]  /*afa60*/  LOP3.LUT R8, R8, 0xffff, RZ, 0xc0, !PT ;  /* 0x0000ffff08087812 */ /* 0x000fe200078ec0ff */
[----:B------:R-:W-:Y:S01]  /*afa70*/  STL [R1+0x148], R25 ;  /* 0x0001481901007387 */ /* 0x000fe20000100800 */
[--C-:B------:R-:W-:Y:S02]  /*afa80*/  PRMT R10, R10, 0x3340, R0.reuse ;  /* 0x000033400a0a7816 */ /* 0x100fe40000000000 */
[----:B------:R-:W-:Y:S01]  /*afa90*/  PRMT R8, R8, 0x3340, R0 ;  /* 0x0000334008087816 */ /* 0x000fe20000000000 */
[----:B------:R0:W-:Y:S01]  /*afaa0*/  STL [R1+0x124], R11 ;  /* 0x0001240b01007387 */ /* 0x0001e20000100800 */
[----:B---3--:R-:W-:Y:S02]  /*afab0*/  LOP3.LUT R18, R18, 0xffff, RZ, 0xc0, !PT ;  /* 0x0000ffff12127812 */ /* 0x008fe400078ec0ff */
[----:B----4-:R-:W-:-:S02]  /*afac0*/  LOP3.LUT R19, R19, 0xffff, RZ, 0xc0, !PT ;  /* 0x0000ffff13137812 */ /* 0x010fc400078ec0ff */
[----:B--2---:R-:W-:Y:S02]  /*afad0*/  LOP3.LUT R15, R15, 0xffff, RZ, 0xc0, !PT ;  /* 0x0000ffff0f0f7812 */ /* 0x004fe400078ec0ff */
[----:B0-----:R-:W-:Y:S01]  /*afae0*/  LOP3.LUT R11, R29, 0xffff, RZ, 0xc0, !PT ;  /* 0x0000ffff1d0b7812 */ /* 0x001fe200078ec0ff */
[----:B------:R-:W-:-:S05]  /*afaf0*/  IMAD.X R23, R20, 0x1, R4, P6 ;  /* 0x0000000114177824 */ /* 0x000fca00030e0604 */
[----:B------:R0:W-:Y:S04]  /*afb00*/  STL.64 [R1+0x638], R22 ;  /* 0x0006381601007387 */ /* 0x0001e80000100a00 */
[----:B0-----:R-:W2:Y:S01]  /*afb10*/  LDL.LU R22, [R1+0x44d0] ;  /* 0x0044d00001167983 */ /* 0x001ea20000300800 */
[----:B------:R-:W-:-:S03]  /*afb20*/  LOP3.LUT R23, R28, 0xffff, RZ, 0xc0, !PT ;  /* 0x0000ffff1c177812 */ /* 0x000fc600078ec0ff */
[----:B------:R-:W3:Y:S04]  /*afb30*/  LDL.LU R25, [R1+0x6dc] ;  /* 0x0006dc0001197983 */ /* 0x000ee80000300800 */
[----:B------:R0:W-:Y:S04]  /*afb40*/  STL [R1+0x10], R10 ;  /* 0x0000100a01007387 */ /* 0x0001e80000100800 */
[----:B------:R-:W4:Y:S04]  /*afb50*/  LDL.LU R28, [R1+0x3e4] ;  /* 0x0003e400011c7983 */ /* 0x000f280000300800 */
[----:B------:R1:W-:Y:S01]  /*afb60*/  STL [R1+0x40], R8 ;  /* 0x0000400801007387 */ /* 0x0003e20000100800 */
[----:B0-----:R-:W-:-:S02]  /*afb70*/  LOP3.LUT R10, R9, 0xffff, RZ, 0xc0, !PT ;  /* 0x0000ffff090a7812 */ /* 0x001fc400078ec0ff */
[----:B------:R-:W-:Y:S02]  /*afb80*/  PRMT R9, R18, 0x3340, R0 ;  /* 0x0000334012097816 */ /* 0x000fe40000000000 */
[----:B-1----:R-:W-:-:S04]  /*afb90*/  PRMT R8, R23, 0x3340, R19 ;  /* 0x0000334017087816 */ /* 0x002fc80000000013 */
[----:B------:R-:W-:Y:S02]  /*afba0*/  PRMT R27, R8, 0x5410, R9 ;  /* 0x00005410081b7816 */ /* 0x000fe40000000009 */
[----:B------:R-:W-:Y:S02]  /*afbb0*/  PRMT R9, R15, 0x3340, R0 ;  /* 0x000033400f097816 */ /* 0x000fe40000000000 */
[----:B------:R-:W-:Y:S01]  /*afbc0*/  PRMT R8, R10, 0x3340, R11 ;  /* 0x000033400a087816 */ /* 0x000fe2000000000b */
[----:B------:R0:W-:Y:S03]  /*afbd0*/  STL [R1+0x204], R27 ;  /* 0x0002041b01007387 */ /* 0x0001e60000100800 */
[----:B0-----:R-:W-:Y:S02]  /*afbe0*/  PRMT R27, R8, 0x5410, R9 ;  /* 0x00005410081b7816 */ /* 0x001fe40000000009 */
[----:B------:R-:W-:Y:S01]  /*afbf0*/  IADD3 R8, P6, R21, R5, RZ ;  /* 0x0000000515087210 */ /* 0x000fe20007fde0ff */
[----:B------:R-:W-:Y:S04]  /*afc00*/  STL.64 [R1+0x4498], R4 ;  /* 0x0044980401007387 */ /* 0x000fe80000100a00 */
[----:B------:R-:W-:Y:S01]  /*afc10*/  IMAD.X R9, R20, 0x1, R6, P6 ;  /* 0x0000000114097824 */ /* 0x000fe200030e0606 */
[----:B------:R-:W-:Y:S04]  /*afc20*/  STL [R1+0x238], R27 ;  /* 0x0002381b01007387 */ /* 0x000fe80000100800 */
[----:B------:R0:W-:Y:S04]  /*afc30*/  STL.64 [R1+0x630], R8 ;  /* 0x0006300801007387 */ /* 0x0001e80000100a00 */
[----:B0-----:R-:W2:Y:S01]  /*afc40*/  LDL.LU.64 R8, [R1+0x44c8] ;  /* 0x0044c80001087983 */ /* 0x001ea20000300a00 */
[----:B------:R-:W-:-:S02]  /*afc50*/  SHF.R.U32.HI R10, RZ, 0x8, R10 ;  /* 0x00000008ff0a7819 */ /* 0x000fc4000001160a */
[----:B------:R-:W-:Y:S01]  /*afc60*/  SHF.R.U32.HI R11, RZ, 0x8, R11 ;  /* 0x00000008ff0b7819 */ /* 0x000fe2000001160b */
[----:B------:R-:W2:Y:S01]  /*afc70*/  LDL.LU R29, [R1+0x9dc] ;  /* 0x0009dc00011d7983 */ /* 0x000ea20000300800 */
[----:B------:R-:W-:Y:S02]  /*afc80*/  SHF.R.U32.HI R4, RZ, 0x8, R23 ;  /* 0x00000008ff047819 */ /* 0x000fe40000011617 */
[----:B------:R-:W-:Y:S01]  /*afc90*/  SHF.R.U32.HI R5, RZ, 0x8, R19 ;  /* 0x00000008ff057819 */ /* 0x000fe20000011613 */
[----:B------:R-:W2:Y:S01]  /*afca0*/  LDL.LU R23, [R1+0x9d8] ;  /* 0x0009d80001177983 */ /* 0x000ea20000300800 */
[----:B------:R-:W-:Y:S02]  /*afcb0*/  LOP3.LUT R10, R10, 0xffff, RZ, 0xc0, !PT ;  /* 0x0000ffff0a0a7812 */ /* 0x000fe400078ec0ff */
[----:B------:R-:W-:Y:S02]  /*afcc0*/  LOP3.LUT R11, R11, 0xffff, RZ, 0xc0, !PT ;  /* 0x0000ffff0b0b7812 */ /* 0x000fe400078ec0ff */
[----:B------:R-:W-:-:S02]  /*afcd0*/  LOP3.LUT R4, R4, 0xffff, RZ, 0xc0, !PT ;  /* 0x0000ffff04047812 */ /* 0x000fc400078ec0ff */
[----:B------:R-:W-:Y:S02]  /*afce0*/  LOP3.LUT R5, R5, 0xffff, RZ, 0xc0, !PT ;  /* 0x0000ffff05057812 */ /* 0x000fe400078ec0ff */
[----:B------:R-:W-:Y:S02]  /*afcf0*/  PRMT R11, R10, 0x3340, R11 ;  /* 0x000033400a0b7816 */ /* 0x000fe4000000000b */
[----:B------:R-:W-:Y:S02]  /*afd00*/  PRMT R10, R4, 0x3340, R5 ;  /* 0x00003340040a7816 */ /* 0x000fe40000000005 */
[----:B------:R-:W-:Y:S01]  /*afd10*/  LOP3.LUT R4, R16, 0xffff, RZ, 0xc0, !PT ;  /* 0x0000ffff10047812 */ /* 0x000fe200078ec0ff */
[----:B------:R0:W-:Y:S04]  /*afd20*/  STL [R1+0x178], R11 ;  /* 0x0001780b01007387 */ /* 0x0001e80000100800 */
[----:B------:R1:W-:Y:S04]  /*afd30*/  STL [R1+0x14c], R10 ;  /* 0x00014c0a01007387 */ /* 0x0003e80000100800 */
[----:B------:R-:W2:Y:S01]  /*afd40*/  LDL.LU R16, [R1+0x44c0] ;  /* 0x0044c00001107983 */ /* 0x000ea20000300800 */
[----:B0-----:R-:W-:-:S03]  /*afd50*/  PRMT R11, R4, 0x3340, R0 ;  /* 0x00003340040b7816 */ /* 0x001fc60000000000 */
[----:B------:R-:W2:Y:S01]  /*afd60*/  LDL.LU R19, [R1+0x728] ;  /* 0x0007280001137983 */ /* 0x000ea20000300800 */
[----:B---3--:R-:W-:-:S03]  /*afd70*/  LOP3.LUT R5, R25, 0xffff, RZ, 0xc0, !PT ;  /* 0x0000ffff19057812 */ /* 0x008fc600078ec0ff */
[----:B------:R-:W3:Y:S01]  /*afd80*/  LDL.LU R25, [R1+0x1c4] ;  /* 0x0001c40001197983 */ /* 0x000ee20000300800 */
[----:B----4-:R-:W-:-:S04]  /*afd90*/  LOP3.LUT R27, R28, 0xffff, RZ, 0xc0, !PT ;  /* 0x0000ffff1c1b7812 */ /* 0x010fc800078ec0ff */
[----:B-1----:R-:W-:-:S04]  /*afda0*/  PRMT R10, R5, 0x3340, R27 ;  /* 0x00003340050a7816 */ /* 0x002fc8000000001b */
[----:B------:R-:W-:Y:S02]  /*afdb0*/  PRMT R28, R10, 0x5410, R11 ;  /* 0x000054100a1c7816 */ /* 0x000fe4000000000b */
[----:B------:R-:W-:Y:S01]  /*afdc0*/  IADD3 R10, P6, R21, R7, RZ ;  /* 0x00000007150a7210 */ /* 0x000fe20007fde0ff */
[----:B------:R-:W-:Y:S04]  /*afdd0*/  STL.64 [R1+0x44a8], R6 ;  /* 0x0044a80601007387 */ /* 0x000fe80000100a00 */
[----:B------:R-:W-:Y:S01]  /*afde0*/  STL [R1+0x208], R28 ;  /* 0x0002081c01007387 */ /* 0x000fe20000100800 */
        /* <DEDUP_REMOVED lines=11> */
[----:B------:R-:W-:Y:S02]  /*afea0*/  PRMT R6, R4, 0x3340, R0 ;  /* 0x0000334004067816 */ /* 0x000fe40000000000 */
[----:B------:R-:W-:Y:S01]  /*afeb0*/  IADD3 R4, P6, R21, R9, RZ ;  /* 0x0000000915047210 */ /* 0x000fe20007fde0ff */
[----:B------:R-:W-:Y:S04]  /*afec0*/  STL [R1+0x128], R5 ;  /* 0x0001280501007387 */ /* 0x000fe80000100800 */
[----:B------:R0:W-:Y:S02]  /*afed0*/  STL [R1+0x20], R6 ;  /* 0x0000200601007387 */ /* 0x0001e40000100800 */
[----:B0-----:R-:W-:-:S04]  /*afee0*/  SHF.R.U32.HI R6, RZ, 0x8, R18 ;  /* 0x00000008ff067819 */ /* 0x001fc80000011612 */
[----:B------:R-:W-:-:S04]  /*afef0*/  LOP3.LUT R6, R6, 0xffff, RZ, 0xc0, !PT ;  /* 0x0000ffff06067812 */ /* 0x000fc800078ec0ff */
[----:B------:R-:W-:Y:S02]  /*aff00*/  PRMT R7, R6, 0x3340, R0 ;  /* 0x0000334006077816 */ /* 0x000fe40000000000 */
[----:B------:R-:W-:Y:S01]  /*aff10*/  LOP3.LUT R6, R19, 0xffff, RZ, 0xc0, !PT ;  /* 0x0000ffff13067812 */ /* 0x000fe200078ec0ff */
[----:B--2---:R-:W-:-:S05]  /*aff20*/  IMAD.X R5, R20, 0x1, R10, P6 ;  /* 0x0000000114057824 */ /* 0x004fca00030e060a */
[----:B------:R0:W-:Y:S04]  /*aff30*/  STL.64 [R1+0x6d8], R4 ;  /* 0x0006d80401007387 */ /* 0x0001e80000100a00 */
[----:B------:R-:W2:Y:S01]  /*aff40*/  LDL.LU R27, [R1+0xbc] ;  /* 0x0000bc00011b7983 */ /* 0x000ea20000300800 */
[----:B0-----:R-:W-:Y:S02]  /*aff50*/  SHF.R.U32.HI R4, RZ, 0x8, R29 ;  /* 0x00000008ff047819 */ /* 0x001fe4000001161d */
[----:B------:R-:W-:Y:S01]  /*aff60*/  SHF.R.U32.HI R5, RZ, 0x8, R23 ;  /* 0x00000008ff057819 */ /* 0x000fe20000011617 */
[----:B------:R-:W2:Y:S01]  /*aff70*/  LDL.LU R29, [R1+0x350] ;  /* 0x00035000011d7983 */ /* 0x000ea20000300800 */
[----:B------:R-:W-:Y:S02]  /*aff80*/  LOP3.LUT R4, R4, 0xffff, RZ, 0xc0, !PT ;  /* 0x0000ffff04047812 */ /* 0x000fe400078ec0ff */
[----:B------:R-:W-:Y:S01]  /*aff90*/  LOP3.LUT R5, R5, 0xffff, RZ, 0xc0, !PT ;  /* 0x0000ffff05057812 */ /* 0x000fe200078ec0ff */
[----:B------:R-:W2:Y:S03]  /*affa0*/  LDL.LU R23, [R1+0x3c0] ;  /* 0x0003c00001177983 */ /* 0x000ea60000300800 */
[----:B------:R-:W-:Y:S01]  /*affb0*/  PRMT R5, R4, 0x3340, R5 ;  /* 0x0000334004057816 */ /* 0x000fe20000000005 */
[----:B------:R0:W-:Y:S04]  /*affc0*/  STL [R1+0x1c], R7 ;  /* 0x00001c0701007387 */ /* 0x0001e80000100800 */
[----:B------:R1:W-:Y:S01]  /*affd0*/  STL [R1+0x15c], R5 ;  /* 0x00015c0501007387 */ /* 0x0003e20000100800 */
[----:B0-----:R-:W-:-:S03]  /*affe0*/  LOP3.LUT R7, R16, 0xffff, RZ, 0xc0, !PT ;  /* 0x0000ffff10077812 */ /* 0x001fc600078ec0ff */
[----:B------:R-:W2:Y:S01]  /*afff0*/  LDL.LU R16, [R1+0x44b0] ;  /* 0x0044b00001107983 */ /* 0x000ea20000300800 */
[----:B---3--:R-:W-:Y:S02]  /*b0000*/  LOP3.LUT R4, R25, 0xffff, RZ, 0xc0, !PT ;  /* 0x0000ffff19047812 */ /* 0x008fe400078ec0ff */
[----:B-1----:R-:W-:Y:S02]  /*b0010*/  PRMT R5, R6, 0x3340, R7 ;  /* 0x0000334006057816 */ /* 0x002fe40000000007 */
[----:B------:R-:W-:-:S04]  /*b0020*/  PRMT R18, R4, 0x3340, R0 ;  /* 0x0000334004127816 */ /* 0x000fc80000000000 */
[----:B------:R-:W-:-:S05]  /*b0030*/  PRMT R5, R5, 0x5410, R18 ;  /* 0x0000541005057816 */ /* 0x000fca0000000012 */
[----:B------:R0:W-:Y:S04]  /*b0040*/  STL [R1+0x1c4], R5 ;  /* 0x0001c40501007387 */ /* 0x0001e80000100800 */
[----:B0-----:R-:W3:Y:S04]  /*b0050*/  LDL.LU R5, [R1+0xac0] ;  /* 0x000ac00001057983 */ /* 0x001ee80000300800 */
[----:B------:R-:W3:Y:S01]  /*b0060*/  LDL.LU R25, [R1+0xab0] ;  /* 0x000ab00001197983 */ /* 0x000ee20000300800 */
[----:B------:R-:W-:Y:S02]  /*b0070*/  IADD3 R18, P6, R21, R11, RZ ;  /* 0x0000000b15127210 */ /* 0x000fe40007fde0ff */
[----:B------:R-:W-:-:S02]  /*b0080*/  SHF.R.U32.HI R6, RZ, 0x8, R6 ;  /* 0x00000008ff067819 */ /* 0x000fc40000011606 */
[----:B------:R-:W-:Y:S01]  /*b0090*/  SHF.R.U32.HI R7, RZ, 0x8, R7 ;  /* 0x00000008ff077819 */ /* 0x000fe20000011607 */
[----:B------:R-:W-:Y:S01]  /*b00a0*/  IMAD.X R19, R20, 0x1, R13, P6 ;  /* 0x0000000114137824 */ /* 0x000fe200030e060d */
[----:B------:R-:W-:Y:S02]  /*b00b0*/  LOP3.LUT R6, R6, 0xffff, RZ, 0xc0, !PT ;  /* 0x0000ffff06067812 */ /* 0x000fe400078ec0ff */
[----:B------:R-:W-:Y:S02]  /*b00c0*/  LOP3.LUT R7, R7, 0xffff, RZ, 0xc0, !PT ;  /* 0x0000ffff07077812 */ /* 0x000fe400078ec0ff */
[----:B------:R0:W-:Y:S02]  /*b00d0*/  STL.64 [R1+0x760], R18 ;  /* 0x0007601201007387 */ /* 0x0001e40000100a00 */
[----:B------:R-:W-:Y:S02]  /*b00e0*/  PRMT R7, R6, 0x3340, R7 ;  /* 0x0000334006077816 */ /* 0x000fe40000000007 */
[----:B------:R-:W-:-:S02]  /*b00f0*/  SHF.R.U32.HI R6, RZ, 0x8, R4 ;  /* 0x00000008ff067819 */ /* 0x000fc40000011604 */
[----:B----4-:R-:W-:Y:S02]  /*b0100*/  SHF.R.U32.HI R4, RZ, 0x8, R28 ;  /* 0x00000008ff047819 */ /* 0x010fe4000001161c */
[----:B0-----:R-:W-:Y:S02]  /*b0110*/  IADD3 R18, P6, R21, R12, RZ ;  /* 0x0000000c15127210 */ /* 0x001fe40007fde0ff */
[----:B------:R-:W-:-:S03]  /*b0120*/  LOP3.LUT R6, R6, 0xffff, RZ, 0xc0, !PT ;  /* 0x0000ffff06067812 */ /* 0x000fc600078ec0ff */
[----:B------:R-:W-:Y:S01]  /*b0130*/  IMAD.X R19, R20, 0x1, R14, P6 ;  /* 0x0000000114137824 */ /* 0x000fe200030e060e */
[----:B------:R-:W-:Y:S02]  /*b0140*/  LOP3.LUT R4, R4, 0xffff, RZ, 0xc0, !PT ;  /* 0x0000ffff04047812 */ /* 0x000fe400078ec0ff */
[--C-:B------:R-:W-:Y:S02]  /*b0150*/  PRMT R6, R6, 0x3340, R0.reuse ;  /* 0x0000334006067816 */ /* 0x100fe40000000000 */
[----:B------:R0:W-:Y:S01]  /*b0160*/  STL.64 [R1+0x728], R18 ;  /* 0x0007281201007387 */ /* 0x0001e20000100a00 */
[----:B------:R-:W-:-:S03]  /*b0170*/  PRMT R4, R4, 0x3340, R0 ;  /* 0x0000334004047816 */ /* 0x000fc60000000000 */
[----:B------:R-:W-:Y:S04]  /*b0180*/  STL [R1+0x134], R7 ;  /* 0x0001340701007387 */ /* 0x000fe80000100800 */
[----:B0-----:R-:W4:Y:S04]  /*b0190*/  LDL.LU R18, [R1+0xab8] ;  /* 0x000ab80001127983 */ /* 0x001f280000300800 */
[----:B------:R-:W4:Y:S04]  /*b01a0*/  LDL.LU R19, [R1+0xab4] ;  /* 0x000ab40001137983 */ /* 0x000f280000300800 */
[----:B------:R-:W4:Y:S04]  /*b01b0*/  LDL.LU R28, [R1+0xabc] ;  /* 0x000abc00011c7983 */ /* 0x000f280000300800 */
[----:B------:R-:W-:Y:S04]  /*b01c0*/  STL [R1+0x18], R6 ;  /* 0x0000180601007387 */ /* 0x000fe80000100800 */
[----:B------:R0:W-:Y:S04]  /*b01d0*/  STL [R1+0x14], R4 ;  /* 0x0000140401007387 */ /* 0x0001e80000100800 */
[----:B------:R-:W4:Y:S04]  /*b01e0*/  LDL.LU R21, [R1+0xae8] ;  /* 0x000ae80001157983 */ /* 0x000f280000300800 */
[----:B------:R-:W4:Y:S01]  /*b01f0*/  LDL.LU R20, [R1+0xaa8] ;  /* 0x000aa80001147983 */ /* 0x000f220000300800 */
[----:B--2---:R-:W-:-:S02]  /*b0200*/  LOP3.LUT R29, R29, 0xffff, RZ, 0xc0, !PT ;  /* 0x0000ffff1d1d7812 */ /* 0x004fc400078ec0ff */
[----:B0-----:R-:W-:Y:S02]  /*b0210*/  LOP3.LUT R4, R23, 0xffff, RZ, 0xc0, !PT ;  /* 0x0000ffff17047812 */ /* 0x001fe400078ec0ff */
[----:B------:R-:W-:Y:S02]  /*b0220*/  PRMT R7, R29, 0x3340, R0 ;  /* 0x000033401d077816 */ /* 0x000fe40000000000 */
[----:B------:R-:W-:-:S04]  /*b0230*/  LOP3.LUT R16, R16, 0xffff, RZ, 0xc0, !PT ;  /* 0x0000ffff10107812 */ /* 0x000fc800078ec0ff */
[----:B------:R-:W-:-:S04]  /*b0240*/  PRMT R6, R16, 0x3340, R4 ;  /* 0x0000334010067816 */ /* 0x000fc80000000004 */
[----:B------:R-:W-:Y:S02]  /*b0250*/  PRMT R6, R6, 0x5410, R7 ;  /* 0x0000541006067816 */ /* 0x000fe40000000007 */
[----:B------:R-:W-:-:S03]  /*b0260*/  SHF.R.S32.HI R23, RZ, 0x1f, R27 ;  /* 0x0000001fff177819 */ /* 0x000fc6000001141b */
[----:B------:R0:W-:Y:S01]  /*b0270*/  STL [R1+0x220], R6 ;  /* 0x0002200601007387 */ /* 0x0001e20000100800 */
[----:B------:R-:W-:Y:S02]  /*b0280*/  SHF.R.U32.HI R16, RZ, 0x8, R16 ;  /* 0x00000008ff107819 */ /* 0x000fe40000011610 */
[----:B0-----:R-:W-:-:S05]  /*b0290*/  IADD3 R6, P6, R27, R2, RZ ;  /* 0x000000021b067210 */ /* 0x001fca0007fde0ff */
[----:B------:R-:W-:Y:S01]  /*b02a0*/  IMAD.X R7, R23, 0x1, R24, P6 ;  /* 0x0000000117077824 */ /* 0x000fe200030e0618 */
[----:B------:R-:W-:Y:S02]  /*b02b0*/  SHF.R.U32.HI R24, RZ, 0x8, R4 ;  /* 0x00000008ff187819 */ /* 0x000fe40000011604 */
[----:B------:R-:W-:Y:S02]  /*b02c0*/  LOP3.LUT R16, R16, 0xffff, RZ, 0xc0, !PT ;  /* 0x0000ffff10107812 */ /* 0x000fe400078ec0ff */
[----:B------:R-:W-:Y:S02]  /*b02d0*/  LOP3.LUT R24, R24, 0xffff, RZ, 0xc0, !PT ;  /* 0x0000ffff18187812 */ /* 0x000fe400078ec0ff */
[----:B---3--:R-:W-:Y:S02]  /*b02e0*/  SHF.R.U32.HI R4, RZ, 0x8, R5 ;  /* 0x00000008ff047819 */ /* 0x008fe40000011605 */
[----:B------:R-:W-:Y:S01]  /*b02f0*/  SHF.R.U32.HI R5, RZ, 0x8, R25 ;  /* 0x00000008ff057819 */ /* 0x000fe20000011619 */
[----:B------:R0:W-:Y:S01]  /*b0300*/  STL.64 [R1+0x758], R6 ;  /* 0x0007580601007387 */ /* 0x0001e20000100a00 */
[----:B------:R-:W-:-:S02]  /*b0310*/  PRMT R16, R16, 0x3340, R24 ;  /* 0x0000334010107816 */ /* 0x000fc40000000018 */
[----:B------:R-:W-:Y:S02]  /*b0320*/  LOP3.LUT R4, R4, 0xffff, RZ, 0xc0, !PT ;  /* 0x0000ffff04047812 */ /* 0x000fe400078ec0ff */
[----:B------:R-:W-:Y:S01]  /*b0330*/  LOP3.LUT R5, R5, 0xffff, RZ, 0xc0, !PT ;  /* 0x0000ffff05057812 */ /* 0x000fe200078ec0ff */
[----:B0-----:R-:W2:Y:S04]  /*b0340*/  LDL.LU.64 R6, [R1+0x44a8] ;  /* 0x0044a80001067983 */ /* 0x001ea80000300a00 */
[----:B------:R-:W3:Y:S04]  /*b0350*/  LDL.LU R25, [R1+0xac4] ;  /* 0x000ac40001197983 */ /* 0x000ee80000300800 */
[----:B------:R-:W2:Y:S04]  /*b0360*/  LDL.LU R24, [R1+0x44a4] ;  /* 0x0044a40001187983 */ /* 0x000ea80000300800 */
[----:B------:R0:W-:Y:S02]  /*b0370*/  STL [R1+0x43e8], R16 ;  /* 0x0043e81001007387 */ /* 0x0001e40000100800 */
[----:B0-----:R-:W-:-:S02]  /*b0380*/  PRMT R16, R4, 0x3340, R5 ;  /* 0x0000334004107816 */ /* 0x001fc40000000005 */
[----:B------:R-:W-:-:S05]  /*b0390*/  IADD3 R4, P6, R27, R0, RZ ;  /* 0x000000001b047210 */ /* 0x000fca0007fde0ff */
[----:B------:R-:W-:Y:S01]  /*b03a0*/  IMAD.X R5, R23, 0x1, R17, P6 ;  /* 0x0000000117057824 */ /* 0x000fe200030e0611 */
[----:B------:R-:W-:Y:S04]  /*b03b0*/  STL [R1+0x154], R16 ;  /* 0x0001541001007387 */ /* 0x000fe80000100800 */
[----:B------:R-:W2:Y:S04]  /*b03c0*/  LDL.LU R17, [R1+0x44a0] ;  /* 0x0044a00001117983 */ /* 0x000ea80000300800 */
[----:B------:R0:W-:Y:S04]  /*b03d0*/  STL.64 [R1+0x818], R4 ;  /* 0x0008180401007387 */ /* 0x0001e80000100a00 */
[----:B0-----:R-:W3:Y:S01]  /*b03e0*/  LDL.LU.64 R4, [R1+0x4498] ;  /* 0x0044980001047983 */ /* 0x001ee20000300a00 */
[----:B----4-:R-:W-:-:S02]  /*b03f0*/  SHF.R.U32.HI R18, RZ, 0x8, R18 ;  /* 0x00000008ff127819 */ /* 0x010fc40000011612 */
[----:B------:R-:W-:Y:S02]  /*b0400*/  SHF.R.U32.HI R19, RZ, 0x8, R19 ;  /* 0x00000008ff137819 */ /* 0x000fe40000011613 */
[----:B------:R-:W-:Y:S02]  /*b0410*/  LOP3.LUT R18, R18, 0xffff, RZ, 0xc0, !PT ;  /* 0x0000ffff12127812 */ /* 0x000fe400078ec0ff */
[----:B------:R-:W-:Y:S02]  /*b0420*/  LOP3.LUT R19, R19, 0xffff, RZ, 0xc0, !PT ;  /* 0x0000ffff13137812 */ /* 0x000fe400078ec0ff */
[----:B------:R-:W-:Y:S02]  /*b0430*/  SHF.R.U32.HI R16, RZ, 0x8, R28 ;  /* 0x00000008ff107819 */ /* 0x000fe4000001161c */
[----:B------:R-:W-:-:S05]  /*b0440*/  PRMT R28, R18, 0x3340, R19 ;  /* 0x00003340121c7816 */ /* 0x000fca0000000013 */
[----:B------:R0:W-:Y:S04]  /*b0450*/  STL [R1+0x43f4], R28 ;  /* 0x0043f41c01007387 */ /* 0x0001e80000100800 */
[----:B0-----:R-:W4:Y:S01]  /*b0460*/  LDL.LU R28, [R1+0xaac] ;  /* 0x000aac00011c7983 */ /* 0x001f220000300800 */
[----:B------:R-:W-:Y:S02]  /*b0470*/  LOP3.LUT R16, R16, 0xffff, RZ, 0xc0, !PT ;  /* 0x0000ffff10107812 */ /* 0x000fe400078ec0ff */
[----:B------:R-:W-:Y:S02]  /*b0480*/  IADD3 R18, P6, R27, R3, RZ ;  /* 0x000000031b127210 */ /* 0x000fe40007fde0ff */
[----:B------:R-:W-:-:S05]  /*b0490*/  PRMT R16, R16, 0x3340, R0 ;  /* 0x0000334010107816 */ /* 0x000fca0000000000 */
[----:B------:R-:W-:Y:S01]  /*b04a0*/  STL [R1+0x4400], R16 ;  /* 0x0044001001007387 */ /* 0x000fe20000100800 */
[----:B---3--:R-:W-:-:S05]  /*b04b0*/  IMAD.X R19, R23, 0x1, R4, P6 ;  /* 0x0000000117137824 */ /* 0x008fca00030e0604 */
[----:B------:R0:W-:Y:S04]  /*b04c0*/  STL.64 [R1+0x810], R18 ;  /* 0x0008101201007387 */ /* 0x0001e80000100a00 */
[----:B0-----:R-:W3:Y:S01]  /*b04d0*/  LDL.LU.64 R18, [R1+0x4490] ;  /* 0x0044900001127983 */ /* 0x001ee20000300a00 */
[----:B------:R-:W-:Y:S02]  /*b04e0*/  SHF.R.U32.HI R21, RZ, 0x8, R21 ;  /* 0x00000008ff157819 */ /* 0x000fe40000011615 */
[----:B------:R-:W-:Y:S02]  /*b04f0*/  SHF.R.U32.HI R20, RZ, 0x8, R20 ;  /* 0x00000008ff147819 */ /* 0x000fe40000011614 */
[----:B------:R-:W-:Y:S02]  /*b0500*/  LOP3.LUT R21, R21, 0xffff, RZ, 0xc0, !PT ;  /* 0x0000ffff15157812 */ /* 0x000fe400078ec0ff */
[----:B----4-:R-:W-:-:S02]  /*b0510*/  SHF.R.U32.HI R16, RZ, 0x8, R28 ;  /* 0x00000008ff107819 */ /* 0x010fc4000001161c */
[----:B------:R-:W-:Y:S02]  /*b0520*/  LOP3.LUT R20, R20, 0xffff, RZ, 0xc0, !PT ;  /* 0x0000ffff14147812 */ /* 0x000fe400078ec0ff */
[----:B------:R-:W-:Y:S02]  /*b0530*/  LOP3.LUT R16, R16, 0xffff, RZ, 0xc0, !PT ;  /* 0x0000ffff10107812 */ /* 0x000fe400078ec0ff */
[----:B------:R-:W-:Y:S02]  /*b0540*/  PRMT R28, R21, 0x3340, R0 ;  /* 0x00003340151c7816 */ /* 0x000fe40000000000 */
[----:B------:R-:W-:Y:S02]  /*b0550*/  PRMT R16, R16, 0x3340, R20 ;  /* 0x0000334010107816 */ /* 0x000fe40000000014 */
[----:B------:R-:W-:Y:S02]  /*b0560*/  IADD3 R20, P6, R27, R5, RZ ;  /* 0x000000051b147210 */ /* 0x000fe40007fde0ff */
[----:B------:R-:W-:Y:S01]  /*b0570*/  SHF.R.U32.HI R25, RZ, 0x8, R25 ;  /* 0x00000008ff197819 */ /* 0x000fe20000011619 */
[----:B------:R0:W-:Y:S02]  /*b0580*/  STL [R1+0x28], R28 ;  /* 0x0000281c01007387 */ /* 0x0001e40000100800 */
[----:B--2---:R-:W-:Y:S01]  /*b0590*/  IMAD.X R21, R23, 0x1, R6, P6 ;  /* 0x0000000117157824 */ /* 0x004fe200030e0606 */
[----:B------:R-:W-:Y:S01]  /*b05a0*/  LOP3.LUT R25, R25, 0xffff, RZ, 0xc0, !PT ;  /* 0x0000ffff19197812 */ /* 0x000fe200078ec0ff */
[----:B------:R1:W-:Y:S01]  /*b05b0*/  STL [R1+0x160], R16 ;  /* 0x0001601001007387 */ /* 0x0003e20000100800 */
[----:B------:R-:W-:-:S03]  /*b05c0*/  SHF.R.U32.HI R15, RZ, 0x8, R15 ;  /* 0x00000008ff0f7819 */ /* 0x000fc6000001160f */
[----:B------:R2:W-:Y:S01]  /*b05d0*/  STL.64 [R1+0x808], R20 ;  /* 0x0008081401007387 */ /* 0x0005e20000100a00 */
[----:B0-----:R-:W-:Y:S02]  /*b05e0*/  PRMT R28, R25, 0x3340, R0 ;  /* 0x00003340191c7816 */ /* 0x001fe40000000000 */
[----:B-1----:R-:W-:-:S04]  /*b05f0*/  SHF.R.U32.HI R16, RZ, 0x8, R29 ;  /* 0x00000008ff107819 */ /* 0x002fc8000001161d */
[----:B------:R-:W-:Y:S01]  /*b0600*/  LOP3.LUT R16, R16, 0xffff, RZ, 0xc0, !PT ;  /* 0x0000ffff10107812 */ /* 0x000fe200078ec0ff */
[----:B--2---:R-:W2:Y:S03]  /*b0610*/  LDL.LU.64 R20, [R1+0x4488] ;  /* 0x0044880001147983 */ /* 0x004ea60000300a00 */
[----:B------:R-:W-:Y:S01]  /*b0620*/  PRMT R16, R16, 0x3340, R0 ;  /* 0x0000334010107816 */ /* 0x000fe20000000000 */
[----:B------:R-:W4:Y:S01]  /*b0630*/  LDL.LU R25, [R1+0x994] ;  /* 0x0009940001197983 */ /* 0x000f220000300800 */
[----:B------:R-:W-:-:S03]  /*b0640*/  LOP3.LUT R15, R15, 0xffff, RZ, 0xc0, !PT ;  /* 0x0000ffff0f0f7812 */ /* 0x000fc600078ec0ff */
[----:B------:R0:W-:Y:S01]  /*b0650*/  STL [R1+0x3c], R28 ;  /* 0x00003c1c01007387 */ /* 0x0001e20000100800 */
[----:B------:R-:W-:-:S03]  /*b0660*/  PRMT R15, R15, 0x3340, R0 ;  /* 0x000033400f0f7816 */ /* 0x000fc60000000000 */
[----:B------:R1:W-:Y:S01]  /*b0670*/  STL [R1+0x38], R16 ;  /* 0x0000381001007387 */ /* 0x0003e20000100800 */
[----:B0-----:R-:W-:Y:S02]  /*b0680*/  IADD3 R28, P6, R27, R7, RZ ;  /* 0x000000071b1c7210 */ /* 0x001fe40007fde0ff */
[----:B-1----:R-:W-:-:S03]  /*b0690*/  SHF.R.U32.HI R16, RZ, 0x8, R26 ;  /* 0x00000008ff107819 */ /* 0x002fc6000001161a */
[----:B------:R-:W-:Y:S01]  /*b06a0*/  IMAD.X R29, R23, 0x1, R8, P6 ;  /* 0x00000001171d7824 */ /* 0x000fe200030e0608 */
[----:B------:R-:W-:-:S04]  /*b06b0*/  LOP3.LUT R16, R16, 0xffff, RZ, 0xc0, !PT ;  /* 0x0000ffff10107812 */ /* 0x000fc800078ec0ff */
[----:B------:R-:W-:Y:S04]  /*b06c0*/  STL.64 [R1+0x908], R28 ;  /* 0x0009081c01007387 */ /* 0x000fe80000100a00 */
[----:B------:R0:W-:Y:S02]  /*b06d0*/  STL [R1+0x43f0], R15 ;  /* 0x0043f00f01007387 */ /* 0x0001e40000100800 */
[----:B0-----:R-:W-:Y:S02]  /*b06e0*/  PRMT R15, R16, 0x3340, R0 ;  /* 0x00003340100f7816 */ /* 0x001fe40000000000 */
[----:B------:R-:W-:-:S03]  /*b06f0*/  IADD3 R28, P6, R27, R9, RZ ;  /* 0x000000091b1c7210 */ /* 0x000fc60007fde0ff */
[----:B------:R-:W-:Y:S02]  /*b0700*/  STL [R1+0x44], R15 ;  /* 0x0000440f01007387 */ /* 0x000fe40000100800 */
[----:B------:R-:W-:-:S05]  /*b0710*/  IMAD.X R29, R23, 0x1, R10, P6 ;  /* 0x00000001171d7824 */ /* 0x000fca00030e060a */
[----:B------:R0:W-:Y:S04]  /*b0720*/  STL.64 [R1+0x900], R28 ;  /* 0x0009001c01007387 */ /* 0x0001e80000100a00 */
[----:B0-----:R-:W4:Y:S04]  /*b0730*/  LDL.LU R29, [R1+0xc0] ;  /* 0x0000c000011d7983 */ /* 0x001f280000300800 */
[----:B------:R-:W4:Y:S01]  /*b0740*/  LDL R16, [R1+0x4] ;  /* 0x0000040001107983 */ /* 0x000f220000100800 */
[----:B---3--:R-:W-:Y:S02]  /*b0750*/  SHF.R.U32.HI R18, RZ, 0x8, R18 ;  /* 0x00000008ff127819 */ /* 0x008fe40000011612 */
[----:B------:R-:W-:-:S02]  /*b0760*/  SHF.R.U32.HI R15, RZ, 0x8, R19 ;  /* 0x00000008ff0f7819 */ /* 0x000fc40000011613 */
[----:B------:R-:W-:Y:S02]  /*b0770*/  LOP3.LUT R18, R18, 0xffff, RZ, 0xc0, !PT ;  /* 0x0000ffff12127812 */ /* 0x000fe400078ec0ff */
[----:B------:R-:W-:Y:S02]  /*b0780*/  LOP3.LUT R15, R15, 0xffff, RZ, 0xc0, !PT ;  /* 0x0000ffff0f0f7812 */ /* 0x000fe400078ec0ff */
[--C-:B------:R-:W-:Y:S02]  /*b0790*/  PRMT R26, R18, 0x3340, R0.reuse ;  /* 0x00003340121a7816 */ /* 0x100fe40000000000 */
[----:B------:R-:W-:Y:S02]  /*b07a0*/  IADD3 R18, P6, R27, R11, RZ ;  /* 0x0000000b1b127210 */ /* 0x000fe40007fde0ff */
[----:B------:R-:W-:Y:S01]  /*b07b0*/  PRMT R15, R15, 0x3340, R0 ;  /* 0x000033400f0f7816 */ /* 0x000fe20000000000 */
[----:B------:R-:W-:Y:S02]  /*b07c0*/  STL [R1+0x58], R26 ;  /* 0x0000581a01007387 */ /* 0x000fe40000100800 */
[----:B------:R-:W-:-:S02]  /*b07d0*/  IMAD.X R19, R23, 0x1, R13, P6 ;  /* 0x0000000117137824 */ /* 0x000fc400030e060d */
[----:B------:R-:W-:Y:S04]  /*b07e0*/  STL.64 [R1+0x4470], R10 ;  /* 0x0044700a01007387 */ /* 0x000fe80000100a00 */
[----:B------:R-:W-:Y:S04]  /*b07f0*/  STL [R1+0x54], R15 ;  /* 0x0000540f01007387 */ /* 0x000fe80000100800 */
[----:B------:R0:W-:Y:S04]  /*b0800*/  STL.64 [R1+0x8f8], R18 ;  /* 0x0008f81201007387 */ /* 0x0001e80000100a00 */
[----:B0-----:R-:W3:Y:S01]  /*b0810*/  LDL.LU.64 R18, [R1+0x4480] ;  /* 0x0044800001127983 */ /* 0x001ee20000300a00 */
[----:B------:R-:W-:-:S05]  /*b0820*/  IADD3 R10, P6, R27, R12, RZ ;  /* 0x0000000c1b0a7210 */ /* 0x000fca0007fde0ff */
[----:B------:R-:W-:Y:S01]  /*b0830*/  IMAD.X R11, R23, 0x1, R14, P6 ;  /* 0x00000001170b7824 */ /* 0x000fe200030e060e */
[----:B------:R-:W-:Y:S04]  /*b0840*/  STL.64 [R1+0x4460], R12 ;  /* 0x0044600c01007387 */ /* 0x000fe80000100a00 */
[----:B------:R2:W-:Y:S04]  /*b0850*/  STL.64 [R1+0x9d8], R10 ;  /* 0x0009d80a01007387 */ /* 0x0005e80000100a00 */
[----:B------:R-:W3:Y:S01]  /*b0860*/  LDL.LU R23, [R1+0xa68] ;  /* 0x000a680001177983 */ /* 0x000ee20000300800 */
[----:B--2---:R-:W-:-:S03]  /*b0870*/  SHF.R.U32.HI R10, RZ, 0x8, R21 ;  /* 0x00000008ff0a7819 */ /* 0x004fc60000011615 */
[----:B------:R-:W2:Y:S01]  /*b0880*/  LDL.LU R21, [R1+0x984] ;  /* 0x0009840001157983 */ /* 0x000ea20000300800 */
[----:B------:R-:W-:-:S03]  /*b0890*/  LOP3.LUT R10, R10, 0xffff, RZ, 0xc0, !PT ;  /* 0x0000ffff0a0a7812 */ /* 0x000fc600078ec0ff */
[----:B------:R-:W2:Y:S01]  /*b08a0*/  LDL R15, [R1] ;  /* 0x00000000010f7983 */ /* 0x000ea20000100800 */
[----:B------:R-:W-:-:S05]  /*b08b0*/  PRMT R10, R10, 0x3340, R0 ;  /* 0x000033400a0a7816 */ /* 0x000fca0000000000 */
[----:B------:R3:W-:Y:S01]  /*b08c0*/  STL [R1+0x50], R10 ;  /* 0x0000500a01007387 */ /* 0x0007e20000100800 */
[----:B----4-:R-:W-:Y:S02]  /*b08d0*/  LOP3.LUT R11, R25, 0xffff, RZ, 0xc0, !PT ;  /* 0x0000ffff190b7812 */ /* 0x010fe400078ec0ff */
[----:B---3--:R-:W-:Y:S02]  /*b08e0*/  LOP3.LUT R10, R18, 0xffff, RZ, 0xc0, !PT ;  /* 0x0000ffff120a7812 */ /* 0x008fe400078ec0ff */
[----:B------:R-:W3:Y:S01]  /*b08f0*/  LDL.LU R18, [R1+0x4478] ;  /* 0x0044780001127983 */ /* 0x000ee20000300800 */
[----:B------:R-:W-:Y:S02]  /*b0900*/  LOP3.LUT R12, R17, 0xffff, RZ, 0xc0, !PT ;  /* 0x0000ffff110c7812 */ /* 0x000fe400078ec0ff */
[----:B------:R-:W-:Y:S02]  /*b0910*/  PRMT R17, R10, 0x3340, R0 ;  /* 0x000033400a117816 */ /* 0x000fe40000000000 */
[----:B------:R-:W-:-:S02]  /*b0920*/  PRMT R13, R11, 0x3340, R12 ;  /* 0x000033400b0d7816 */ /* 0x000fc4000000000c */
[----:B------:R-:W-:Y:S02]  /*b0930*/  SHF.R.U32.HI R11, RZ, 0x8, R11 ;  /* 0x00000008ff0b7819 */ /* 0x000fe4000001160b */
[----:B------:R-:W-:Y:S02]  /*b0940*/  PRMT R17, R13, 0x5410, R17 ;  /* 0x000054100d117816 */ /* 0x000fe40000000011 */
[----:B------:R-:W-:Y:S02]  /*b0950*/  SHF.R.U32.HI R13, RZ, 0x8, R22 ;  /* 0x00000008ff0d7819 */ /* 0x000fe40000011616 */
[----:B------:R-:W-:Y:S02]  /*b0960*/  SHF.R.U32.HI R12, RZ, 0x8, R12 ;  /* 0x00000008ff0c7819 */ /* 0x000fe4000001160c */
[----:B------:R-:W-:Y:S02]  /*b0970*/  LOP3.LUT R13, R13, 0xffff, RZ, 0xc0, !PT ;  /* 0x0000ffff0d0d7812 */ /* 0x000fe400078ec0ff */
[----:B------:R-:W-:-:S02]  /*b0980*/  LOP3.LUT R11, R11, 0xffff, RZ, 0xc0, !PT ;  /* 0x0000ffff0b0b7812 */ /* 0x000fc400078ec0ff */
[----:B------:R-:W-:Y:S02]  /*b0990*/  LOP3.LUT R12, R12, 0xffff, RZ, 0xc0, !PT ;  /* 0x0000ffff0c0c7812 */ /* 0x000fe400078ec0ff */
[----:B------:R-:W-:Y:S02]  /*b09a0*/  PRMT R13, R13, 0x3340, R0 ;  /* 0x000033400d0d7816 */ /* 0x000fe40000000000 */
[----:B------:R-:W-:Y:S01]  /*b09b0*/  PRMT R11, R11, 0x3340, R12 ;  /* 0x000033400b0b7816 */ /* 0x000fe2000000000c */
[----:B------:R-:W-:Y:S01]  /*b09c0*/  STL [R1+0x42e8], R17 ;  /* 0x0042e81101007387 */ /* 0x000fe20000100800 */
[----:B------:R-:W-:-:S03]  /*b09d0*/  SHF.R.S32.HI R27, RZ, 0x1f, R29 ;  /* 0x0000001fff1b7819 */ /* 0x000fc6000001141d */
[----:B------:R-:W-:Y:S01]  /*b09e0*/  STL [R1+0x4c], R13 ;  /* 0x00004c0d01007387 */ /* 0x000fe20000100800 */
[----:B------:R-:W-:-:S03]  /*b09f0*/  IADD3 R12, P6, R29, R2, RZ ;  /* 0x000000021d0c7210 */ /* 0x000fc60007fde0ff */
[----:B------:R0:W-:Y:S02]  /*b0a00*/  STL [R1+0x17c], R11 ;  /* 0x00017c0b01007387 */ /* 0x0001e40000100800 */
[----:B0-----:R-:W-:Y:S02]  /*b0a10*/  SHF.R.U32.HI R11, RZ, 0x8, R10 ;  /* 0x00000008ff0b7819 */ /* 0x001fe4000001160a */
[----:B------:R-:W-:Y:S01]  /*b0a20*/  SHF.R.U32.HI R10, RZ, 0x8, R20 ;  /* 0x00000008ff0a7819 */ /* 0x000fe20000011614 */
[----:B------:R-:W-:Y:S01]  /*b0a30*/  IMAD.X R13, R27, 0x1, R16, P6 ;  /* 0x000000011b0d7824 */ /* 0x000fe200030e0610 */
[----:B------:R-:W-:Y:S02]  /*b0a40*/  LOP3.LUT R11, R11, 0xffff, RZ, 0xc0, !PT ;  /* 0x0000ffff0b0b7812 */ /* 0x000fe400078ec0ff */
[----:B------:R-:W-:Y:S02]  /*b0a50*/  LOP3.LUT R10, R10, 0xffff, RZ, 0xc0, !PT ;  /* 0x0000ffff0a0a7812 */ /* 0x000fe400078ec0ff */
[--C-:B------:R-:W-:Y:S01]  /*b0a60*/  PRMT R11, R11, 0x3340, R0.reuse ;  /* 0x000033400b0b7816 */ /* 0x100fe20000000000 */
[----:B------:R-:W-:Y:S01]  /*b0a70*/  STL.64 [R1+0x990], R12 ;  /* 0x0009900c01007387 */ /* 0x000fe20000100a00 */
[----:B------:R-:W-:-:S03]  /*b0a80*/  PRMT R10, R10, 0x3340, R0 ;  /* 0x000033400a0a7816 */ /* 0x000fc60000000000 */
[----:B------:R-:W4:Y:S04]  /*b0a90*/  LDL.LU R28, [R1+0x2d8] ;  /* 0x0002d800011c7983 */ /* 0x000f280000300800 */
[----:B------:R-:W4:Y:S04]  /*b0aa0*/  LDL.LU R25, [R1+0x2f0] ;  /* 0x0002f00001197983 */ /* 0x000f280000300800 */
[----:B------:R0:W-:Y:S04]  /*b0ab0*/  STL [R1+0x64], R11 ;  /* 0x0000640b01007387 */ /* 0x0001e80000100800 */
[----:B------:R2:W-:Y:S01]  /*b0ac0*/  STL [R1+0x60], R10 ;  /* 0x0000600a01007387 */ /* 0x0005e20000100800 */
[----:B0-----:R-:W-:-:S02]  /*b0ad0*/  LOP3.LUT R11, R23, 0xffff, RZ, 0xc0, !PT ;  /* 0x0000ffff170b7812 */ /* 0x001fc400078ec0ff */
[----:B--2---:R-:W-:-:S04]  /*b0ae0*/  LOP3.LUT R10, R21, 0xffff, RZ, 0xc0, !PT ;  /* 0x0000ffff150a7812 */ /* 0x004fc800078ec0ff */
[----:B------:R-:W-:Y:S02]  /*b0af0*/  PRMT R17, R10, 0x3340, R0 ;  /* 0x000033400a117816 */ /* 0x000fe40000000000 */
[----:B------:R-:W-:-:S05]  /*b0b00*/  IADD3 R20, P6, R29, R0, RZ ;  /* 0x000000001d147210 */ /* 0x000fca0007fde0ff */
[----:B------:R-:W-:Y:S01]  /*b0b10*/  IMAD.X R21, R27, 0x1, R15, P6 ;  /* 0x000000011b157824 */ /* 0x000fe200030e060f */
[----:B---3--:R-:W-:-:S04]  /*b0b20*/  LOP3.LUT R12, R18, 0xffff, RZ, 0xc0, !PT ;  /* 0x0000ffff120c7812 */ /* 0x008fc800078ec0ff */
[----:B------:R-:W-:-:S04]  /*b0b30*/  PRMT R13, R11, 0x3340, R12 ;  /* 0x000033400b0d7816 */ /* 0x000fc8000000000c */
[----:B------:R-:W-:-:S05]  /*b0b40*/  PRMT R13, R13, 0x5410, R17 ;  /* 0x000054100d0d7816 */ /* 0x000fca0000000011 */
[----:B------:R-:W-:Y:S04]  /*b0b50*/  STL [R1+0x258], R13 ;  /* 0x0002580d01007387 */ /* 0x000fe80000100800 */
[----:B------:R-:W2:Y:S01]  /*b0b60*/  LDL.LU R26, [R1+0x2f4] ;  /* 0x0002f400011a7983 */ /* 0x000ea20000300800 */
[----:B------:R-:W-:Y:S02]  /*b0b70*/  SHF.R.U32.HI R11, RZ, 0x8, R11 ;  /* 0x00000008ff0b7819 */ /* 0x000fe4000001160b */
[----:B------:R-:W-:Y:S02]  /*b0b80*/  SHF.R.U32.HI R12, RZ, 0x8, R12 ;  /* 0x00000008ff0c7819 */ /* 0x000fe4000001160c */
[----:B------:R-:W-:Y:S02]  /*b0b90*/  LOP3.LUT R11, R11, 0xffff, RZ, 0xc0, !PT ;  /* 0x0000ffff0b0b7812 */ /* 0x000fe400078ec0ff */
[----:B------:R-:W-:Y:S01]  /*b0ba0*/  LOP3.LUT R12, R12, 0xffff, RZ, 0xc0, !PT ;  /* 0x0000ffff0c0c7812 */ /* 0x000fe200078ec0ff */
[----:B------:R0:W-:Y:S03]  /*b0bb0*/  STL.64 [R1+0x988], R20 ;  /* 0x0009881401007387 */ /* 0x0001e60000100a00 */
[----:B------:R-:W-:-:S02]  /*b0bc0*/  PRMT R18, R11, 0x3340, R12 ;  /* 0x000033400b127816 */ /* 0x000fc4000000000c */
[----:B------:R-:W3:Y:S04]  /*b0bd0*/  LDL.LU R11, [R1+0x7c] ;  /* 0x00007c00010b7983 */ /* 0x000ee80000300800 */
[----:B------:R-:W3:Y:S04]  /*b0be0*/  LDL.LU R23, [R1+0x290] ;  /* 0x0002900001177983 */ /* 0x000ee80000300800 */
[----:B0-----:R-:W3:Y:S04]  /*b0bf0*/  LDL.LU R21, [R1+0x120] ;  /* 0x0001200001157983 */ /* 0x001ee80000300800 */
[----:B------:R-:W3:Y:S01]  /*b0c00*/  LDL.LU R12, [R1+0x294] ;  /* 0x00029400010c7983 */ /* 0x000ee20000300800 */
[----:B------:R-:W-:-:S03]  /*b0c10*/  SHF.R.U32.HI R10, RZ, 0x8, R10 ;  /* 0x00000008ff0a7819 */ /* 0x000fc6000001160a */
[----:B------:R-:W3:Y:S04]  /*b0c20*/  LDL.LU R13, [R1+0x90] ;  /* 0x00009000010d7983 */ /* 0x000ee80000300800 */
[----:B------:R0:W-:Y:S01]  /*b0c30*/  STL.64 [R1+0x4448], R18 ;  /* 0x0044481201007387 */ /* 0x0001e20000100a00 */
[----:B------:R-:W-:Y:S02]  /*b0c40*/  LOP3.LUT R10, R10, 0xffff, RZ, 0xc0, !PT ;  /* 0x0000ffff0a0a7812 */ /* 0x000fe400078ec0ff */
[----:B----4-:R-:W-:Y:S02]  /*b0c50*/  SHF.R.U32.HI R17, RZ, 0x8, R28 ;  /* 0x00000008ff117819 */ /* 0x010fe4000001161c */
[----:B0-----:R-:W-:Y:S01]  /*b0c60*/  IADD3 R18, P6, R29, R3, RZ ;  /* 0x000000031d127210 */ /* 0x001fe20007fde0ff */
[----:B------:R0:W-:Y:S01]  /*b0c70*/  STL.64 [R1+0x4450], R2 ;  /* 0x0044500201007387 */ /* 0x0001e20000100a00 */
[----:B------:R-:W-:-:S03]  /*b0c80*/  LOP3.LUT R17, R17, 0xffff, RZ, 0xc0, !PT ;  /* 0x0000ffff11117812 */ /* 0x000fc600078ec0ff */
[----:B------:R-:W-:Y:S01]  /*b0c90*/  IMAD.X R19, R27, 0x1, R4, P6 ;  /* 0x000000011b137824 */ /* 0x000fe200030e0604 */
[----:B------:R-:W4:Y:S01]  /*b0ca0*/  LDL.LU R22, [R1+0x284] ;  /* 0x0002840001167983 */ /* 0x000f220000300800 */
[----:B------:R-:W-:Y:S02]  /*b0cb0*/  PRMT R20, R10, 0x3340, R0 ;  /* 0x000033400a147816 */ /* 0x000fe40000000000 */
[----:B------:R-:W-:Y:S01]  /*b0cc0*/  SHF.R.U32.HI R10, RZ, 0x8, R25 ;  /* 0x00000008ff0a7819 */ /* 0x000fe20000011619 */
[----:B0-----:R-:W4:Y:S04]  /*b0cd0*/  LDL.LU R2, [R1+0x98] ;  /* 0x0000980001027983 */ /* 0x001f280000300800 */
[----:B------:R0:W-:Y:S01]  /*b0ce0*/  STL.64 [R1+0x980], R18 ;  /* 0x0009801201007387 */ /* 0x0001e20000100a00 */
[----:B------:R-:W-:-:S03]  /*b0cf0*/  LOP3.LUT R10, R10, 0xffff, RZ, 0xc0, !PT ;  /* 0x0000ffff0a0a7812 */ /* 0x000fc600078ec0ff */
[----:B------:R-:W4:Y:S01]  /*b0d00*/  LDL.LU R3, [R1+0x270] ;  /* 0x0002700001037983 */ /* 0x000f220000300800 */
[--C-:B------:R-:W-:Y:S02]  /*b0d10*/  PRMT R25, R10, 0x3340, R0.reuse ;  /* 0x000033400a197816 */ /* 0x100fe40000000000 */
[----:B0-----:R-:W-:Y:S02]  /*b0d20*/  PRMT R18, R17, 0x3340, R0 ;  /* 0x0000334011127816 */ /* 0x001fe40000000000 */
[----:B------:R-:W4:Y:S04]  /*b0d30*/  LDL.LU R17, [R1+0x1f0] ;  /* 0x0001f00001117983 */ /* 0x000f280000300800 */
[----:B------:R0:W-:Y:S02]  /*b0d40*/  STL [R1+0x74], R18 ;  /* 0x0000741201007387 */ /* 0x0001e40000100800 */
[----:B0-----:R-:W-:-:S02]  /*b0d50*/  IADD3 R18, P6, R29, R5, RZ ;  /* 0x000000051d127210 */ /* 0x001fc40007fde0ff */
[----:B------:R0:W-:Y:S03]  /*b0d60*/  STL.64 [R1+0x43b0], R24 ;  /* 0x0043b01801007387 */ /* 0x0001e60000100a00 */
[----:B------:R-:W-:Y:S01]  /*b0d70*/  IMAD.X R19, R27, 0x1, R6, P6 ;  /* 0x000000011b137824 */ /* 0x000fe200030e0606 */
[----:B0-----:R-:W4:Y:S04]  /*b0d80*/  LDL.LU R24, [R1+0x1ec] ;  /* 0x0001ec0001187983 */ /* 0x001f280000300800 */
[----:B------:R-:W4:Y:S04]  /*b0d90*/  LDL.LU R25, [R1+0x110] ;  /* 0x0001100001197983 */ /* 0x000f280000300800 */
[----:B------:R0:W-:Y:S04]  /*b0da0*/  STL.64 [R1+0xac0], R18 ;  /* 0x000ac01201007387 */ /* 0x0001e80000100a00 */
[----:B0-----:R-:W4:Y:S04]  /*b0db0*/  LDL.LU R18, [R1+0x114] ;  /* 0x0001140001127983 */ /* 0x001f280000300800 */
[----:B------:R-:W4:Y:S04]  /*b0dc0*/  LDL.LU R19, [R1+0x1e0] ;  /* 0x0001e00001137983 */ /* 0x000f280000300800 */
[----:B------:R-:W4:Y:S01]  /*b0dd0*/  LDL.LU R28, [R1+0x10c] ;  /* 0x00010c00011c7983 */ /* 0x000f220000300800 */
[----:B--2---:R-:W-:-:S03]  /*b0de0*/  SHF.R.U32.HI R10, RZ, 0x8, R26 ;  /* 0x00000008ff0a7819 */ /* 0x004fc6000001161a */
[----:B------:R-:W2:Y:S01]  /*b0df0*/  LDL.LU R26, [R1+0x1dc] ;  /* 0x0001dc00011a7983 */ /* 0x000ea20000300800 */
[----:B------:R-:W-:-:S04]  /*b0e00*/  LOP3.LUT R10, R10, 0xffff, RZ, 0xc0, !PT ;  /* 0x0000ffff0a0a7812 */ /* 0x000fc800078ec0ff */
[----:B------:R-:W-:-:S05]  /*b0e10*/  PRMT R10, R10, 0x3340, R0 ;  /* 0x000033400a0a7816 */ /* 0x000fca0000000000 */
[----:B------:R0:W-:Y:S01]  /*b0e20*/  STL [R1+0x78], R10 ;  /* 0x0000780a01007387 */ /* 0x0001e20000100800 */
[----:B---3--:R-:W-:Y:S02]  /*b0e30*/  PRMT R23, R23, 0x5410, R11 ;  /* 0x0000541017177816 */ /* 0x008fe4000000000b */
[----:B0-----:R-:W-:-:S05]  /*b0e40*/  IADD3 R10, P6, R29, R7, RZ ;  /* 0x000000071d0a7210 */ /* 0x001fca0007fde0ff */
[----:B------:R-:W-:Y:S01]  /*b0e50*/  IMAD.X R11, R27, 0x1, R8, P6 ;  /* 0x000000011b0b7824 */ /* 0x000fe200030e0608 */
[----:B------:R-:W-:-:S04]  /*b0e60*/  PRMT R12, R12, 0x5410, R21 ;  /* 0x000054100c0c7816 */ /* 0x000fc80000000015 */
[----:B------:R0:W-:Y:S04]  /*b0e70*/  STL.64 [R1+0xab8], R10 ;  /* 0x000ab80a01007387 */ /* 0x0001e80000100a00 */
[----:B0-----:R-:W3:Y:S04]  /*b0e80*/  LDL.LU.64 R10, [R1+0x4470] ;  /* 0x00447000010a7983 */ /* 0x001ee80000300a00 */
[----:B------:R-:W4:Y:S02]  /*b0e90*/  LDL.LU R21, [R1+0x4468] ;  /* 0x0044680001157983 */ /* 0x000f240000300800 */
[----:B----4-:R-:W-:-:S05]  /*b0ea0*/  PRMT R21, R21, 0x5410, R13 ;  /* 0x0000541015157816 */ /* 0x010fca000000000d */
[----:B------:R0:W-:Y:S04]  /*b0eb0*/  STL.64 [R1+0x43c0], R20 ;  /* 0x0043c01401007387 */ /* 0x0001e80000100a00 */
[----:B------:R1:W-:Y:S04]  /*b0ec0*/  STL [R1+0x7c], R12 ;  /* 0x00007c0c01007387 */ /* 0x0003e80000100800 */
[----:B0-----:R-:W4:Y:S01]  /*b0ed0*/  LDL.LU R20, [R1+0x9c] ;  /* 0x00009c0001147983 */ /* 0x001f220000300800 */
[----:B-1----:R-:W-:-:S03]  /*b0ee0*/  IADD3 R12, P6, R29, R9, RZ ;  /* 0x000000091d0c7210 */ /* 0x002fc60007fde0ff */
[----:B------:R-:W2:Y:S02]  /*b0ef0*/  LDL.LU R21, [R1+0x118] ;  /* 0x0001180001157983 */ /* 0x000ea40000300800 */
[----:B---3--:R-:W-:-:S05]  /*b0f00*/  IMAD.X R13, R27, 0x1, R10, P6 ;  /* 0x000000011b0d7824 */ /* 0x008fca00030e060a */
[----:B------:R0:W-:Y:S04]  /*b0f10*/  STL.64 [R1+0xab0], R12 ;  /* 0x000ab00c01007387 */ /* 0x0001e80000100a00 */
[----:B0-----:R-:W3:Y:S01]  /*b0f20*/  LDL.LU.64 R12, [R1+0x4460] ;  /* 0x00446000010c7983 */ /* 0x001ee20000300a00 */
[----:B----4-:R-:W-:Y:S02]  /*b0f30*/  PRMT R22, R22, 0x5410, R20 ;  /* 0x0000541016167816 */ /* 0x010fe40000000014 */
[----:B------:R-:W-:Y:S02]  /*b0f40*/  PRMT R20, R3, 0x5410, R2 ;  /* 0x0000541003147816 */ /* 0x000fe40000000002 */
[----:B------:R-:W-:Y:S01]  /*b0f50*/  IADD3 R2, P6, R29, R11, RZ ;  /* 0x0000000b1d027210 */ /* 0x000fe20007fde0ff */
[----:B------:R0:W-:Y:S04]  /*b0f60*/  STL.64 [R1+0x43a0], R22 ;  /* 0x0043a01601007387 */ /* 0x0001e80000100a00 */
[----:B0-----:R-:W4:Y:S04]  /*b0f70*/  LDL.LU R23, [R1+0xc4] ;  /* 0x0000c40001177983 */ /* 0x001f280000300800 */
[----:B------:R-:W4:Y:S01]  /*b0f80*/  LDL.LU R22, [R1+0x104] ;  /* 0x0001040001167983 */ /* 0x000f220000300800 */
[----:B---3--:R-:W-:-:S03]  /*b0f90*/  IMAD.X R3, R27, 0x1, R13, P6 ;  /* 0x000000011b037824 */ /* 0x008fc600030e060d */
[----:B------:R-:W-:Y:S04]  /*b0fa0*/  STL [R1+0xac], R20 ;  /* 0x0000ac1401007387 */ /* 0x000fe80000100800 */
[----:B------:R0:W-:Y:S02]  /*b0fb0*/  STL.64 [R1+0xaa8], R2 ;  /* 0x000aa80201007387 */ /* 0x0001e40000100a00 */
[----:B0-----:R-:W-:Y:S02]  /*b0fc0*/  IADD3 R2, P6, R29, R12, RZ ;  /* 0x0000000c1d027210 */ /* 0x001fe40007fde0ff */
[----:B------:R-:W3:Y:S04]  /*b0fd0*/  LDL.LU R29, [R1+0x4458] ;  /* 0x00445800011d7983 */ /* 0x000ee80000300800 */
[----:B------:R0:W-:Y:S01]  /*b0fe0*/  STL.64 [R1+0x4440], R12 ;  /* 0x0044400c01007387 */ /* 0x0001e20000100a00 */
[----:B------:R-:W-:-:S03]  /*b0ff0*/  IMAD.X R3, R27, 0x1, R14, P6 ;  /* 0x000000011b037824 */ /* 0x000fc600030e060e */
[----:B0-----:R-:W4:Y:S04]  /*b1000*/  LDL.LU R12, [R1+0x11c] ;  /* 0x00011c00010c7983 */ /* 0x001f280000300800 */
[----:B------:R-:W4:Y:S04]  /*b1010*/  LDL.LU R13, [R1+0x280] ;  /* 0x00028000010d7983 */ /* 0x000f280000300800 */
[----:B------:R0:W-:Y:S04]  /*b1020*/  STL.64 [R1+0xa68], R2 ;  /* 0x000a680201007387 */ /* 0x0001e80000100a00 */
[----:B0-----:R-:W3:Y:S04]  /*b1030*/  LDL.LU.64 R2, [R1+0x4450] ;  /* 0x0044500001027983 */ /* 0x001ee80000300a00 */
[----:B------:R-:W3:Y:S04]  /*b1040*/  LDL.LU R20, [R1+0xfc] ;  /* 0x0000fc0001147983 */ /* 0x000ee80000300800 */
[----:B------:R-:W3:Y:S01]  /*b1050*/  LDL.LU R27, [R1+0x1bc] ;  /* 0x0001bc00011b7983 */ /* 0x000ee20000300800 */
[----:B------:R-:W-:-:S02]  /*b1060*/  PRMT R19, R19, 0x5410, R18 ;  /* 0x0000541013137816 */ /* 0x000fc40000000012 */
[----:B--2---:R-:W-:Y:S02]  /*b1070*/  PRMT R18, R26, 0x5410, R28 ;  /* 0x000054101a127816 */ /* 0x004fe4000000001c */
[----:B----4-:R-:W-:Y:S02]  /*b1080*/  PRMT R13, R13, 0x5410, R12 ;  /* 0x000054100d0d7816 */ /* 0x010fe4000000000c */
[----:B------:R-:W-:Y:S02]  /*b1090*/  PRMT R12, R24, 0x5410, R21 ;  /* 0x00005410180c7816 */ /* 0x000fe40000000015 */
[----:B------:R-:W-:Y:S01]  /*b10a0*/  PRMT R21, R17, 0x5410, R25 ;  /* 0x0000541011157816 */ /* 0x000fe20000000019 */
[----:B------:R-:W-:Y:S01]  /*b10b0*/  STL [R1+0x98], R13 ;  /* 0x0000980d01007387 */ /* 0x000fe20000100800 */
[----:B------:R-:W-:-:S03]  /*b10c0*/  SHF.R.S32.HI R17, RZ, 0x1f, R23 ;  /* 0x0000001fff117819 */ /* 0x000fc60000011417 */
[----:B------:R3:W-:Y:S02]  /*b10d0*/  STL [R1+0xb0], R12 ;  /* 0x0000b00c01007387 */ /* 0x0007e40000100800 */
[----:B---3--:R-:W-:Y:S02]  /*b10e0*/  IADD3 R12, P6, R23, R2, RZ ;  /* 0x00000002170c7210 */ /* 0x008fe40007fde0ff */
[----:B------:R-:W-:Y:S03]  /*b10f0*/  STL [R1+0xa8], R21 ;  /* 0x0000a81501007387 */ /* 0x000fe60000100800 */
[----:B------:R-:W-:-:S05]  /*b1100*/  IMAD.X R13, R17, 0x1, R16, P6 ;  /* 0x00000001110d7824 */ /* 0x000fca00030e0610 */
[----:B------:R0:W-:Y:S04]  /*b1110*/  STL.64 [R1+0xaf0], R12 ;  /* 0x000af00c01007387 */ /* 0x0001e80000100a00 */
[----:B0-----:R-:W2:Y:S04]  /*b1120*/  LDL.LU R12, [R1+0xf4] ;  /* 0x0000f400010c7983 */ /* 0x001ea80000300800 */
[----:B------:R-:W2:Y:S04]  /*b1130*/  LDL.LU R13, [R1+0x1b8] ;  /* 0x0001b800010d7983 */ /* 0x000ea80000300800 */
[----:B------:R-:W3:Y:S04]  /*b1140*/  LDL.LU R21, [R1+0xf0] ;  /* 0x0000f00001157983 */ /* 0x000ee80000300800 */
[----:B------:R-:W-:Y:S04]  /*b1150*/  STL [R1+0xb4], R19 ;  /* 0x0000b41301007387 */ /* 0x000fe80000100800 */
[----:B------:R-:W3:Y:S04]  /*b1160*/  LDL.LU R28, [R1+0x1b0] ;  /* 0x0001b000011c7983 */ /* 0x000ee80000300800 */
[----:B------:R0:W-:Y:S04]  /*b1170*/  STL [R1+0xb8], R18 ;  /* 0x0000b81201007387 */ /* 0x0001e80000100800 */
[----:B------:R-:W4:Y:S04]  /*b1180*/  LDL.LU R24, [R1+0xec] ;  /* 0x0000ec0001187983 */ /* 0x000f280000300800 */
[----:B------:R-:W4:Y:S01]  /*b1190*/  LDL.LU R26, [R1+0x1b4] ;  /* 0x0001b400011a7983 */ /* 0x000f220000300800 */
[----:B0-----:R-:W-:-:S03]  /*b11a0*/  IADD3 R18, P6, R23, R0, RZ ;  /* 0x0000000017127210 */ /* 0x001fc60007fde0ff */
[----:B------:R-:W3:Y:S02]  /*b11b0*/  LDL.LU R25, [R1+0xc8] ;  /* 0x0000c80001197983 */ /* 0x000ee40000300800 */
[----:B------:R-:W-:-:S05]  /*b11c0*/  IMAD.X R19, R17, 0x1, R15, P6 ;  /* 0x0000000111137824 */ /* 0x000fca00030e060f */
[----:B------:R0:W-:Y:S04]  /*b11d0*/  STL.64 [R1+0xae8], R18 ;  /* 0x000ae81201007387 */ /* 0x0001e80000100a00 */
[----:B0-----:R-:W2:Y:S04]  /*b11e0*/  LDL.LU.64 R18, [R1+0x4448] ;  /* 0x0044480001127983 */ /* 0x001ea80000300a00 */
[----:B------:R0:W-:Y:S04]  /*b11f0*/  STL.64 [R1+0x4438], R14 ;  /* 0x0044380e01007387 */ /* 0x0001e80000100a00 */
[----:B0-----:R-:W2:Y:S01]  /*b1200*/  LDL.LU R15, [R1+0x108] ;  /* 0x00010800010f7983 */ /* 0x001ea20000300800 */
[----:B------:R-:W-:-:S02]  /*b1210*/  IADD3 R14, P6, R23, R3, RZ ;  /* 0x00000003170e7210 */ /* 0x000fc40007fde0ff */
[----:B--2---:R-:W-:-:S05]  /*b1220*/  PRMT R19, R19, 0x5410, R15 ;  /* 0x0000541013137816 */ /* 0x004fca000000000f */
[----:B------:R0:W-:Y:S04]  /*b1230*/  STL [R1+0x4378], R19 ;  /* 0x0043781301007387 */ /* 0x0001e80000100800 */
[----:B0-----:R-:W2:Y:S04]  /*b1240*/  LDL.LU R19, [R1+0x1d0] ;  /* 0x0001d00001137983 */ /* 0x001ea80000300800 */
[----:B------:R0:W-:Y:S04]  /*b1250*/  STL [R1+0x43ec], R18 ;  /* 0x0043ec1201007387 */ /* 0x0001e80000100800 */
[----:B0-----:R-:W2:Y:S01]  /*b1260*/  LDL.LU R18, [R1+0x100] ;  /* 0x0001000001127983 */ /* 0x001ea20000300800 */
[----:B------:R-:W-:Y:S01]  /*b1270*/  PRMT R29, R29, 0x5410, R22 ;  /* 0x000054101d1d7816 */ /* 0x000fe20000000016 */
[----:B------:R-:W-:Y:S01]  /*b1280*/  IMAD.X R15, R17, 0x1, R4, P6 ;  /* 0x00000001110f7824 */ /* 0x000fe200030e0604 */
[----:B------:R-:W-:-:S03]  /*b1290*/  PRMT R20, R27, 0x5410, R20 ;  /* 0x000054101b147816 */ /* 0x000fc60000000014 */
[----:B------:R0:W-:Y:S04]  /*b12a0*/  STL [R1+0x437c], R29 ;  /* 0x00437c1d01007387 */ /* 0x0001e80000100800 */
[----:B0-----:R-:W4:Y:S04]  /*b12b0*/  LDL.LU R29, [R1+0x1c0] ;  /* 0x0001c000011d7983 */ /* 0x001f280000300800 */
[----:B------:R0:W-:Y:S04]  /*b12c0*/  STL.64 [R1+0xb70], R14 ;  /* 0x000b700e01007387 */ /* 0x0001e80000100a00 */
[----:B0-----:R-:W3:Y:S04]  /*b12d0*/  LDL.LU R14, [R1+0x1a4] ;  /* 0x0001a400010e7983 */ /* 0x001ee80000300800 */
[----:B------:R-:W3:Y:S04]  /*b12e0*/  LDL.LU R15, [R1+0xe0] ;  /* 0x0000e000010f7983 */ /* 0x000ee80000300800 */
[----:B------:R-:W3:Y:S01]  /*b12f0*/  LDL.LU R22, [R1+0x1ac] ;  /* 0x0001ac0001167983 */ /* 0x000ee20000300800 */
[----:B--2---:R-:W-:-:S02]  /*b1300*/  PRMT R19, R19, 0x5410, R18 ;  /* 0x0000541013137816 */ /* 0x004fc40000000012 */
[----:B------:R-:W-:-:S03]  /*b1310*/  IADD3 R18, P6, R23, R5, RZ ;  /* 0x0000000517127210 */ /* 0x000fc60007fde0ff */
[----:B------:R-:W-:Y:S04]  /*b1320*/  STL [R1+0x100], R19 ;  /* 0x0001001301007387 */ /* 0x000fe80000100800 */
[----:B------:R0:W-:Y:S04]  /*b1330*/  STL.64 [R1+0x4430], R4 ;  /* 0x0044300401007387 */ /* 0x0001e80000100a00 */
[----:B------:R-:W-:Y:S04]  /*b1340*/  STL [R1+0xfc], R20 ;  /* 0x0000fc1401007387 */ /* 0x000fe80000100800 */
[----:B0-----:R-:W4:Y:S01]  /*b1350*/  LDL.LU R5, [R1+0xf8] ;  /* 0x0000f80001057983 */ /* 0x001f220000300800 */
[----:B------:R-:W-:Y:S01]  /*b1360*/  IMAD.X R19, R17, 0x1, R6, P6 ;  /* 0x0000000111137824 */ /* 0x000fe200030e0606 */
[----:B------:R-:W-:-:S02]  /*b1370*/  IADD3 R4, P6, R23, R7, RZ ;  /* 0x0000000717047210 */ /* 0x000fc40007fde0ff */
[----:B------:R-:W-:Y:S02]  /*b1380*/  PRMT R12, R13, 0x5410, R12 ;  /* 0x000054100d0c7816 */ /* 0x000fe4000000000c */
[----:B------:R0:W-:Y:S04]  /*b1390*/  STL.64 [R1+0xb68], R18 ;  /* 0x000b681201007387 */ /* 0x0001e80000100a00 */
[----:B0-----:R-:W2:Y:S04]  /*b13a0*/  LDL.LU R18, [R1+0xd8] ;  /* 0x0000d80001127983 */ /* 0x001ea80000300800 */
[----:B------:R-:W2:Y:S04]  /*b13b0*/  LDL.LU R19, [R1+0x198] ;  /* 0x0001980001137983 */ /* 0x000ea80000300800 */
[----:B------:R-:W2:Y:S04]  /*b13c0*/  LDL.LU R20, [R1+0xa0] ;  /* 0x0000a00001147983 */ /* 0x000ea80000300800 */
[----:B------:R-:W2:Y:S01]  /*b13d0*/  LDL.LU R27, [R1+0x12c] ;  /* 0x00012c00011b7983 */ /* 0x000ea20000300800 */
[----:B----4-:R-:W-:Y:S01]  /*b13e0*/  PRMT R29, R29, 0x5410, R5 ;  /* 0x000054101d1d7816 */ /* 0x010fe20000000005 */
[----:B------:R-:W-:-:S04]  /*b13f0*/  IMAD.X R5, R17, 0x1, R8, P6 ;  /* 0x0000000111057824 */ /* 0x000fc800030e0608 */
[----:B------:R-:W-:Y:S04]  /*b1400*/  STL [R1+0xf8], R29 ;  /* 0x0000f81d01007387 */ /* 0x000fe80000100800 */
[----:B------:R0:W-:Y:S04]  /*b1410*/  STL.64 [R1+0x4428], R6 ;  /* 0x0044280601007387 */ /* 0x0001e80000100a00 */
[----:B------:R-:W-:Y:S04]  /*b1420*/  STL [R1+0xf4], R12 ;  /* 0x0000f40c01007387 */ /* 0x000fe80000100800 */
[----:B0-----:R-:W4:Y:S04]  /*b1430*/  LDL.LU R6, [R1+0x19c] ;  /* 0x00019c0001067983 */ /* 0x001f280000300800 */
[----:B------:R3:W-:Y:S01]  /*b1440*/  STL.64 [R1+0xc30], R4 ;  /* 0x000c300401007387 */ /* 0x0007e20000100a00 */
[----:B------:R-:W-:-:S02]  /*b1450*/  PRMT R7, R26, 0x5410, R24 ;  /* 0x000054101a077816 */ /* 0x000fc40000000018 */
[----:B---3--:R-:W-:Y:S02]  /*b1460*/  PRMT R4, R28, 0x5410, R21 ;  /* 0x000054101c047816 */ /* 0x008fe40000000015 */
[----:B------:R-:W3:Y:S04]  /*b1470*/  LDL.LU R21, [R1+0xa4] ;  /* 0x0000a40001157983 */ /* 0x000ee80000300800 */
[----:B------:R-:W3:Y:S04]  /*b1480*/  LDL.LU R28, [R1+0x194] ;  /* 0x00019400011c7983 */ /* 0x000ee80000300800 */
[----:B------:R0:W-:Y:S01]  /*b1490*/  STL [R1+0xf0], R4 ;  /* 0x0000f00401007387 */ /* 0x0001e20000100800 */
[----:B------:R-:W-:-:S03]  /*b14a0*/  IADD3 R12, P6, R23, R9, RZ ;  /* 0x00000009170c7210 */ /* 0x000fc60007fde0ff */
[----:B0-----:R-:W3:Y:S04]  /*b14b0*/  LDL.LU R4, [R1+0x94] ;  /* 0x0000940001047983 */ /* 0x001ee80000300800 */
[----:B------:R-:W3:Y:S04]  /*b14c0*/  LDL.LU R5, [R1+0x190] ;  /* 0x0001900001057983 */ /* 0x000ee80000300800 */
[----:B------:R0:W-:Y:S01]  /*b14d0*/  STL [R1+0xec], R7 ;  /* 0x0000ec0701007387 */ /* 0x0001e20000100800 */
[----:B------:R-:W-:-:S03]  /*b14e0*/  IMAD.X R13, R17, 0x1, R10, P6 ;  /* 0x00000001110d7824 */ /* 0x000fc600030e060a */
[----:B0-----:R-:W3:Y:S04]  /*b14f0*/  LDL.LU R7, [R1+0x8c] ;  /* 0x00008c0001077983 */ /* 0x001ee80000300800 */
[----:B------:R-:W3:Y:S04]  /*b1500*/  LDL.LU R26, [R1+0x174] ;  /* 0x00017400011a7983 */ /* 0x000ee80000300800 */
[----:B------:R0:W-:Y:S04]  /*b1510*/  STL.64 [R1+0x4420], R8 ;  /* 0x0044200801007387 */ /* 0x0001e80000100a00 */
[----:B0-----:R-:W2:Y:S04]  /*b1520*/  LDL.LU R9, [R1+0xe8] ;  /* 0x0000e80001097983 */ /* 0x001ea80000300800 */
[----:B------:R-:W4:Y:S04]  /*b1530*/  LDL.LU R8, [R1+0xe4] ;  /* 0x0000e40001087983 */ /* 0x000f280000300800 */
[----:B------:R0:W-:Y:S04]  /*b1540*/  STL.64 [R1+0xcb8], R12 ;  /* 0x000cb80c01007387 */ /* 0x0001e80000100a00 */
[----:B0-----:R-:W3:Y:S04]  /*b1550*/  LDL.LU.64 R12, [R1+0x4440] ;  /* 0x00444000010c7983 */ /* 0x001ee80000300a00 */
[----:B------:R-:W4:Y:S04]  /*b1560*/  LDL.LU R29, [R1+0x84] ;  /* 0x00008400011d7983 */ /* 0x000f280000300800 */
[----:B------:R-:W4:Y:S01]  /*b1570*/  LDL.LU R24, [R1+0x188] ;  /* 0x0001880001187983 */ /* 0x000f220000300800 */
[----:B--2---:R-:W-:-:S05]  /*b1580*/  PRMT R14, R14, 0x5410, R9 ;  /* 0x000054100e0e7816 */ /* 0x004fca0000000009 */
[----:B------:R0:W-:Y:S01]  /*b1590*/  STL [R1+0x118], R14 ;  /* 0x0001180e01007387 */ /* 0x0001e20000100800 */
[----:B------:R-:W-:Y:S02]  /*b15a0*/  PRMT R9, R22, 0x5410, R15 ;  /* 0x0000541016097816 */ /* 0x000fe4000000000f */
[----:B0-----:R-:W-:-:S03]  /*b15b0*/  IADD3 R14, P6, R23, R11, RZ ;  /* 0x0000000b170e7210 */ /* 0x001fc60007fde0ff */
[----:B------:R-:W-:Y:S02]  /*b15c0*/  STL [R1+0x10c], R9 ;  /* 0x00010c0901007387 */ /* 0x000fe40000100800 */
[----:B---3--:R-:W-:-:S05]  /*b15d0*/  IMAD.X R15, R17, 0x1, R13, P6 ;  /* 0x00000001110f7824 */ /* 0x008fca00030e060d */
[----:B------:R0:W-:Y:S04]  /*b15e0*/  STL.64 [R1+0xcb0], R14 ;  /* 0x000cb00e01007387 */ /* 0x0001e80000100a00 */
[----:B0-----:R-:W2:Y:S01]  /*b15f0*/  LDL.LU.64 R14, [R1+0x4438] ;  /* 0x00443800010e7983 */ /* 0x001ea20000300a00 */
[----:B------:R-:W-:Y:S02]  /*b1600*/  IADD3 R22, P6, R23, R12, RZ ;  /* 0x0000000c17167210 */ /* 0x000fe40007fde0ff */
[----:B----4-:R-:W-:Y:S01]  /*b1610*/  PRMT R6, R6, 0x5410, R8 ;  /* 0x0000541006067816 */ /* 0x010fe20000000008 */
[----:B------:R-:W3:Y:S01]  /*b1620*/  LDL.LU R9, [R1+0x80] ;  /* 0x0000800001097983 */ /* 0x000ee20000300800 */
[----:B------:R-:W-:Y:S02]  /*b1630*/  PRMT R18, R19, 0x5410, R18 ;  /* 0x0000541013127816 */ /* 0x000fe40000000012 */
[----:B------:R-:W-:Y:S01]  /*b1640*/  PRMT R8, R27, 0x5410, R20 ;  /* 0x000054101b087816 */ /* 0x000fe20000000014 */
[----:B--2---:R-:W-:-:S05]  /*b1650*/  IMAD.X R23, R17, 0x1, R14, P6 ;  /* 0x0000000111177824 */ /* 0x004fca00030e060e */
[----:B------:R0:W-:Y:S04]  /*b1660*/  STL.64 [R1+0xd00], R22 ;  /* 0x000d001601007387 */ /* 0x0001e80000100a00 */
[----:B0-----:R-:W3:Y:S04]  /*b1670*/  LDL.LU R22, [R1+0x170] ;  /* 0x0001700001167983 */ /* 0x001ee80000300800 */
[----:B------:R-:W2:Y:S04]  /*b1680*/  LDL.LU R23, [R1+0x6c] ;  /* 0x00006c0001177983 */ /* 0x000ea80000300800 */
[----:B------:R-:W2:Y:S04]  /*b1690*/  LDL.LU R17, [R1+0x164] ;  /* 0x0001640001117983 */ /* 0x000ea80000300800 */
[----:B------:R0:W-:Y:S04]  /*b16a0*/  STL [R1+0x11c], R6 ;  /* 0x00011c0601007387 */ /* 0x0001e80000100800 */
[----:B------:R1:W-:Y:S01]  /*b16b0*/  STL [R1+0xd8], R18 ;  /* 0x0000d81201007387 */ /* 0x0003e20000100800 */
[----:B0-----:R-:W-:-:S02]  /*b16c0*/  SHF.R.S32.HI R6, RZ, 0x1f, R25 ;  /* 0x0000001fff067819 */ /* 0x001fc40000011419 */
[----:B-1----:R-:W-:Y:S01]  /*b16d0*/  IADD3 R18, P6, R25, R2, RZ ;  /* 0x0000000219127210 */ /* 0x002fe20007fde0ff */
[----:B------:R0:W-:Y:S04]  /*b16e0*/  STL [R1+0x12c], R8 ;  /* 0x00012c0801007387 */ /* 0x0001e80000100800 */
[----:B------:R-:W-:Y:S01]  /*b16f0*/  IMAD.X R19, R6, 0x1, R16, P6 ;  /* 0x0000000106137824 */ /* 0x000fe200030e0610 */
[----:B------:R-:W4:Y:S04]  /*b1700*/  LDL.LU R27, [R1+0x68] ;  /* 0x00006800011b7983 */ /* 0x000f280000300800 */
[----:B------:R1:W-:Y:S01]  /*b1710*/  STL.64 [R1+0xca8], R18 ;  /* 0x000ca81201007387 */ /* 0x0003e20000100a00 */
[----:B0-----:R-:W-:-:S03]  /*b1720*/  PRMT R8, R28, 0x5410, R21 ;  /* 0x000054101c087816 */ /* 0x001fc60000000015 */
[----:B-1----:R-:W4:Y:S04]  /*b1730*/  LDL.LU R18, [R1+0x16c] ;  /* 0x00016c0001127983 */ /* 0x002f280000300800 */
[----:B------:R-:W4:Y:S04]  /*b1740*/  LDL.LU R19, [R1+0x5c] ;  /* 0x00005c0001137983 */ /* 0x000f280000300800 */
[----:B------:R-:W4:Y:S04]  /*b1750*/  LDL.LU R20, [R1+0x158] ;  /* 0x0001580001147983 */ /* 0x000f280000300800 */
[----:B------:R-:W4:Y:S04]  /*b1760*/  LDL.LU R28, [R1+0x34] ;  /* 0x00003400011c7983 */ /* 0x000f280000300800 */
[----:B------:R-:W4:Y:S04]  /*b1770*/  LDL.LU R21, [R1+0xcc] ;  /* 0x0000cc0001157983 */ /* 0x000f280000300800 */
[----:B------:R0:W-:Y:S02]  /*b1780*/  STL [R1+0xa0], R8 ;  /* 0x0000a00801007387 */ /* 0x0001e40000100800 */
[----:B0-----:R-:W-:-:S02]  /*b1790*/  PRMT R8, R5, 0x5410, R4 ;  /* 0x0000541005087816 */ /* 0x001fc40000000004 */
[----:B------:R-:W-:-:S05]  /*b17a0*/  IADD3 R4, P6, R25, R0, RZ ;  /* 0x0000000019047210 */ /* 0x000fca0007fde0ff */
[----:B------:R-:W-:Y:S01]  /*b17b0*/  IMAD.X R5, R6, 0x1, R15, P6 ;  /* 0x0000000106057824 */ /* 0x000fe200030e060f */
[----:B------:R-:W-:Y:S04]  /*b17c0*/  STL [R1+0x94], R8 ;  /* 0x0000940801007387 */ /* 0x000fe80000100800 */
[----:B------:R0:W-:Y:S04]  /*b17d0*/  STL.64 [R1+0xd38], R4 ;  /* 0x000d380401007387 */ /* 0x0001e80000100a00 */
[----:B0-----:R-:W3:Y:S01]  /*b17e0*/  LDL.LU.64 R4, [R1+0x4430] ;  /* 0x0044300001047983 */ /* 0x001ee20000300a00 */
[----:B------:R-:W-:-:S03]  /*b17f0*/  PRMT R6, R26, 0x5410, R7 ;  /* 0x000054101a067816 */ /* 0x000fc60000000007 */
[----:B------:R0:W-:Y:S04]  /*b1800*/  STL.64 [R1+0x4410], R14 ;  /* 0x0044100e01007387 */ /* 0x0001e80000100a00 */
[----:B0-----:R-:W4:Y:S04]  /*b1810*/  LDL.LU R14, [R1+0x24] ;  /* 0x00002400010e7983 */ /* 0x001f280000300800 */
[----:B------:R-:W4:Y:S04]  /*b1820*/  LDL.LU R26, [R1+0x13c] ;  /* 0x00013c00011a7983 */ /* 0x000f280000300800 */
[----:B------:R0:W-:Y:S01]  /*b1830*/  STL [R1+0x8c], R6 ;  /* 0x00008c0601007387 */ /* 0x0001e20000100800 */
[----:B------:R-:W-:-:S02]  /*b1840*/  SHF.R.S32.HI R15, RZ, 0x1f, R25 ;  /* 0x0000001fff0f7819 */ /* 0x000fc40000011419 */
[----:B0-----:R-:W-:Y:S02]  /*b1850*/  PRMT R6, R24, 0x5410, R29 ;  /* 0x0000541018067816 */ /* 0x001fe4000000001d */
[----:B------:R-:W4:Y:S04]  /*b1860*/  LDL.LU R29, [R1+0x10] ;  /* 0x00001000011d7983 */ /* 0x000f280000300800 */
[----:B------:R-:W4:Y:S04]  /*b1870*/  LDL.LU R24, [R1+0x124] ;  /* 0x0001240001187983 */ /* 0x000f280000300800 */
[----:B------:R0:W-:Y:S02]  /*b1880*/  STL [R1+0x84], R6 ;  /* 0x0000840601007387 */ /* 0x0001e40000100800 */
[----:B0-----:R-:W-:-:S02]  /*b1890*/  IADD3 R6, P6, R25, R3, RZ ;  /* 0x0000000319067210 */ /* 0x001fc40007fde0ff */
[----:B------:R0:W-:Y:S04]  /*b18a0*/  STL.64 [R1+0x4408], R2 ;  /* 0x0044080201007387 */ /* 0x0001e80000100a00 */
[----:B0-----:R-:W4:Y:S04]  /*b18b0*/  LDL.LU R2, [R1+0x30] ;  /* 0x0000300001027983 */ /* 0x001f280000300800 */
[----:B------:R-:W4:Y:S01]  /*b18c0*/  LDL.LU R3, [R1+0x130] ;  /* 0x0001300001037983 */ /* 0x000f220000300800 */
[----:B---3--:R-:W-:-:S05]  /*b18d0*/  IMAD.X R7, R15, 0x1, R4, P6 ;  /* 0x000000010f077824 */ /* 0x008fca00030e0604 */
[----:B------:R0:W-:Y:S04]  /*b18e0*/  STL.64 [R1+0xd30], R6 ;  /* 0x000d300601007387 */ /* 0x0001e80000100a00 */
[----:B0-----:R-:W3:Y:S01]  /*b18f0*/  LDL.LU.64 R6, [R1+0x4428] ;  /* 0x0044280001067983 */ /* 0x001ee20000300a00 */
[----:B------:R-:W-:Y:S02]  /*b1900*/  PRMT R9, R22, 0x5410, R9 ;  /* 0x0000541016097816 */ /* 0x000fe40000000009 */
[----:B--2---:R-:W-:Y:S01]  /*b1910*/  PRMT R8, R17, 0x5410, R23 ;  /* 0x0000541011087816 */ /* 0x004fe20000000017 */
[----:B------:R-:W2:Y:S04]  /*b1920*/  LDL.LU R22, [R1+0x128] ;  /* 0x0001280001167983 */ /* 0x000ea80000300800 */
[----:B------:R-:W-:Y:S04]  /*b1930*/  STL [R1+0x80], R9 ;  /* 0x0000800901007387 */ /* 0x000fe80000100800 */
[----:B------:R-:W2:Y:S04]  /*b1940*/  LDL.LU R23, [R1+0x1c] ;  /* 0x00001c0001177983 */ /* 0x000ea80000300800 */
[----:B------:R0:W-:Y:S04]  /*b1950*/  STL [R1+0x6c], R8 ;  /* 0x00006c0801007387 */ /* 0x0001e80000100800 */
[----:B------:R-:W2:Y:S01]  /*b1960*/  LDL.LU R17, [R1+0x14c] ;  /* 0x00014c0001117983 */ /* 0x000ea20000300800 */
[----:B0-----:R-:W-:-:S03]  /*b1970*/  IADD3 R8, P6, R25, R5, RZ ;  /* 0x0000000519087210 */ /* 0x001fc60007fde0ff */
[----:B------:R0:W-:Y:S01]  /*b1980*/  STL.64 [R1+0x43f8], R4 ;  /* 0x0043f80401007387 */ /* 0x0001e20000100a00 */
[----:B----4-:R-:W-:-:S03]  /*b1990*/  PRMT R18, R18, 0x5410, R27 ;  /* 0x0000541012127816 */ /* 0x010fc6000000001b */
[----:B0-----:R-:W4:Y:S04]  /*b19a0*/  LDL.LU R4, [R1+0x148] ;  /* 0x0001480001047983 */ /* 0x001f280000300800 */
[----:B------:R-:W2:Y:S01]  /*b19b0*/  LDL.LU R5, [R1+0x20] ;  /* 0x0000200001057983 */ /* 0x000ea20000300800 */
[----:B---3--:R-:W-:-:S05]  /*b19c0*/  IMAD.X R9, R15, 0x1, R6, P6 ;  /* 0x000000010f097824 */ /* 0x008fca00030e0606 */
[----:B------:R0:W-:Y:S04]  /*b19d0*/  STL.64 [R1+0xde0], R8 ;  /* 0x000de00801007387 */ /* 0x0001e80000100a00 */
[----:B0-----:R-:W3:Y:S04]  /*b19e0*/  LDL.LU.64 R8, [R1+0x4420] ;  /* 0x0044200001087983 */ /* 0x001ee80000300a00 */
[----:B------:R-:W4:Y:S04]  /*b19f0*/  LDL.LU R27, [R1+0x4418] ;  /* 0x00441800011b7983 */ /* 0x000f280000300800 */
[----:B------:R0:W-:Y:S01]  /*b1a00*/  STL [R1+0x68], R18 ;  /* 0x0000681201007387 */ /* 0x0001e20000100800 */
[----:B------:R-:W-:-:S02]  /*b1a10*/  PRMT R20, R20, 0x5410, R19 ;  /* 0x0000541014147816 */ /* 0x000fc40000000013 */
[----:B0-----:R-:W-:-:S03]  /*b1a20*/  IADD3 R18, P6, R25, R7, RZ ;  /* 0x0000000719127210 */ /* 0x001fc60007fde0ff */
[----:B------:R-:W-:Y:S01]  /*b1a30*/  STL [R1+0x5c], R20 ;  /* 0x00005c1401007387 */ /* 0x000fe20000100800 */
[----:B------:R-:W-:Y:S01]  /*b1a40*/  PRMT R26, R26, 0x5410, R14 ;  /* 0x000054101a1a7816 */ /* 0x000fe2000000000e */
[----:B---3--:R-:W-:Y:S01]  /*b1a50*/  IMAD.X R19, R15, 0x1, R8, P6 ;  /* 0x000000010f137824 */ /* 0x008fe200030e0608 */
[----:B----4-:R-:W-:Y:S02]  /*b1a60*/  PRMT R27, R27, 0x5410, R28 ;  /* 0x000054101b1b7816 */ /* 0x010fe4000000001c */
[----:B------:R-:W3:Y:S04]  /*b1a70*/  LDL.LU R28, [R1+0x18] ;  /* 0x00001800011c7983 */ /* 0x000ee80000300800 */
[----:B------:R0:W-:Y:S01]  /*b1a80*/  STL.64 [R1+0xdd8], R18 ;  /* 0x000dd81201007387 */ /* 0x0001e20000100a00 */
[----:B------:R-:W-:-:S03]  /*b1a90*/  IADD3 R14, P6, R25, R9, RZ ;  /* 0x00000009190e7210 */ /* 0x000fc60007fde0ff */
[----:B0-----:R-:W3:Y:S04]  /*b1aa0*/  LDL.LU R18, [R1+0x134] ;  /* 0x0001340001127983 */ /* 0x001ee80000300800 */
[----:B------:R-:W4:Y:S04]  /*b1ab0*/  LDL.LU R19, [R1+0x14] ;  /* 0x0000140001137983 */ /* 0x000f280000300800 */
[----:B------:R-:W4:Y:S04]  /*b1ac0*/  LDL.LU R20, [R1+0x15c] ;  /* 0x00015c0001147983 */ /* 0x000f280000300800 */
[----:B------:R0:W-:Y:S04]  /*b1ad0*/  STL [R1+0x433c], R27 ;  /* 0x00433c1b01007387 */ /* 0x0001e80000100800 */
[----:B0-----:R-:W2:Y:S04]  /*b1ae0*/  LDL.LU R27, [R1+0x40] ;  /* 0x00004000011b7983 */ /* 0x001ea80000300800 */
[----:B------:R0:W-:Y:S02]  /*b1af0*/  STL [R1+0x4340], R26 ;  /* 0x0043401a01007387 */ /* 0x0001e40000100800 */
[----:B0-----:R-:W-:-:S04]  /*b1b00*/  IMAD.MOV.U32 R26, RZ, RZ, R15 ;  /* 0x000000ffff1a7224 */ /* 0x001fc800078e000f */
[----:B------:R-:W-:Y:S01]  /*b1b10*/  IMAD.X R15, R26, 0x1, R10, P6 ;  /* 0x000000011a0f7824 */ /* 0x000fe200030e060a */
[----:B------:R-:W-:Y:S04]  /*b1b20*/  STL.64 [R1+0x43e0], R8 ;  /* 0x0043e00801007387 */ /* 0x000fe80000100a00 */
[----:B------:R0:W-:Y:S04]  /*b1b30*/  STL.64 [R1+0xe68], R14 ;  /* 0x000e680e01007387 */ /* 0x0001e80000100a00 */
[----:B0-----:R-:W3:Y:S01]  /*b1b40*/  LDL.LU.64 R14, [R1+0x4410] ;  /* 0x00441000010e7983 */ /* 0x001ee20000300a00 */
[----:B------:R-:W-:-:S02]  /*b1b50*/  PRMT R9, R3, 0x5410, R2 ;  /* 0x0000541003097816 */ /* 0x000fc40000000002 */
[C---:B------:R-:W-:Y:S02]  /*b1b60*/  IADD3 R2, P6, R25.reuse, R11, RZ ;  /* 0x0000000b19027210 */ /* 0x040fe40007fde0ff */
[----:B------:R-:W-:Y:S01]  /*b1b70*/  PRMT R8, R24, 0x5410, R29 ;  /* 0x0000541018087816 */ /* 0x000fe2000000001d */
[----:B------:R-:W-:Y:S02]  /*b1b80*/  STL [R1+0x30], R9 ;  /* 0x0000300901007387 */ /* 0x000fe40000100800 */
[----:B------:R-:W-:Y:S02]  /*b1b90*/  IMAD.X R3, R26, 0x1, R13, P6 ;  /* 0x000000011a037824 */ /* 0x000fe400030e060d */
[----:B------:R0:W-:Y:S04]  /*b1ba0*/  STL [R1+0x13c], R8 ;  /* 0x00013c0801007387 */ /* 0x0001e80000100800 */
[----:B0-----:R-:W4:Y:S04]  /*b1bb0*/  LDL.LU R8, [R1+0x28] ;  /* 0x0000280001087983 */ /* 0x001f280000300800 */
[----:B------:R-:W4:Y:S04]  /*b1bc0*/  LDL.LU R9, [R1+0x154] ;  /* 0x0001540001097983 */ /* 0x000f280000300800 */
[----:B------:R0:W-:Y:S04]  /*b1bd0*/  STL.64 [R1+0xe60], R2 ;  /* 0x000e600201007387 */ /* 0x0001e80000100a00 */
[----:B------:R-:W4:Y:S04]  /*b1be0*/  LDL.LU R29, [R1+0x3c] ;  /* 0x00003c00011d7983 */ /* 0x000f280000300800 */
[----:B------:R-:W4:Y:S01]  /*b1bf0*/  LDL.LU R24, [R1+0x160] ;  /* 0x0001600001187983 */ /* 0x000f220000300800 */
[----:B0-----:R-:W-:-:S03]  /*b1c00*/  IADD3 R2, P6, R25, R12, RZ ;  /* 0x0000000c19027210 */ /* 0x001fc60007fde0ff */
[----:B------:R-:W4:Y:S02]  /*b1c10*/  LDL.LU R25, [R1+0x38] ;  /* 0x0000380001197983 */ /* 0x000f240000300800 */
[----:B---3--:R-:W-:-:S05]  /*b1c20*/  IMAD.X R3, R26, 0x1, R14, P6 ;  /* 0x000000011a037824 */ /* 0x008fca00030e060e */
[----:B------:R0:W-:Y:S04]  /*b1c30*/  STL.64 [R1+0xea0], R2 ;  /* 0x000ea00201007387 */ /* 0x0001e80000100a00 */
[----:B0-----:R-:W3:Y:S01]  /*b1c40*/  LDL.LU.64 R2, [R1+0x4408] ;  /* 0x0044080001027983 */ /* 0x001ee20000300a00 */
[----:B--2---:R-:W-:Y:S02]  /*b1c50*/  PRMT R4, R4, 0x5410, R27 ;  /* 0x0000541004047816 */ /* 0x004fe4000000001b */
[----:B------:R-:W-:Y:S02]  /*b1c60*/  PRMT R22, R22, 0x5410, R5 ;  /* 0x0000541016167816 */ /* 0x000fe40000000005 */
[----:B------:R-:W-:Y:S01]  /*b1c70*/  PRMT R5, R17, 0x5410, R23 ;  /* 0x0000541011057816 */ /* 0x000fe20000000017 */
[----:B------:R0:W-:Y:S04]  /*b1c80*/  STL [R1+0x10], R4 ;  /* 0x0000100401007387 */ /* 0x0001e80000100800 */
[----:B------:R1:W-:Y:S04]  /*b1c90*/  STL [R1+0x148], R22 ;  /* 0x0001481601007387 */ /* 0x0003e80000100800 */
[----:B------:R-:W2:Y:S01]  /*b1ca0*/  LDL.LU R26, [R1+0x58] ;  /* 0x00005800011a7983 */ /* 0x000ea20000300800 */
[----:B0-----:R-:W-:-:S03]  /*b1cb0*/  SHF.R.S32.HI R4, RZ, 0x1f, R21 ;  /* 0x0000001fff047819 */ /* 0x001fc60000011415 */
[----:B------:R-:W-:Y:S04]  /*b1cc0*/  STL [R1+0x1c], R5 ;  /* 0x00001c0501007387 */ /* 0x000fe80000100800 */
[----:B------:R-:W2:Y:S04]  /*b1cd0*/  LDL.LU R27, [R1+0x54] ;  /* 0x00005400011b7983 */ /* 0x000ea80000300800 */
[----:B------:R3:W-:Y:S04]  /*b1ce0*/  STL [R1+0x8], R4 ;  /* 0x0000080401007387 */ /* 0x0007e80000100800 */
[----:B-1----:R-:W2:Y:S04]  /*b1cf0*/  LDL.LU R22, [R1+0x1a8] ;  /* 0x0001a80001167983 */ /* 0x002ea80000300800 */
[----:B------:R-:W2:Y:S04]  /*b1d00*/  LDL.LU R23, [R1+0x50] ;  /* 0x0000500001177983 */ /* 0x000ea80000300800 */
[----:B------:R-:W2:Y:S01]  /*b1d10*/  LDL.LU R17, [R1+0x1c8] ;  /* 0x0001c80001117983 */ /* 0x000ea20000300800 */
[----:B---3--:R-:W-:-:S03]  /*b1d20*/  IADD3 R4, P6, R21, R2, RZ ;  /* 0x0000000215047210 */ /* 0x008fc60007fde0ff */
[----:B------:R0:W-:Y:S04]  /*b1d30*/  STL [R1+0x43c8], R2 ;  /* 0x0043c80201007387 */ /* 0x0001e80000100800 */
[----:B0-----:R-:W3:Y:S01]  /*b1d40*/  LDL.LU R2, [R1+0x8] ;  /* 0x0000080001027983 */ /* 0x001ee20000300800 */
[----:B------:R-:W-:Y:S02]  /*b1d50*/  PRMT R18, R18, 0x5410, R28 ;  /* 0x0000541012127816 */ /* 0x000fe4000000001c */
[----:B----4-:R-:W-:Y:S01]  /*b1d60*/  PRMT R19, R20, 0x5410, R19 ;  /* 0x0000541014137816 */ /* 0x010fe20000000013 */
[----:B---3--:R-:W-:Y:S02]  /*b1d70*/  IMAD.X R5, R2, 0x1, R16, P6 ;  /* 0x0000000102057824 */ /* 0x008fe400030e0610 */
[----:B------:R-:W3:Y:S04]  /*b1d80*/  LDL.LU R16, [R1+0x4400] ;  /* 0x0044000001107983 */ /* 0x000ee80000300800 */
[----:B------:R0:W-:Y:S04]  /*b1d90*/  STL.64 [R1+0xe58], R4 ;  /* 0x000e580401007387 */ /* 0x0001e80000100a00 */
[----:B0-----:R-:W4:Y:S04]  /*b1da0*/  LDL.LU.64 R4, [R1+0x43f8] ;  /* 0x0043f80001047983 */ /* 0x001f280000300a00 */
[----:B------:R-:W3:Y:S04]  /*b1db0*/  LDL.LU R28, [R1+0x43f4] ;  /* 0x0043f400011c7983 */ /* 0x000ee80000300800 */
[----:B------:R-:W2:Y:S04]  /*b1dc0*/  LDL.LU R20, [R1+0x4c] ;  /* 0x00004c0001147983 */ /* 0x000ea80000300800 */
[----:B------:R0:W-:Y:S04]  /*b1dd0*/  STL [R1+0x18], R18 ;  /* 0x0000181201007387 */ /* 0x0001e80000100800 */
[----:B------:R1:W-:Y:S01]  /*b1de0*/  STL [R1+0x14c], R19 ;  /* 0x00014c1301007387 */ /* 0x0003e20000100800 */
[----:B0-----:R-:W-:-:S05]  /*b1df0*/  IADD3 R18, P6, R21, R0, RZ ;  /* 0x0000000015127210 */ /* 0x001fca0007fde0ff */
[----:B-1----:R-:W-:Y:S02]  /*b1e00*/  IMAD.X R19, R2, 0x1, R15, P6 ;  /* 0x0000000102137824 */ /* 0x002fe400030e060f */
[----:B------:R-:W2:Y:S04]  /*b1e10*/  LDL.LU R15, [R1+0x43f0] ;  /* 0x0043f000010f7983 */ /* 0x000ea80000300800 */
[----:B------:R0:W-:Y:S04]  /*b1e20*/  STL.64 [R1+0xef0], R18 ;  /* 0x000ef01201007387 */ /* 0x0001e80000100a00 */
[----:B0-----:R-:W4:Y:S01]  /*b1e30*/  LDL.LU R18, [R1+0x43ec] ;  /* 0x0043ec0001127983 */ /* 0x001f220000300800 */
[----:B---3--:R-:W-:-:S03]  /*b1e40*/  PRMT R28, R28, 0x5410, R16 ;  /* 0x000054101c1c7816 */ /* 0x008fc60000000010 */
[----:B------:R-:W3:Y:S04]  /*b1e50*/  LDL.LU R16, [R1+0x43e8] ;  /* 0x0043e80001107983 */ /* 0x000ee80000300800 */
[----:B------:R-:W4:Y:S01]  /*b1e60*/  LDL.LU R19, [R1+0xd0] ;  /* 0x0000d00001137983 */ /* 0x000f220000300800 */
[----:B------:R-:W-:Y:S02]  /*b1e70*/  PRMT R9, R9, 0x5410, R8 ;  /* 0x0000541009097816 */ /* 0x000fe40000000008 */
[----:B------:R-:W-:Y:S01]  /*b1e80*/  IADD3 R8, P6, R21, R3, RZ ;  /* 0x0000000315087210 */ /* 0x000fe20007fde0ff */
[----:B----4-:R0:W-:Y:S04]  /*b1e90*/  STL.64 [R1+0x43d0], R18 ;  /* 0x0043d01201007387 */ /* 0x0101e80000100a00 */
[----:B0-----:R-:W4:Y:S04]  /*b1ea0*/  LDL.LU R18, [R1+0x44] ;  /* 0x0000440001127983 */ /* 0x001f280000300800 */
[----:B------:R-:W4:Y:S04]  /*b1eb0*/  LDL.LU R19, [R1+0x180] ;  /* 0x0001800001137983 */ /* 0x000f280000300800 */
[----:B------:R0:W-:Y:S04]  /*b1ec0*/  STL [R1+0x4320], R28 ;  /* 0x0043201c01007387 */ /* 0x0001e80000100800 */
[----:B0-----:R-:W2:Y:S04]  /*b1ed0*/  LDL.LU R28, [R1+0x178] ;  /* 0x00017800011c7983 */ /* 0x001ea80000300800 */
[----:B------:R0:W-:Y:S02]  /*b1ee0*/  STL [R1+0x14], R9 ;  /* 0x0000140901007387 */ /* 0x0001e40000100800 */
[----:B0-----:R-:W-:-:S05]  /*b1ef0*/  IMAD.X R9, R2, 0x1, R4, P6 ;  /* 0x0000000102097824 */ /* 0x001fca00030e0604 */
[----:B------:R0:W-:Y:S01]  /*b1f00*/  STL.64 [R1+0xee8], R8 ;  /* 0x000ee80801007387 */ /* 0x0001e20000100a00 */
[----:B---3--:R-:W-:Y:S02]  /*b1f10*/  PRMT R16, R16, 0x5410, R25 ;  /* 0x0000541010107816 */ /* 0x008fe40000000019 */
[----:B0-----:R-:W-:Y:S02]  /*b1f20*/  PRMT R8, R24, 0x5410, R29 ;  /* 0x0000541018087816 */ /* 0x001fe4000000001d */
[----:B------:R-:W3:Y:S04]  /*b1f30*/  LDL.LU R29, [R1+0x17c] ;  /* 0x00017c00011d7983 */ /* 0x000ee80000300800 */
[----:B------:R0:W-:Y:S04]  /*b1f40*/  STL [R1+0x3c], R8 ;  /* 0x00003c0801007387 */ /* 0x0001e80000100800 */
[----:B------:R-:W3:Y:S04]  /*b1f50*/  LDL.LU R24, [R1+0x60] ;  /* 0x0000600001187983 */ /* 0x000ee80000300800 */
[----:B------:R-:W3:Y:S01]  /*b1f60*/  LDL.LU R25, [R1+0x1f4] ;  /* 0x0001f40001197983 */ /* 0x000ee20000300800 */
[----:B0-----:R-:W-:-:S03]  /*b1f70*/  IADD3 R8, P6, R21, R5, RZ ;  /* 0x0000000515087210 */ /* 0x001fc60007fde0ff */
[----:B------:R0:W-:Y:S02]  /*b1f80*/  STL [R1+0x4318], R16 ;  /* 0x0043181001007387 */ /* 0x0001e40000100800 */
[----:B------:R-:W-:Y:S02]  /*b1f90*/  IMAD.X R9, R2, 0x1, R6, P6 ;  /* 0x0000000102097824 */ /* 0x000fe400030e0606 */
[----:B0-----:R-:W3:Y:S04]  /*b1fa0*/  LDL.LU R16, [R1+0x4] ;  /* 0x0000040001107983 */ /* 0x001ee80000300800 */
[----:B------:R0:W-:Y:S04]  /*b1fb0*/  STL.64 [R1+0xf88], R8 ;  /* 0x000f880801007387 */ /* 0x0001e80000100a00 */
[----:B0-----:R-:W3:Y:S01]  /*b1fc0*/  LDL.LU.64 R8, [R1+0x43e0] ;  /* 0x0043e00001087983 */ /* 0x001ee20000300a00 */
[----:B--2---:R-:W-:-:S03]  /*b1fd0*/  PRMT R28, R28, 0x5410, R15 ;  /* 0x000054101c1c7816 */ /* 0x004fc6000000000f */
[----:B------:R-:W2:Y:S04]  /*b1fe0*/  LDL.LU R15, [R1+0x43dc] ;  /* 0x0043dc00010f7983 */ /* 0x000ea80000300800 */
[----:B------:R4:W-:Y:S02]  /*b1ff0*/  STL [R1+0x154], R28 ;  /* 0x0001541c01007387 */ /* 0x0009e40000100800 */
[----:B----4-:R-:W-:-:S05]  /*b2000*/  PRMT R28, R19, 0x5410, R18 ;  /* 0x00005410131c7816 */ /* 0x010fca0000000012 */
[----:B------:R-:W-:Y:S01]  /*b2010*/  STL [R1+0x158], R28 ;  /* 0x0001581c01007387 */ /* 0x000fe20000100800 */
[----:B------:R-:W-:Y:S02]  /*b2020*/  IADD3 R18, P6, R21, R7, RZ ;  /* 0x0000000715127210 */ /* 0x000fe40007fde0ff */
[----:B--2---:R-:W-:Y:S02]  /*b2030*/  PRMT R26, R15, 0x5410, R26 ;  /* 0x000054100f1a7816 */ /* 0x004fe4000000001a */
[----:B------:R-:W2:Y:S01]  /*b2040*/  LDL.LU R15, [R1+0x43d8] ;  /* 0x0043d800010f7983 */ /* 0x000ea20000300800 */
[----:B---3--:R-:W-:Y:S01]  /*b2050*/  IMAD.X R19, R2, 0x1, R8, P6 ;  /* 0x0000000102137824 */ /* 0x008fe200030e0608 */
[----:B------:R-:W-:-:S04]  /*b2060*/  PRMT R22, R22, 0x5410, R27 ;  /* 0x0000541016167816 */ /* 0x000fc8000000001b */
[----:B------:R0:W-:Y:S01]  /*b2070*/  STL.64 [R1+0xf80], R18 ;  /* 0x000f801201007387 */ /* 0x0001e20000100a00 */
[----:B------:R-:W-:-:S03]  /*b2080*/  PRMT R17, R17, 0x5410, R23 ;  /* 0x0000541011117816 */ /* 0x000fc60000000017 */
[----:B------:R-:W-:Y:S01]  /*b2090*/  STL [R1+0x15c], R26 ;  /* 0x00015c1a01007387 */ /* 0x000fe20000100800 */
[----:B0-----:R-:W-:-:S03]  /*b20a0*/  IADD3 R18, P6, R21, R9, RZ ;  /* 0x0000000915127210 */ /* 0x001fc60007fde0ff */
[----:B------:R0:W-:Y:S02]  /*b20b0*/  STL [R1+0x160], R22 ;  /* 0x0001601601007387 */ /* 0x0001e40000100800 */
[----:B------:R-:W-:Y:S02]  /*b20c0*/  IMAD.X R19, R2, 0x1, R10, P6 ;  /* 0x0000000102137824 */ /* 0x000fe400030e060a */
[----:B0-----:R-:W3:Y:S04]  /*b20d0*/  LDL.LU R22, [R1+0x3d4] ;  /* 0x0003d40001167983 */ /* 0x001ee80000300800 */
[----:B------:R-:W4:Y:S04]  /*b20e0*/  LDL.LU R28, [R1+0x78] ;  /* 0x00007800011c7983 */ /* 0x000f280000300800 */
[----:B------:R0:W-:Y:S04]  /*b20f0*/  STL.64 [R1+0x1008], R18 ;  /* 0x0010081201007387 */ /* 0x0001e80000100a00 */
[----:B------:R1:W-:Y:S01]  /*b2100*/  STL [R1+0x42ec], R17 ;  /* 0x0042ec1101007387 */ /* 0x0003e20000100800 */
[----:B0-----:R-:W-:-:S03]  /*b2110*/  IADD3 R18, P6, R21, R11, RZ ;  /* 0x0000000b15127210 */ /* 0x001fc60007fde0ff */
[----:B-1----:R-:W3:Y:S02]  /*b2120*/  LDL.LU R17, [R1+0x74] ;  /* 0x0000740001117983 */ /* 0x002ee40000300800 */
[----:B------:R-:W-:Y:S02]  /*b2130*/  IMAD.X R19, R2, 0x1, R13, P6 ;  /* 0x0000000102137824 */ /* 0x000fe400030e060d */
[----:B------:R-:W4:Y:S04]  /*b2140*/  LDL.LU R27, [R1+0x2d0] ;  /* 0x0002d000011b7983 */ /* 0x000f280000300800 */
[----:B------:R-:W4:Y:S01]  /*b2150*/  LDL.LU R23, [R1+0x7c] ;  /* 0x00007c0001177983 */ /* 0x000f220000300800 */
[----:B--2---:R-:W-:Y:S02]  /*b2160*/  PRMT R15, R15, 0x5410, R20 ;  /* 0x000054100f0f7816 */ /* 0x004fe40000000014 */
[----:B------:R-:W-:-:S03]  /*b2170*/  IADD3 R20, P6, R21, R12, RZ ;  /* 0x0000000c15147210 */ /* 0x000fc60007fde0ff */
[----:B------:R0:W-:Y:S02]  /*b2180*/  STL [R1+0x42f0], R15 ;  /* 0x0042f00f01007387 */ /* 0x0001e40000100800 */
[----:B------:R-:W-:Y:S02]  /*b2190*/  IMAD.X R21, R2, 0x1, R14, P6 ;  /* 0x0000000102157824 */ /* 0x000fe400030e060e */
[----:B0-----:R-:W2:Y:S04]  /*b21a0*/  LDL.LU R15, [R1+0x64] ;  /* 0x00006400010f7983 */ /* 0x001ea80000300800 */
[----:B------:R-:W-:Y:S04]  /*b21b0*/  STL [R1+0x4380], R11 ;  /* 0x0043800b01007387 */ /* 0x000fe80000100800 */
[----:B------:R0:W-:Y:S04]  /*b21c0*/  STL.64 [R1+0x1000], R18 ;  /* 0x0010001201007387 */ /* 0x0001e80000100a00 */
[----:B0-----:R-:W3:Y:S04]  /*b21d0*/  LDL.LU.64 R18, [R1+0x43d0] ;  /* 0x0043d00001127983 */ /* 0x001ee80000300a00 */
[----:B------:R-:W4:Y:S04]  /*b21e0*/  LDL.LU R26, [R1+0x2d4] ;  /* 0x0002d400011a7983 */ /* 0x000f280000300800 */
[----:B------:R0:W-:Y:S04]  /*b21f0*/  STL.64 [R1+0x4388], R12 ;  /* 0x0043880c01007387 */ /* 0x0001e80000100a00 */
[----:B0-----:R-:W4:Y:S04]  /*b2200*/  LDL.LU R13, [R1+0x390] ;  /* 0x00039000010d7983 */ /* 0x001f280000300800 */
[----:B------:R-:W4:Y:S04]  /*b2210*/  LDL.LU R2, [R1+0x43c8] ;  /* 0x0043c80001027983 */ /* 0x000f280000300800 */
[----:B------:R0:W-:Y:S04]  /*b2220*/  STL.64 [R1+0x1040], R20 ;  /* 0x0010401401007387 */ /* 0x0001e80000100a00 */
[----:B0-----:R-:W4:Y:S01]  /*b2230*/  LDL.LU.64 R20, [R1+0x43c0] ;  /* 0x0043c00001147983 */ /* 0x001f220000300a00 */
[----:B------:R-:W-:-:S02]  /*b2240*/  PRMT R11, R25, 0x5410, R24 ;  /* 0x00005410190b7816 */ /* 0x000fc40000000018 */
[----:B--2---:R-:W-:-:S05]  /*b2250*/  PRMT R12, R29, 0x5410, R15 ;  /* 0x000054101d0c7816 */ /* 0x004fca000000000f */
[----:B------:R0:W-:Y:S01]  /*b2260*/  STL [R1+0x168], R12 ;  /* 0x0001680c01007387 */ /* 0x0001e20000100800 */
[----:B---3--:R-:W-:Y:S02]  /*b2270*/  SHF.R.S32.HI R15, RZ, 0x1f, R19 ;  /* 0x0000001fff0f7819 */ /* 0x008fe40000011413 */
[----:B----4-:R-:W-:-:S05]  /*b2280*/  IADD3 R24, P6, R19, R2, RZ ;  /* 0x0000000213187210 */ /* 0x010fca0007fde0ff */
[----:B------:R-:W-:Y:S01]  /*b2290*/  IMAD.X R25, R15, 0x1, R16, P6 ;  /* 0x000000010f197824 */ /* 0x000fe200030e0610 */
[----:B------:R-:W-:Y:S02]  /*b22a0*/  PRMT R18, R18, 0x5410, R20 ;  /* 0x0000541012127816 */ /* 0x000fe40000000014 */
[----:B------:R-:W2:Y:S04]  /*b22b0*/  LDL.LU R20, [R1+0x43b8] ;  /* 0x0043b80001147983 */ /* 0x000ea80000300800 */
[----:B------:R-:W-:Y:S04]  /*b22c0*/  STL [R1+0x170], R11 ;  /* 0x0001700b01007387 */ /* 0x000fe80000100800 */
[----:B0-----:R-:W3:Y:S04]  /*b22d0*/  LDL.LU R12, [R1+0x11a4] ;  /* 0x0011a400010c7983 */ /* 0x001ee80000300800 */
[----:B------:R-:W4:Y:S04]  /*b22e0*/  LDL.LU R29, [R1+0x11a0] ;  /* 0x0011a000011d7983 */ /* 0x000f280000300800 */
[----:B------:R0:W-:Y:S04]  /*b22f0*/  STL [R1+0x4308], R18 ;  /* 0x0043081201007387 */ /* 0x0001e80000100800 */
[----:B0-----:R-:W3:Y:S04]  /*b2300*/  LDL.LU R18, [R1] ;  /* 0x0000000001127983 */ /* 0x001ee80000300800 */
[----:B------:R0:W-:Y:S04]  /*b2310*/  STL.64 [R1+0xff8], R24 ;  /* 0x000ff81801007387 */ /* 0x0001e80000100a00 */
[----:B0-----:R-:W4:Y:S04]  /*b2320*/  LDL.LU.64 R24, [R1+0x43b0] ;  /* 0x0043b00001187983 */ /* 0x001f280000300a00 */
[----:B------:R-:W3:Y:S04]  /*b2330*/  LDL.LU R11, [R1+0x2dc] ;  /* 0x0002dc00010b7983 */ /* 0x000ee80000300800 */
[----:B------:R0:W-:Y:S04]  /*b2340*/  STL [R1+0x4390], R16 ;  /* 0x0043901001007387 */ /* 0x0001e80000100800 */
[----:B0-----:R-:W3:Y:S01]  /*b2350*/  LDL.LU R16, [R1+0x2e4] ;  /* 0x0002e40001107983 */ /* 0x001ee20000300800 */
[----:B--2---:R-:W-:-:S02]  /*b2360*/  PRMT R20, R20, 0x5410, R17 ;  /* 0x0000541014147816 */ /* 0x004fc40000000011 */
[----:B----4-:R-:W-:Y:S02]  /*b2370*/  PRMT R17, R24, 0x5410, R25 ;  /* 0x0000541018117816 */ /* 0x010fe40000000019 */
[----:B------:R-:W-:-:S05]  /*b2380*/  IADD3 R24, P6, R19, R0, RZ ;  /* 0x0000000013187210 */ /* 0x000fca0007fde0ff */
[----:B---3--:R-:W-:Y:S01]  /*b2390*/  IMAD.X R25, R15, 0x1, R18, P6 ;  /* 0x000000010f197824 */ /* 0x008fe200030e0612 */
[----:B------:R-:W-:Y:S04]  /*b23a0*/  STL [R1+0x17c], R17 ;  /* 0x00017c1101007387 */ /* 0x000fe80000100800 */
[----:B------:R0:W-:Y:S04]  /*b23b0*/  STL.64 [R1+0x1080], R24 ;  /* 0x0010801801007387 */ /* 0x0001e80000100a00 */
[----:B0-----:R-:W2:Y:S01]  /*b23c0*/  LDL.LU.64 R24, [R1+0x43a8] ;  /* 0x0043a80001187983 */ /* 0x001ea20000300a00 */
[----:B------:R-:W-:-:S03]  /*b23d0*/  LOP3.LUT R22, R22, 0xffff, RZ, 0xc0, !PT ;  /* 0x0000ffff16167812 */ /* 0x000fc600078ec0ff */
[----:B------:R-:W3:Y:S01]  /*b23e0*/  LDL.LU R17, [R1+0x98] ;  /* 0x0000980001117983 */ /* 0x000ee20000300800 */
[----:B--2---:R-:W-:-:S05]  /*b23f0*/  PRMT R24, R24, 0x5410, R28 ;  /* 0x0000541018187816 */ /* 0x004fca000000001c */
[----:B------:R0:W-:Y:S02]  /*b2400*/  STL.64 [R1+0x42d0], R24 ;  /* 0x0042d01801007387 */ /* 0x0001e40000100a00 */
[--C-:B0-----:R-:W-:Y:S02]  /*b2410*/  PRMT R24, R27, 0x4210, R22.reuse ;  /* 0x000042101b187816 */ /* 0x101fe40000000016 */
[----:B------:R-:W2:Y:S01]  /*b2420*/  LDL.LU R25, [R1+0x3d8] ;  /* 0x0003d80001197983 */ /* 0x000ea20000300800 */
[----:B------:R-:W-:-:S03]  /*b2430*/  PRMT R22, R23, 0x5210, R22 ;  /* 0x0000521017167816 */ /* 0x000fc60000000016 */
[----:B------:R-:W4:Y:S04]  /*b2440*/  LDL.LU R28, [R1+0x1198] ;  /* 0x00119800011c7983 */ /* 0x000f280000300800 */
[----:B------:R-:W-:Y:S04]  /*b2450*/  STL [R1+0x2d0], R24 ;  /* 0x0002d01801007387 */ /* 0x000fe80000100800 */
[----:B------:R-:W4:Y:S04]  /*b2460*/  LDL.LU R27, [R1+0x3ec] ;  /* 0x0003ec00011b7983 */ /* 0x000f280000300800 */
[----:B------:R0:W-:Y:S02]  /*b2470*/  STL [R1+0x290], R22 ;  /* 0x0002901601007387 */ /* 0x0001e40000100800 */
[----:B0-----:R-:W-:-:S05]  /*b2480*/  IADD3 R22, P6, R19, R3, RZ ;  /* 0x0000000313167210 */ /* 0x001fca0007fde0ff */
[----:B------:R-:W-:-:S05]  /*b2490*/  IMAD.X R23, R15, 0x1, R4, P6 ;  /* 0x000000010f177824 */ /* 0x000fca00030e0604 */
[----:B------:R0:W-:Y:S04]  /*b24a0*/  STL.64 [R1+0x1078], R22 ;  /* 0x0010781601007387 */ /* 0x0001e80000100a00 */
[----:B0-----:R-:W3:Y:S01]  /*b24b0*/  LDL.LU.64 R22, [R1+0x43a0] ;  /* 0x0043a00001167983 */ /* 0x001ee20000300a00 */
[----:B--2---:R-:W-:-:S04]  /*b24c0*/  LOP3.LUT R24, R25, 0xffff, RZ, 0xc0, !PT ;  /* 0x0000ffff19187812 */ /* 0x004fc800078ec0ff */
[--C-:B------:R-:W-:Y:S02]  /*b24d0*/  PRMT R25, R26, 0x4210, R24.reuse ;  /* 0x000042101a197816 */ /* 0x100fe40000000018 */
[----:B---3--:R-:W-:Y:S02]  /*b24e0*/  PRMT R24, R23, 0x5210, R24 ;  /* 0x0000521017187816 */ /* 0x008fe40000000018 */
[----:B------:R-:W2:Y:S01]  /*b24f0*/  LDL.LU R23, [R1+0x4398] ;  /* 0x0043980001177983 */ /* 0x000ea20000300800 */
[----:B------:R-:W-:-:S03]  /*b2500*/  LOP3.LUT R13, R13, 0xffff, RZ, 0xc0, !PT ;  /* 0x0000ffff0d0d7812 */ /* 0x000fc600078ec0ff */
[----:B------:R-:W-:Y:S01]  /*b2510*/  STL [R1+0x2d4], R25 ;  /* 0x0002d41901007387 */ /* 0x000fe20000100800 */
[----:B------:R-:W-:-:S03]  /*b2520*/  PRMT R16, R16, 0x4210, R13 ;  /* 0x0000421010107816 */ /* 0x000fc6000000000d */
[----:B------:R-:W3:Y:S01]  /*b2530*/  LDL.LU R26, [R1+0xac] ;  /* 0x0000ac00011a7983 */ /* 0x000ee20000300800 */
[----:B------:R-:W-:-:S03]  /*b2540*/  PRMT R21, R21, 0x5210, R13 ;  /* 0x0000521015157816 */ /* 0x000fc6000000000d */
[----:B------:R0:W-:Y:S04]  /*b2550*/  STL [R1+0x294], R24 ;  /* 0x0002941801007387 */ /* 0x0001e80000100800 */
[----:B------:R-:W3:Y:S01]  /*b2560*/  LDL.LU R13, [R1+0xa8] ;  /* 0x0000a800010d7983 */ /* 0x000ee20000300800 */
[----:B0-----:R-:W-:-:S03]  /*b2570*/  IADD3 R24, P6, R19, R5, RZ ;  /* 0x0000000513187210 */ /* 0x001fc60007fde0ff */
[----:B------:R0:W-:Y:S02]  /*b2580*/  STL [R1+0x2d8], R16 ;  /* 0x0002d81001007387 */ /* 0x0001e40000100800 */
[----:B------:R-:W-:Y:S02]  /*b2590*/  IMAD.X R25, R15, 0x1, R6, P6 ;  /* 0x000000010f197824 */ /* 0x000fe400030e0606 */
[----:B------:R1:W-:Y:S01]  /*b25a0*/  STL [R1+0x4228], R21 ;  /* 0x0042281501007387 */ /* 0x0003e20000100800 */
[----:B0-----:R-:W-:Y:S02]  /*b25b0*/  LOP3.LUT R16, R12, 0xffff, RZ, 0xc0, !PT ;  /* 0x0000ffff0c107812 */ /* 0x001fe400078ec0ff */
[----:B------:R-:W-:Y:S01]  /*b25c0*/  LOP3.LUT R12, R29, 0xffff, RZ, 0xc0, !PT ;  /* 0x0000ffff1d0c7812 */ /* 0x000fe200078ec0ff */
[----:B-1----:R-:W3:Y:S04]  /*b25d0*/  LDL.LU R21, [R1+0x2b0] ;  /* 0x0002b00001157983 */ /* 0x002ee80000300800 */
[----:B------:R-:W3:Y:S04]  /*b25e0*/  LDL.LU R29, [R1+0x524] ;  /* 0x00052400011d7983 */ /* 0x000ee80000300800 */
[----:B------:R0:W-:Y:S02]  /*b25f0*/  STL.64 [R1+0x1130], R24 ;  /* 0x0011301801007387 */ /* 0x0001e40000100a00 */
[----:B0-----:R-:W-:-:S02]  /*b2600*/  PRMT R25, R11, 0x4210, R16 ;  /* 0x000042100b197816 */ /* 0x001fc40000000010 */
[----:B------:R-:W3:Y:S01]  /*b2610*/  LDL.LU R24, [R1+0x3a0] ;  /* 0x0003a00001187983 */ /* 0x000ee20000300800 */
[----:B------:R-:W-:-:S03]  /*b2620*/  PRMT R16, R22, 0x5210, R16 ;  /* 0x0000521016107816 */ /* 0x000fc60000000010 */
[----:B------:R-:W3:Y:S04]  /*b2630*/  LDL.LU R11, [R1+0x2b4] ;  /* 0x0002b400010b7983 */ /* 0x000ee80000300800 */
[----:B------:R0:W-:Y:S04]  /*b2640*/  STL [R1+0x2c0], R25 ;  /* 0x0002c01901007387 */ /* 0x0001e80000100800 */
[----:B------:R-:W3:Y:S04]  /*b2650*/  LDL.LU R22, [R1+0x4394] ;  /* 0x0043940001167983 */ /* 0x000ee80000300800 */
[----:B0-----:R-:W3:Y:S04]  /*b2660*/  LDL.LU R25, [R1+0xb4] ;  /* 0x0000b40001197983 */ /* 0x001ee80000300800 */
[----:B------:R-:W-:Y:S01]  /*b2670*/  STL [R1+0x280], R16 ;  /* 0x0002801001007387 */ /* 0x000fe20000100800 */
[----:B--2---:R-:W-:-:S05]  /*b2680*/  PRMT R23, R23, 0x4210, R12 ;  /* 0x0000421017177816 */ /* 0x004fca000000000c */
[----:B------:R0:W-:Y:S04]  /*b2690*/  STL [R1+0x422c], R23 ;  /* 0x00422c1701007387 */ /* 0x0001e80000100800 */
[----:B0-----:R-:W2:Y:S01]  /*b26a0*/  LDL.LU R23, [R1+0xb0] ;  /* 0x0000b00001177983 */ /* 0x001ea20000300800 */
[----:B------:R-:W-:Y:S02]  /*b26b0*/  IADD3 R16, P6, R19, R7, RZ ;  /* 0x0000000713107210 */ /* 0x000fe40007fde0ff */
[----:B------:R-:W-:Y:S01]  /*b26c0*/  PRMT R12, R17, 0x5210, R12 ;  /* 0x00005210110c7816 */ /* 0x000fe2000000000c */
[----:B------:R4:W-:Y:S02]  /*b26d0*/  STL [R1+0x4368], R7 ;  /* 0x0043680701007387 */ /* 0x0009e40000100800 */
[----:B------:R-:W-:-:S02]  /*b26e0*/  IMAD.X R17, R15, 0x1, R8, P6 ;  /* 0x000000010f117824 */ /* 0x000fc400030e0608 */
[----:B------:R0:W-:Y:S01]  /*b26f0*/  STL [R1+0x284], R12 ;  /* 0x0002840c01007387 */ /* 0x0001e20000100800 */
[----:B----4-:R-:W-:-:S03]  /*b2700*/  LOP3.LUT R7, R28, 0xffff, RZ, 0xc0, !PT ;  /* 0x0000ffff1c077812 */ /* 0x010fc600078ec0ff */
[----:B------:R1:W-:Y:S01]  /*b2710*/  STL.64 [R1+0x1108], R16 ;  /* 0x0011081001007387 */ /* 0x0003e20000100a00 */
[----:B0-----:R-:W-:-:S03]  /*b2720*/  LOP3.LUT R12, R27, 0xffff, RZ, 0xc0, !PT ;  /* 0x0000ffff1b0c7812 */ /* 0x001fc600078ec0ff */
[----:B-1----:R-:W4:Y:S04]  /*b2730*/  LDL.LU R16, [R1+0x4390] ;  /* 0x0043900001107983 */ /* 0x002f280000300800 */
[----:B------:R0:W-:Y:S04]  /*b2740*/  STL [R1+0x436c], R8 ;  /* 0x00436c0801007387 */ /* 0x0001e80000100800 */
[----:B0-----:R-:W4:Y:S04]  /*b2750*/  LDL.LU R8, [R1+0x1348] ;  /* 0x0013480001087983 */ /* 0x001f280000300800 */
[----:B------:R-:W4:Y:S04]  /*b2760*/  LDL.LU R17, [R1+0xb8] ;  /* 0x0000b80001117983 */ /* 0x000f280000300800 */
[----:B------:R-:W4:Y:S01]  /*b2770*/  LDL.LU R27, [R1+0xd4] ;  /* 0x0000d400011b7983 */ /* 0x000f220000300800 */
[----:B---3--:R-:W-:-:S05]  /*b2780*/  PRMT R22, R22, 0x4210, R7 ;  /* 0x0000421016167816 */ /* 0x008fca0000000007 */
[----:B------:R0:W-:Y:S01]  /*b2790*/  STL [R1+0x4230], R22 ;  /* 0x0042301601007387 */ /* 0x0001e20000100800 */
[----:B------:R-:W-:Y:S02]  /*b27a0*/  PRMT R21, R21, 0x4210, R12 ;  /* 0x0000421015157816 */ /* 0x000fe4000000000c */
[----:B0-----:R-:W-:Y:S02]  /*b27b0*/  PRMT R22, R26, 0x5210, R7 ;  /* 0x000052101a167816 */ /* 0x001fe40000000007 */
[----:B------:R-:W3:Y:S04]  /*b27c0*/  LDL.LU R7, [R1+0x134c] ;  /* 0x00134c0001077983 */ /* 0x000ee80000300800 */
[----:B------:R-:W3:Y:S04]  /*b27d0*/  LDL.LU R28, [R1+0x119c] ;  /* 0x00119c00011c7983 */ /* 0x000ee80000300800 */
[----:B------:R0:W-:Y:S01]  /*b27e0*/  STL [R1+0x288], R22 ;  /* 0x0002881601007387 */ /* 0x0001e20000100800 */
[----:B------:R-:W-:-:S03]  /*b27f0*/  LOP3.LUT R29, R29, 0xffff, RZ, 0xc0, !PT ;  /* 0x0000ffff1d1d7812 */ /* 0x000fc600078ec0ff */
[----:B------:R-:W3:Y:S01]  /*b2800*/  LDL.LU R26, [R1+0x2a4] ;  /* 0x0002a400011a7983 */ /* 0x000ee20000300800 */
[----:B0-----:R-:W-:Y:S02]  /*b2810*/  PRMT R22, R13, 0x5210, R12 ;  /* 0x000052100d167816 */ /* 0x001fe4000000000c */
[----:B------:R-:W-:Y:S02]  /*b2820*/  IADD3 R12, P6, R19, R9, RZ ;  /* 0x00000009130c7210 */ /* 0x000fe40007fde0ff */
[----:B------:R-:W-:Y:S01]  /*b2830*/  PRMT R11, R11, 0x4210, R29 ;  /* 0x000042100b0b7816 */ /* 0x000fe2000000001d */
[----:B------:R0:W-:Y:S02]  /*b2840*/  STL [R1+0x4238], R22 ;  /* 0x0042381601007387 */ /* 0x0001e40000100800 */
[----:B------:R-:W-:Y:S02]  /*b2850*/  IMAD.X R13, R15, 0x1, R10, P6 ;  /* 0x000000010f0d7824 */ /* 0x000fe400030e060a */
[----:B------:R1:W-:Y:S04]  /*b2860*/  STL [R1+0x2b0], R21 ;  /* 0x0002b01501007387 */ /* 0x0003e80000100800 */
[----:B0-----:R-:W3:Y:S04]  /*b2870*/  LDL.LU R22, [R1+0x2a0] ;  /* 0x0002a00001167983 */ /* 0x001ee80000300800 */
[----:B------:R0:W-:Y:S01]  /*b2880*/  STL.64 [R1+0x11a8], R12 ;  /* 0x0011a80c01007387 */ /* 0x0001e20000100a00 */
[----:B-1----:R-:W-:-:S03]  /*b2890*/  LOP3.LUT R21, R24, 0xffff, RZ, 0xc0, !PT ;  /* 0x0000ffff18157812 */ /* 0x002fc600078ec0ff */
[----:B0-----:R-:W4:Y:S04]  /*b28a0*/  LDL.LU.64 R12, [R1+0x4388] ;  /* 0x00438800010c7983 */ /* 0x001f280000300a00 */
[----:B------:R-:W3:Y:S04]  /*b28b0*/  LDL.LU R24, [R1+0x2a8] ;  /* 0x0002a80001187983 */ /* 0x000ee80000300800 */
[----:B------:R0:W-:Y:S04]  /*b28c0*/  STL [R1+0x2b4], R11 ;  /* 0x0002b40b01007387 */ /* 0x0001e80000100800 */
[----:B0-----:R-:W4:Y:S01]  /*b28d0*/  LDL.LU R11, [R1+0x4380] ;  /* 0x00438000010b7983 */ /* 0x001f220000300800 */
[----:B--2---:R-:W-:-:S03]  /*b28e0*/  PRMT R23, R23, 0x5210, R29 ;  /* 0x0000521017177816 */ /* 0x004fc6000000001d */
[----:B------:R-:W2:Y:S04]  /*b28f0*/  LDL.LU R29, [R1+0x437c] ;  /* 0x00437c00011d7983 */ /* 0x000ea80000300800 */
[----:B------:R0:W-:Y:S04]  /*b2900*/  STL [R1+0x430c], R23 ;  /* 0x00430c1701007387 */ /* 0x0001e80000100800 */
[----:B0-----:R-:W3:Y:S02]  /*b2910*/  LDL.LU R23, [R1+0x2b8] ;  /* 0x0002b80001177983 */ /* 0x001ee40000300800 */
[----:B---3--:R-:W-:-:S02]  /*b2920*/  PRMT R23, R23, 0x4210, R21 ;  /* 0x0000421017177816 */ /* 0x008fc40000000015 */
[----:B------:R-:W-:-:S05]  /*b2930*/  PRMT R21, R25, 0x5210, R21 ;  /* 0x0000521019157816 */ /* 0x000fca0000000015 */
[----:B------:R4:W-:Y:S04]  /*b2940*/  STL.64 [R1+0x42e0], R20 ;  /* 0x0042e01401007387 */ /* 0x0009e80000100a00 */
[----:B------:R-:W-:Y:S01]  /*b2950*/  STL [R1+0x2b8], R23 ;  /* 0x0002b81701007387 */ /* 0x000fe20000100800 */
[----:B----4-:R-:W-:-:S03]  /*b2960*/  IADD3 R20, P6, R19, R11, RZ ;  /* 0x0000000b13147210 */ /* 0x010fc60007fde0ff */
[----:B------:R0:W-:Y:S02]  /*b2970*/  STL.64 [R1+0x4360], R10 ;  /* 0x0043600a01007387 */ /* 0x0001e40000100a00 */
[----:B------:R-:W-:Y:S01]  /*b2980*/  IMAD.X R21, R15, 0x1, R13, P6 ;  /* 0x000000010f157824 */ /* 0x000fe200030e060d */
[----:B0-----:R-:W-:Y:S02]  /*b2990*/  IADD3 R10, P6, R19, R12, RZ ;  /* 0x0000000c130a7210 */ /* 0x001fe40007fde0ff */
[----:B------:R-:W3:Y:S01]  /*b29a0*/  LDL.LU R19, [R1+0x4378] ;  /* 0x0043780001137983 */ /* 0x000ee20000300800 */
[----:B------:R-:W-:Y:S02]  /*b29b0*/  LOP3.LUT R8, R8, 0xffff, RZ, 0xc0, !PT ;  /* 0x0000ffff08087812 */ /* 0x000fe400078ec0ff */
[----:B------:R-:W-:Y:S01]  /*b29c0*/  IMAD.X R11, R15, 0x1, R14, P6 ;  /* 0x000000010f0b7824 */ /* 0x000fe200030e060e */
[----:B------:R0:W-:Y:S04]  /*b29d0*/  STL.64 [R1+0x4370], R12 ;  /* 0x0043700c01007387 */ /* 0x0001e80000100a00 */
[----:B------:R-:W-:Y:S04]  /*b29e0*/  STL.64 [R1+0x11a0], R20 ;  /* 0x0011a01401007387 */ /* 0x000fe80000100a00 */
[----:B------:R-:W4:Y:S04]  /*b29f0*/  LDL.LU R25, [R1+0xb60] ;  /* 0x000b600001197983 */ /* 0x000f280000300800 */
[----:B------:R-:W4:Y:S04]  /*b2a00*/  LDL.LU R15, [R1+0x854] ;  /* 0x00085400010f7983 */ /* 0x000f280000300800 */
[----:B------:R1:W-:Y:S04]  /*b2a10*/  STL.64 [R1+0x11d0], R10 ;  /* 0x0011d00a01007387 */ /* 0x0003e80000100a00 */
[----:B0-----:R-:W4:Y:S01]  /*b2a20*/  LDL.LU R12, [R1+0x100] ;  /* 0x00010000010c7983 */ /* 0x001f220000300800 */
[----:B-1----:R-:W-:-:S02]  /*b2a30*/  PRMT R10, R22, 0x4210, R8 ;  /* 0x00004210160a7816 */ /* 0x002fc40000000008 */
[----:B------:R-:W-:-:S03]  /*b2a40*/  PRMT R8, R17, 0x5210, R8 ;  /* 0x0000521011087816 */ /* 0x000fc60000000008 */
[----:B------:R0:W-:Y:S04]  /*b2a50*/  STL [R1+0x2a0], R10 ;  /* 0x0002a00a01007387 */ /* 0x0001e80000100800 */
[----:B------:R-:W4:Y:S01]  /*b2a60*/  LDL.LU R13, [R1+0x29c] ;  /* 0x00029c00010d7983 */ /* 0x000f220000300800 */
[----:B0-----:R-:W-:-:S03]  /*b2a70*/  LOP3.LUT R10, R7, 0xffff, RZ, 0xc0, !PT ;  /* 0x0000ffff070a7812 */ /* 0x001fc600078ec0ff */
[----:B------:R0:W-:Y:S01]  /*b2a80*/  STL [R1+0x260], R8 ;  /* 0x0002600801007387 */ /* 0x0001e20000100800 */
[----:B------:R-:W-:Y:S02]  /*b2a90*/  LOP3.LUT R7, R28, 0xffff, RZ, 0xc0, !PT ;  /* 0x0000ffff1c077812 */ /* 0x000fe400078ec0ff */
[--C-:B------:R-:W-:Y:S01]  /*b2aa0*/  PRMT R20, R26, 0x4210, R10.reuse ;  /* 0x000042101a147816 */ /* 0x100fe2000000000a */
[----:B------:R-:W4:Y:S01]  /*b2ab0*/  LDL.LU R17, [R1+0xf8] ;  /* 0x0000f80001117983 */ /* 0x000f220000300800 */
[----:B--2---:R-:W-:Y:S02]  /*b2ac0*/  PRMT R29, R29, 0x5210, R10 ;  /* 0x000052101d1d7816 */ /* 0x004fe4000000000a */
[----:B------:R-:W-:Y:S01]  /*b2ad0*/  PRMT R10, R24, 0x4210, R7 ;  /* 0x00004210180a7816 */ /* 0x000fe20000000007 */
[----:B0-----:R-:W2:Y:S04]  /*b2ae0*/  LDL.LU R8, [R1+0x3d0] ;  /* 0x0003d00001087983 */ /* 0x001ea80000300800 */
[----:B------:R-:W2:Y:S04]  /*b2af0*/  LDL.LU R11, [R1+0x1368] ;  /* 0x00136800010b7983 */ /* 0x000ea80000300800 */
[----:B------:R-:W-:Y:S04]  /*b2b00*/  STL [R1+0x2a4], R20 ;  /* 0x0002a41401007387 */ /* 0x000fe80000100800 */
[----:B------:R-:W2:Y:S04]  /*b2b10*/  LDL.LU R26, [R1+0x28c] ;  /* 0x00028c00011a7983 */ /* 0x000ea80000300800 */
[----:B------:R-:W2:Y:S04]  /*b2b20*/  LDL.LU R28, [R1+0xfc] ;  /* 0x0000fc00011c7983 */ /* 0x000ea80000300800 */
[----:B------:R0:W-:Y:S01]  /*b2b30*/  STL [R1+0x4280], R29 ;  /* 0x0042801d01007387 */ /* 0x0001e20000100800 */
[----:B------:R-:W-:-:S03]  /*b2b40*/  IADD3 R22, P6, R27, R2, RZ ;  /* 0x000000021b167210 */ /* 0x000fc60007fde0ff */
[----:B0-----:R-:W2:Y:S04]  /*b2b50*/  LDL.LU R29, [R1+0x2bc] ;  /* 0x0002bc00011d7983 */ /* 0x001ea80000300800 */
[----:B------:R-:W2:Y:S04]  /*b2b60*/  LDL.LU R20, [R1+0x24c] ;  /* 0x00024c0001147983 */ /* 0x000ea80000300800 */
[----:B------:R-:W-:Y:S04]  /*b2b70*/  STL [R1+0x2a8], R10 ;  /* 0x0002a80a01007387 */ /* 0x000fe80000100800 */
[----:B------:R-:W2:Y:S01]  /*b2b80*/  LDL.LU R24, [R1+0xf4] ;  /* 0x0000f40001187983 */ /* 0x000ea20000300800 */
[----:B---3--:R-:W-:-:S02]  /*b2b90*/  PRMT R19, R19, 0x5210, R7 ;  /* 0x0000521013137816 */ /* 0x008fc40000000007 */
[----:B------:R-:W-:-:S03]  /*b2ba0*/  SHF.R.S32.HI R7, RZ, 0x1f, R27 ;  /* 0x0000001fff077819 */ /* 0x000fc6000001141b */
[----:B------:R-:W-:Y:S04]  /*b2bb0*/  STL [R1+0x4284], R19 ;  /* 0x0042841301007387 */ /* 0x000fe80000100800 */
[----:B------:R0:W-:Y:S04]  /*b2bc0*/  STL [R1+0x4350], R2 ;  /* 0x0043500201007387 */ /* 0x0001e80000100800 */
[----:B------:R1:W-:Y:S04]  /*b2bd0*/  STL [R1+0x8], R7 ;  /* 0x0000080701007387 */ /* 0x0003e80000100800 */
[----:B0-----:R-:W3:Y:S04]  /*b2be0*/  LDL.LU R2, [R1+0x8] ;  /* 0x0000080001027983 */ /* 0x001ee80000300800 */
[----:B------:R-:W3:Y:S01]  /*b2bf0*/  LDL.LU R21, [R1+0x1b08] ;  /* 0x001b080001157983 */ /* 0x000ee20000300800 */
[----:B----4-:R-:W-:-:S03]  /*b2c00*/  LOP3.LUT R19, R25, 0xffff, RZ, 0xc0, !PT ;  /* 0x0000ffff19137812 */ /* 0x010fc600078ec0ff */
[----:B-1----:R-:W4:Y:S01]  /*b2c10*/  LDL.LU R7, [R1+0x1330] ;  /* 0x0013300001077983 */ /* 0x002f220000300800 */
[--C-:B------:R-:W-:Y:S02]  /*b2c20*/  PRMT R12, R12, 0x5210, R19.reuse ;  /* 0x000052100c0c7816 */ /* 0x100fe40000000013 */
[----:B------:R-:W-:Y:S02]  /*b2c30*/  LOP3.LUT R10, R15, 0xffff, RZ, 0xc0, !PT ;  /* 0x0000ffff0f0a7812 */ /* 0x000fe400078ec0ff */
[----:B--2---:R-:W-:Y:S02]  /*b2c40*/  LOP3.LUT R8, R8, 0xffff, RZ, 0xc0, !PT ;  /* 0x0000ffff08087812 */ /* 0x004fe400078ec0ff */
[----:B------:R-:W-:Y:S02]  /*b2c50*/  PRMT R29, R29, 0x4210, R19 ;  /* 0x000042101d1d7816 */ /* 0x000fe40000000013 */
[--C-:B------:R-:W-:Y:S02]  /*b2c60*/  PRMT R19, R13, 0x4210, R10.reuse ;  /* 0x000042100d137816 */ /* 0x100fe4000000000a */
[----:B------:R-:W-:Y:S01]  /*b2c70*/  PRMT R10, R17, 0x5210, R10 ;  /* 0x00005210110a7816 */ /* 0x000fe2000000000a */
[----:B---3--:R-:W-:-:S05]  /*b2c80*/  IMAD.X R23, R2, 0x1, R16, P6 ;  /* 0x0000000102177824 */ /* 0x008fca00030e0610 */
[----:B------:R0:W-:Y:S04]  /*b2c90*/  STL.64 [R1+0x1198], R22 ;  /* 0x0011981601007387 */ /* 0x0001e80000100a00 */
[----:B0-----:R-:W2:Y:S04]  /*b2ca0*/  LDL.LU R23, [R1+0x254] ;  /* 0x0002540001177983 */ /* 0x001ea80000300800 */
[----:B------:R-:W3:Y:S04]  /*b2cb0*/  LDL.LU R22, [R1+0xf0] ;  /* 0x0000f00001167983 */ /* 0x000ee80000300800 */
[----:B------:R-:W3:Y:S04]  /*b2cc0*/  LDL.LU R25, [R1+0x250] ;  /* 0x0002500001197983 */ /* 0x000ee80000300800 */
[----:B------:R-:W3:Y:S04]  /*b2cd0*/  LDL.LU R15, [R1+0xec] ;  /* 0x0000ec00010f7983 */ /* 0x000ee80000300800 */
[----:B------:R-:W-:Y:S04]  /*b2ce0*/  STL [R1+0x130], R29 ;  /* 0x0001301d01007387 */ /* 0x000fe80000100800 */
[----:B------:R0:W-:Y:S04]  /*b2cf0*/  STL [R1+0x100], R12 ;  /* 0x0001000c01007387 */ /* 0x0001e80000100800 */
[----:B------:R-:W-:Y:S01]  /*b2d00*/  STL [R1+0x134], R19 ;  /* 0x0001341301007387 */ /* 0x000fe20000100800 */
[----:B0-----:R-:W-:-:S03]  /*b2d10*/  IADD3 R12, P6, R27, R0, RZ ;  /* 0x000000001b0c7210 */ /* 0x001fc60007fde0ff */
[----:B------:R0:W-:Y:S02]  /*b2d20*/  STL [R1+0x104], R10 ;  /* 0x0001040a01007387 */ /* 0x0001e40000100800 */
[----:B------:R-:W-:Y:S02]  /*b2d30*/  IMAD.X R13, R2, 0x1, R18, P6 ;  /* 0x00000001020d7824 */ /* 0x000fe400030e0612 */
[----:B------:R-:W3:Y:S01]  /*b2d40*/  LDL.LU R17, [R1+0xd94] ;  /* 0x000d940001117983 */ /* 0x000ee20000300800 */
[----:B0-----:R-:W-:-:S03]  /*b2d50*/  PRMT R10, R26, 0x4210, R8 ;  /* 0x000042101a0a7816 */ /* 0x001fc60000000008 */
[----:B------:R0:W-:Y:S04]  /*b2d60*/  STL.64 [R1+0x1218], R12 ;  /* 0x0012180c01007387 */ /* 0x0001e80000100a00 */
[----:B------:R-:W3:Y:S04]  /*b2d70*/  LDL.LU R26, [R1+0xd90] ;  /* 0x000d9000011a7983 */ /* 0x000ee80000300800 */
[----:B------:R1:W-:Y:S01]  /*b2d80*/  STL [R1+0x138], R10 ;  /* 0x0001380a01007387 */ /* 0x0003e20000100800 */
[----:B0-----:R-:W-:Y:S02]  /*b2d90*/  LOP3.LUT R12, R11, 0xffff, RZ, 0xc0, !PT ;  /* 0x0000ffff0b0c7812 */ /* 0x001fe400078ec0ff */
[----:B------:R-:W-:-:S02]  /*b2da0*/  PRMT R11, R28, 0x5210, R8 ;  /* 0x000052101c0b7816 */ /* 0x000fc40000000008 */
[----:B------:R-:W3:Y:S04]  /*b2db0*/  LDL.LU R8, [R1+0x248] ;  /* 0x0002480001087983 */ /* 0x000ee80000300800 */
[----:B-1----:R-:W3:Y:S01]  /*b2dc0*/  LDL.LU R10, [R1+0x10c] ;  /* 0x00010c00010a7983 */ /* 0x002ee20000300800 */
[--C-:B------:R-:W-:Y:S02]  /*b2dd0*/  PRMT R13, R20, 0x4210, R12.reuse ;  /* 0x00004210140d7816 */ /* 0x100fe4000000000c */
[----:B------:R-:W-:Y:S01]  /*b2de0*/  PRMT R19, R24, 0x5210, R12 ;  /* 0x0000521018137816 */ /* 0x000fe2000000000c */
[----:B------:R0:W-:Y:S01]  /*b2df0*/  STL [R1+0x108], R11 ;  /* 0x0001080b01007387 */ /* 0x0001e20000100800 */
[----:B------:R-:W-:-:S03]  /*b2e00*/  IADD3 R12, P6, R27, R3, RZ ;  /* 0x000000031b0c7210 */ /* 0x000fc60007fde0ff */
[----:B------:R-:W3:Y:S04]  /*b2e10*/  LDL.LU R28, [R1+0x23c] ;  /* 0x00023c00011c7983 */ /* 0x000ee80000300800 */
[----:B0-----:R-:W3:Y:S04]  /*b2e20*/  LDL.LU R11, [R1+0x118] ;  /* 0x00011800010b7983 */ /* 0x001ee80000300800 */
[----:B------:R0:W-:Y:S04]  /*b2e30*/  STL [R1+0x120], R13 ;  /* 0x0001200d01007387 */ /* 0x0001e80000100800 */
[----:B------:R1:W-:Y:S04]  /*b2e40*/  STL [R1+0xe0], R19 ;  /* 0x0000e01301007387 */ /* 0x0003e80000100800 */
[----:B------:R-:W3:Y:S01]  /*b2e50*/  LDL.LU R29, [R1+0x1b20] ;  /* 0x001b2000011d7983 */ /* 0x000ee20000300800 */
[----:B0-----:R-:W-:-:S03]  /*b2e60*/  IMAD.X R13, R2, 0x1, R4, P6 ;  /* 0x00000001020d7824 */ /* 0x001fc600030e0604 */
[----:B------:R-:W3:Y:S04]  /*b2e70*/  LDL.LU R20, [R1+0x234] ;  /* 0x0002340001147983 */ /* 0x000ee80000300800 */
[----:B------:R-:W3:Y:S04]  /*b2e80*/  LDL.LU R24, [R1+0x11c] ;  /* 0x00011c0001187983 */ /* 0x000ee80000300800 */
[----:B------:R0:W-:Y:S01]  /*b2e90*/  STL.64 [R1+0x1210], R12 ;  /* 0x0012100c01007387 */ /* 0x0001e20000100a00 */
[----:B----4-:R-:W-:-:S03]  /*b2ea0*/  LOP3.LUT R7, R7, 0xffff, RZ, 0xc0, !PT ;  /* 0x0000ffff07077812 */ /* 0x010fc600078ec0ff */
[----:B-1----:R-:W4:Y:S01]  /*b2eb0*/  LDL.LU R19, [R1+0x230] ;  /* 0x0002300001137983 */ /* 0x002f220000300800 */
[----:B0-----:R-:W-:-:S04]  /*b2ec0*/  LOP3.LUT R12, R21, 0xffff, RZ, 0xc0, !PT ;  /* 0x0000ffff150c7812 */ /* 0x001fc800078ec0ff */
[--C-:B--2---:R-:W-:Y:S02]  /*b2ed0*/  PRMT R13, R23, 0x4210, R12.reuse ;  /* 0x00004210170d7816 */ /* 0x104fe4000000000c */
[----:B------:R-:W2:Y:S04]  /*b2ee0*/  LDL.LU R23, [R1+0xd8] ;  /* 0x0000d80001177983 */ /* 0x000ea80000300800 */
[----:B------:R3:W-:Y:S02]  /*b2ef0*/  STL [R1+0x124], R13 ;  /* 0x0001240d01007387 */ /* 0x0007e40000100800 */
[----:B---3--:R-:W-:Y:S02]  /*b2f00*/  PRMT R13, R22, 0x5210, R12 ;  /* 0x00005210160d7816 */ /* 0x008fe4000000000c */
[----:B------:R-:W-:-:S03]  /*b2f10*/  PRMT R12, R25, 0x4210, R7 ;  /* 0x00004210190c7816 */ /* 0x000fc60000000007 */
[----:B------:R-:W-:Y:S01]  /*b2f20*/  STL [R1+0xe4], R13 ;  /* 0x0000e40d01007387 */ /* 0x000fe20000100800 */
[----:B------:R-:W-:-:S03]  /*b2f30*/  PRMT R7, R15, 0x5210, R7 ;  /* 0x000052100f077816 */ /* 0x000fc60000000007 */
[----:B------:R-:W3:Y:S04]  /*b2f40*/  LDL.LU R22, [R1+0x1b18] ;  /* 0x001b180001167983 */ /* 0x000ee80000300800 */
[----:B------:R0:W-:Y:S04]  /*b2f50*/  STL [R1+0x128], R12 ;  /* 0x0001280c01007387 */ /* 0x0001e80000100800 */
[----:B------:R-:W3:Y:S01]  /*b2f60*/  LDL.LU R25, [R1+0x1334] ;  /* 0x0013340001197983 */ /* 0x000ee20000300800 */
[----:B0-----:R-:W-:-:S03]  /*b2f70*/  IADD3 R12, P6, R27, R5, RZ ;  /* 0x000000051b0c7210 */ /* 0x001fc60007fde0ff */
[----:B------:R0:W-:Y:S02]  /*b2f80*/  STL [R1+0xe8], R7 ;  /* 0x0000e80701007387 */ /* 0x0001e40000100800 */
[----:B------:R-:W-:Y:S02]  /*b2f90*/  IMAD.X R13, R2, 0x1, R6, P6 ;  /* 0x00000001020d7824 */ /* 0x000fe400030e0606 */
[----:B------:R1:W-:Y:S01]  /*b2fa0*/  STL.64 [R1+0x4348], R4 ;  /* 0x0043480401007387 */ /* 0x0003e20000100a00 */
[----:B0-----:R-:W-:-:S03]  /*b2fb0*/  LOP3.LUT R7, R17, 0xffff, RZ, 0xc0, !PT ;  /* 0x0000ffff11077812 */ /* 0x001fc600078ec0ff */
[----:B-1----:R-:W4:Y:S01]  /*b2fc0*/  LDL.LU R5, [R1+0x520] ;  /* 0x0005200001057983 */ /* 0x002f220000300800 */
[----:B------:R-:W-:-:S03]  /*b2fd0*/  PRMT R8, R8, 0x4210, R7 ;  /* 0x0000421008087816 */ /* 0x000fc60000000007 */
[----:B------:R0:W-:Y:S01]  /*b2fe0*/  STL.64 [R1+0x1258], R12 ;  /* 0x0012580c01007387 */ /* 0x0001e20000100a00 */
[----:B------:R-:W-:Y:S02]  /*b2ff0*/  LOP3.LUT R4, R26, 0xffff, RZ, 0xc0, !PT ;  /* 0x0000ffff1a047812 */ /* 0x000fe400078ec0ff */
[----:B------:R-:W-:Y:S01]  /*b3000*/  PRMT R10, R10, 0x5210, R7 ;  /* 0x000052100a0a7816 */ /* 0x000fe20000000007 */
[----:B0-----:R-:W3:Y:S04]  /*b3010*/  LDL.LU.64 R12, [R1+0x4370] ;  /* 0x00437000010c7983 */ /* 0x001ee80000300a00 */
[----:B------:R-:W3:Y:S04]  /*b3020*/  LDL.LU R21, [R1+0x22c] ;  /* 0x00022c0001157983 */ /* 0x000ee80000300800 */
[----:B------:R-:W3:Y:S04]  /*b3030*/  LDL.LU R15, [R1+0xa0] ;  /* 0x0000a000010f7983 */ /* 0x000ee80000300800 */
[----:B------:R-:W3:Y:S04]  /*b3040*/  LDL.LU R17, [R1+0x228] ;  /* 0x0002280001117983 */ /* 0x000ee80000300800 */
[----:B------:R-:W3:Y:S04]  /*b3050*/  LDL.LU R26, [R1+0x12c] ;  /* 0x00012c00011a7983 */ /* 0x000ee80000300800 */
[----:B------:R0:W-:Y:S04]  /*b3060*/  STL [R1+0x110], R8 ;  /* 0x0001100801007387 */ /* 0x0001e80000100800 */
[----:B0-----:R-:W2:Y:S04]  /*b3070*/  LDL.LU R8, [R1+0x436c] ;  /* 0x00436c0001087983 */ /* 0x001ea80000300800 */
[----:B------:R-:W4:Y:S04]  /*b3080*/  LDL.LU R7, [R1+0x4368] ;  /* 0x0043680001077983 */ /* 0x000f280000300800 */
[----:B------:R0:W-:Y:S02]  /*b3090*/  STL [R1+0xc0], R10 ;  /* 0x0000c00a01007387 */ /* 0x0001e40000100800 */
[----:B0-----:R-:W-:-:S02]  /*b30a0*/  PRMT R10, R28, 0x4210, R4 ;  /* 0x000042101c0a7816 */ /* 0x001fc40000000004 */
[----:B------:R-:W3:Y:S04]  /*b30b0*/  LDL.LU R28, [R1+0xdc] ;  /* 0x0000dc00011c7983 */ /* 0x000ee80000300800 */
[----:B------:R4:W-:Y:S01]  /*b30c0*/  STL [R1+0x114], R10 ;  /* 0x0001140a01007387 */ /* 0x0009e20000100800 */
[----:B------:R-:W-:Y:S02]  /*b30d0*/  PRMT R4, R11, 0x5210, R4 ;  /* 0x000052100b047816 */ /* 0x000fe40000000004 */
[----:B----4-:R-:W-:Y:S01]  /*b30e0*/  IADD3 R10, P6, R27, R7, RZ ;  /* 0x000000071b0a7210 */ /* 0x010fe20007fde0ff */
[----:B------:R-:W-:Y:S04]  /*b30f0*/  STL.64 [R1+0x4358], R6 ;  /* 0x0043580601007387 */ /* 0x000fe80000100a00 */
[----:B--2---:R-:W-:Y:S01]  /*b3100*/  IMAD.X R11, R2, 0x1, R8, P6 ;  /* 0x00000001020b7824 */ /* 0x004fe200030e0608 */
[----:B------:R-:W-:Y:S04]  /*b3110*/  STL [R1+0xc4], R4 ;  /* 0x0000c40401007387 */ /* 0x000fe80000100800 */
[----:B------:R0:W-:Y:S04]  /*b3120*/  STL.64 [R1+0x1250], R10 ;  /* 0x0012500a01007387 */ /* 0x0001e80000100a00 */
[----:B0-----:R-:W2:Y:S01]  /*b3130*/  LDL.LU.64 R10, [R1+0x4360] ;  /* 0x00436000010a7983 */ /* 0x001ea20000300a00 */
[----:B------:R-:W-:-:S02]  /*b3140*/  LOP3.LUT R5, R5, 0xffff, RZ, 0xc0, !PT ;  /* 0x0000ffff05057812 */ /* 0x000fc400078ec0ff */
[----:B------:R-:W-:Y:S02]  /*b3150*/  LOP3.LUT R4, R29, 0xffff, RZ, 0xc0, !PT ;  /* 0x0000ffff1d047812 */ /* 0x000fe400078ec0ff */
[--C-:B------:R-:W-:Y:S01]  /*b3160*/  PRMT R6, R20, 0x4210, R5.reuse ;  /* 0x0000421014067816 */ /* 0x100fe20000000005 */
[----:B------:R-:W4:Y:S01]  /*b3170*/  LDL.LU R29, [R1+0x12c8] ;  /* 0x0012c800011d7983 */ /* 0x000f220000300800 */
[----:B------:R-:W-:Y:S02]  /*b3180*/  PRMT R5, R24, 0x5210, R5 ;  /* 0x0000521018057816 */ /* 0x000fe40000000005 */
[--C-:B------:R-:W-:Y:S01]  /*b3190*/  PRMT R7, R19, 0x4210, R4.reuse ;  /* 0x0000421013077816 */ /* 0x100fe20000000004 */
[----:B------:R0:W-:Y:S04]  /*b31a0*/  STL [R1+0x118], R6 ;  /* 0x0001180601007387 */ /* 0x0001e80000100800 */
[----:B------:R-:W4:Y:S01]  /*b31b0*/  LDL.LU R20, [R1+0x224] ;  /* 0x0002240001147983 */ /* 0x000f220000300800 */
[----:B0-----:R-:W-:-:S02]  /*b31c0*/  PRMT R6, R23, 0x5210, R4 ;  /* 0x0000521017067816 */ /* 0x001fc40000000004 */
[----:B------:R-:W-:Y:S01]  /*b31d0*/  IADD3 R4, P6, R27, R9, RZ ;  /* 0x000000091b047210 */ /* 0x000fe20007fde0ff */
[----:B------:R-:W-:Y:S04]  /*b31e0*/  STL [R1+0xc8], R5 ;  /* 0x0000c80501007387 */ /* 0x000fe80000100800 */
[----:B------:R-:W4:Y:S04]  /*b31f0*/  LDL.LU R24, [R1+0x94] ;  /* 0x0000940001187983 */ /* 0x000f280000300800 */
[----:B------:R-:W-:Y:S04]  /*b3200*/  STL [R1+0xf0], R7 ;  /* 0x0000f00701007387 */ /* 0x000fe80000100800 */
[----:B------:R3:W-:Y:S02]  /*b3210*/  STL [R1+0xb0], R6 ;  /* 0x0000b00601007387 */ /* 0x0007e40000100800 */
[----:B---3--:R-:W-:-:S04]  /*b3220*/  LOP3.LUT R6, R22, 0xffff, RZ, 0xc0, !PT ;  /* 0x0000ffff16067812 */ /* 0x008fc800078ec0ff */
[--C-:B------:R-:W-:Y:S02]  /*b3230*/  PRMT R21, R21, 0x4210, R6.reuse ;  /* 0x0000421015157816 */ /* 0x100fe40000000006 */
[----:B------:R-:W-:Y:S01]  /*b3240*/  PRMT R7, R15, 0x5210, R6 ;  /* 0x000052100f077816 */ /* 0x000fe20000000006 */
[----:B--2---:R-:W-:-:S05]  /*b3250*/  IMAD.X R5, R2, 0x1, R10, P6 ;  /* 0x0000000102057824 */ /* 0x004fca00030e060a */
[----:B------:R0:W-:Y:S02]  /*b3260*/  STL.64 [R1+0x1280], R4 ;  /* 0x0012800401007387 */ /* 0x0001e40000100a00 */
[----:B0-----:R-:W-:Y:S02]  /*b3270*/  LOP3.LUT R4, R25, 0xffff, RZ, 0xc0, !PT ;  /* 0x0000ffff19047812 */ /* 0x001fe400078ec0ff */
[----:B------:R-:W2:Y:S04]  /*b3280*/  LDL.LU R5, [R1+0xfc4] ;  /* 0x000fc40001057983 */ /* 0x000ea80000300800 */
[----:B------:R-:W3:Y:S01]  /*b3290*/  LDL.LU R19, [R1+0x850] ;  /* 0x0008500001137983 */ /* 0x000ee20000300800 */
[----:B------:R-:W-:-:S03]  /*b32a0*/  PRMT R6, R17, 0x4210, R4 ;  /* 0x0000421011067816 */ /* 0x000fc60000000004 */
[----:B------:R-:W3:Y:S04]  /*b32b0*/  LDL.LU R23, [R1+0x21c] ;  /* 0x00021c0001177983 */ /* 0x000ee80000300800 */
[----:B------:R-:W3:Y:S04]  /*b32c0*/  LDL.LU R22, [R1+0x84] ;  /* 0x0000840001167983 */ /* 0x000ee80000300800 */
[----:B------:R-:W3:Y:S04]  /*b32d0*/  LDL.LU R25, [R1+0x218] ;  /* 0x0002180001197983 */ /* 0x000ee80000300800 */
[----:B------:R-:W-:Y:S04]  /*b32e0*/  STL [R1+0xf4], R21 ;  /* 0x0000f41501007387 */ /* 0x000fe80000100800 */
[----:B------:R-:W3:Y:S04]  /*b32f0*/  LDL.LU R15, [R1+0x8c] ;  /* 0x00008c00010f7983 */ /* 0x000ee80000300800 */
[----:B------:R-:W-:Y:S04]  /*b3300*/  STL [R1+0xb4], R7 ;  /* 0x0000b40701007387 */ /* 0x000fe80000100800 */
[----:B------:R0:W-:Y:S01]  /*b3310*/  STL [R1+0xf8], R6 ;  /* 0x0000f80601007387 */ /* 0x0001e20000100800 */
[----:B------:R-:W-:-:S02]  /*b3320*/  PRMT R4, R26, 0x5210, R4 ;  /* 0x000052101a047816 */ /* 0x000fc40000000004 */
[C---:B0-----:R-:W-:Y:S01]  /*b3330*/  IADD3 R6, P6, R27.reuse, R11, RZ ;  /* 0x0000000b1b067210 */ /* 0x041fe20007fde0ff */
[----:B------:R0:W-:Y:S04]  /*b3340*/  STL.64 [R1+0x4330], R10 ;  /* 0x0043300a01007387 */ /* 0x0001e80000100a00 */
[----:B------:R-:W-:Y:S01]  /*b3350*/  IMAD.X R7, R2, 0x1, R13, P6 ;  /* 0x0000000102077824 */ /* 0x000fe200030e060d */
[----:B------:R-:W-:Y:S04]  /*b3360*/  STL [R1+0xb8], R4 ;  /* 0x0000b80401007387 */ /* 0x000fe80000100800 */
[----:B------:R1:W-:Y:S01]  /*b3370*/  STL.64 [R1+0x1278], R6 ;  /* 0x0012780601007387 */ /* 0x0003e20000100a00 */
[----:B0-----:R-:W-:-:S03]  /*b3380*/  IADD3 R10, P6, R27, R12, RZ ;  /* 0x0000000c1b0a7210 */ /* 0x001fc60007fde0ff */
[----:B-1----:R-:W3:Y:S04]  /*b3390*/  LDL.LU.64 R6, [R1+0x4358] ;  /* 0x0043580001067983 */ /* 0x002ee80000300a00 */
[----:B------:R-:W3:Y:S04]  /*b33a0*/  LDL.LU R27, [R1+0x1b58] ;  /* 0x001b5800011b7983 */ /* 0x000ee80000300800 */
[----:B------:R-:W3:Y:S04]  /*b33b0*/  LDL.LU R26, [R1+0x214] ;  /* 0x00021400011a7983 */ /* 0x000ee80000300800 */
[----:B------:R-:W3:Y:S01]  /*b33c0*/  LDL.LU R21, [R1+0x20c] ;  /* 0x00020c0001157983 */ /* 0x000ee20000300800 */
[----:B------:R-:W-:-:S03]  /*b33d0*/  IMAD.X R11, R2, 0x1, R14, P6 ;  /* 0x00000001020b7824 */ /* 0x000fc600030e060e */
[----:B------:R-:W3:Y:S04]  /*b33e0*/  LDL.LU R17, [R1+0x68] ;  /* 0x0000680001117983 */ /* 0x000ee80000300800 */
[----:B------:R0:W-:Y:S04]  /*b33f0*/  STL.64 [R1+0x4328], R12 ;  /* 0x0043280c01007387 */ /* 0x0001e80000100a00 */
[----:B0-----:R-:W3:Y:S04]  /*b3400*/  LDL.LU R12, [R1+0x1b24] ;  /* 0x001b2400010c7983 */ /* 0x001ee80000300800 */
[----:B------:R-:W3:Y:S04]  /*b3410*/  LDL.LU R13, [R1+0x80] ;  /* 0x00008000010d7983 */ /* 0x000ee80000300800 */
[----:B------:R-:W3:Y:S01]  /*b3420*/  LDL.LU R2, [R1+0x4350] ;  /* 0x0043500001027983 */ /* 0x000ee20000300800 */
[----:B----4-:R-:W-:-:S03]  /*b3430*/  LOP3.LUT R4, R29, 0xffff, RZ, 0xc0, !PT ;  /* 0x0000ffff1d047812 */ /* 0x010fc600078ec0ff */
[----:B------:R0:W-:Y:S02]  /*b3440*/  STL.64 [R1+0x1290], R10 ;  /* 0x0012900a01007387 */ /* 0x0001e40000100a00 */
[--C-:B0-----:R-:W-:Y:S02]  /*b3450*/  PRMT R11, R20, 0x4210, R4.reuse ;  /* 0x00004210140b7816 */ /* 0x101fe40000000004 */
[----:B------:R-:W4:Y:S01]  /*b3460*/  LDL.LU R10, [R1+0x136c] ;  /* 0x00136c00010a7983 */ /* 0x000f220000300800 */
[----:B------:R-:W-:-:S03]  /*b3470*/  PRMT R4, R24, 0x5210, R4 ;  /* 0x0000521018047816 */ /* 0x000fc60000000004 */
[----:B------:R0:W-:Y:S04]  /*b3480*/  STL [R1+0xd0], R11 ;  /* 0x0000d00b01007387 */ /* 0x0001e80000100800 */
[----:B------:R-:W4:Y:S04]  /*b3490*/  LDL.LU R29, [R1+0x12cc] ;  /* 0x0012cc00011d7983 */ /* 0x000f280000300800 */
[----:B------:R3:W-:Y:S04]  /*b34a0*/  STL [R1+0x90], R4 ;  /* 0x0000900401007387 */ /* 0x0007e80000100800 */
[----:B------:R-:W4:Y:S04]  /*b34b0*/  LDL.LU R20, [R1+0x210] ;  /* 0x0002100001147983 */ /* 0x000f280000300800 */
[----:B------:R-:W4:Y:S04]  /*b34c0*/  LDL.LU R24, [R1+0x6c] ;  /* 0x00006c0001187983 */ /* 0x000f280000300800 */
[----:B0-----:R-:W4:Y:S01]  /*b34d0*/  LDL.LU R11, [R1+0x200] ;  /* 0x00020000010b7983 */ /* 0x001f220000300800 */
[----:B--2---:R-:W-:-:S02]  /*b34e0*/  LOP3.LUT R5, R5, 0xffff, RZ, 0xc0, !PT ;  /* 0x0000ffff05057812 */ /* 0x004fc400078ec0ff */
[----:B---3--:R-:W-:Y:S02]  /*b34f0*/  LOP3.LUT R4, R19, 0xffff, RZ, 0xc0, !PT ;  /* 0x0000ffff13047812 */ /* 0x008fe400078ec0ff */
[----:B------:R-:W2:Y:S01]  /*b3500*/  LDL.LU R19, [R1+0x5c] ;  /* 0x00005c0001137983 */ /* 0x000ea20000300800 */
[--C-:B------:R-:W-:Y:S02]  /*b3510*/  PRMT R23, R23, 0x4210, R5.reuse ;  /* 0x0000421017177816 */ /* 0x100fe40000000005 */
[----:B------:R-:W-:-:S03]  /*b3520*/  PRMT R22, R22, 0x5210, R5 ;  /* 0x0000521016167816 */ /* 0x000fc60000000005 */
[----:B------:R0:W-:Y:S01]  /*b3530*/  STL [R1+0xd4], R23 ;  /* 0x0000d41701007387 */ /* 0x0001e20000100800 */
[----:B------:R-:W-:-:S03]  /*b3540*/  PRMT R5, R25, 0x4210, R4 ;  /* 0x0000421019057816 */ /* 0x000fc60000000004 */
[----:B0-----:R-:W3:Y:S01]  /*b3550*/  LDL.LU R23, [R1+0x12e8] ;  /* 0x0012e80001177983 */ /* 0x001ee20000300800 */
[----:B------:R-:W-:-:S03]  /*b3560*/  PRMT R4, R15, 0x5210, R4 ;  /* 0x000052100f047816 */ /* 0x000fc60000000004 */
[----:B------:R0:W-:Y:S04]  /*b3570*/  STL [R1+0x94], R22 ;  /* 0x0000941601007387 */ /* 0x0001e80000100800 */
[----:B0-----:R-:W3:Y:S04]  /*b3580*/  LDL.LU R22, [R1+0xb64] ;  /* 0x000b640001167983 */ /* 0x001ee80000300800 */
[----:B------:R0:W-:Y:S04]  /*b3590*/  STL [R1+0xd8], R5 ;  /* 0x0000d80501007387 */ /* 0x0001e80000100800 */
[----:B------:R-:W3:Y:S04]  /*b35a0*/  LDL.LU R25, [R1+0x1f8] ;  /* 0x0001f80001197983 */ /* 0x000ee80000300800 */
[----:B------:R-:W3:Y:S01]  /*b35b0*/  LDL.LU R15, [R1+0x1e8] ;  /* 0x0001e800010f7983 */ /* 0x000ee20000300800 */
[----:B0-----:R-:W-:-:S03]  /*b35c0*/  SHF.R.S32.HI R5, RZ, 0x1f, R28 ;  /* 0x0000001fff057819 */ /* 0x001fc6000001141c */
[----:B------:R0:W-:Y:S04]  /*b35d0*/  STL [R1+0x98], R4 ;  /* 0x0000980401007387 */ /* 0x0001e80000100800 */
[----:B------:R-:W-:Y:S01]  /*b35e0*/  STL [R1+0x8], R5 ;  /* 0x0000080501007387 */ /* 0x000fe20000100800 */
[----:B0-----:R-:W-:-:S03]  /*b35f0*/  IADD3 R4, P6, R28, R2, RZ ;  /* 0x000000021c047210 */ /* 0x001fc60007fde0ff */
[----:B------:R0:W-:Y:S04]  /*b3600*/  STL [R1+0x431c], R2 ;  /* 0x00431c0201007387 */ /* 0x0001e80000100800 */
[----:B0-----:R-:W4:Y:S01]  /*b3610*/  LDL.LU R2, [R1+0x8] ;  /* 0x0000080001027983 */ /* 0x001f220000300800 */
[----:B------:R-:W-:-:S04]  /*b3620*/  LOP3.LUT R27, R27, 0xffff, RZ, 0xc0, !PT ;  /* 0x0000ffff1b1b7812 */ /* 0x000fc800078ec0ff */
[--C-:B------:R-:W-:Y:S02]  /*b3630*/  PRMT R26, R26, 0x4210, R27.reuse ;  /* 0x000042101a1a7816 */ /* 0x100fe4000000001b */
[----:B------:R-:W-:Y:S02]  /*b3640*/  PRMT R13, R13, 0x5210, R27 ;  /* 0x000052100d0d7816 */ /* 0x000fe4000000001b */
[----:B------:R-:W-:Y:S01]  /*b3650*/  LOP3.LUT R12, R12, 0xffff, RZ, 0xc0, !PT ;  /* 0x0000ffff0c0c7812 */ /* 0x000fe200078ec0ff */
[----:B----4-:R-:W-:-:S05]  /*b3660*/  IMAD.X R5, R2, 0x1, R16, P6 ;  /* 0x0000000102057824 */ /* 0x010fca00030e0610 */
[----:B------:R0:W-:Y:S04]  /*b3670*/  STL.64 [R1+0x1270], R4 ;  /* 0x0012700401007387 */ /* 0x0001e80000100a00 */
[----:B0-----:R-:W4:Y:S04]  /*b3680*/  LDL.LU.64 R4, [R1+0x4348] ;  /* 0x0043480001047983 */ /* 0x001f280000300a00 */
[----:B------:R0:W-:Y:S04]  /*b3690*/  STL [R1+0xa0], R26 ;  /* 0x0000a01a01007387 */ /* 0x0001e80000100800 */
[----:B0-----:R-:W3:Y:S04]  /*b36a0*/  LDL.LU R26, [R1+0x4340] ;  /* 0x00434000011a7983 */ /* 0x001ee80000300800 */
[----:B------:R-:W3:Y:S04]  /*b36b0*/  LDL.LU R27, [R1+0x433c] ;  /* 0x00433c00011b7983 */ /* 0x000ee80000300800 */
[----:B------:R0:W-:Y:S02]  /*b36c0*/  STL [R1+0x70], R13 ;  /* 0x0000700d01007387 */ /* 0x0001e40000100800 */
[----:B0-----:R-:W-:-:S02]  /*b36d0*/  PRMT R13, R21, 0x4210, R12 ;  /* 0x00004210150d7816 */ /* 0x001fc4000000000c */
[----:B------:R-:W-:Y:S02]  /*b36e0*/  PRMT R12, R17, 0x5210, R12 ;  /* 0x00005210110c7816 */ /* 0x000fe4000000000c */
[----:B------:R-:W3:Y:S04]  /*b36f0*/  LDL.LU R17, [R1+0x1b68] ;  /* 0x001b680001117983 */ /* 0x000ee80000300800 */
[----:B------:R-:W-:Y:S04]  /*b3700*/  STL [R1+0xa4], R13 ;  /* 0x0000a40d01007387 */ /* 0x000fe80000100800 */
[----:B------:R-:W3:Y:S04]  /*b3710*/  LDL.LU R21, [R1+0x1b5c] ;  /* 0x001b5c0001157983 */ /* 0x000ee80000300800 */
[----:B------:R0:W-:Y:S02]  /*b3720*/  STL [R1+0x74], R12 ;  /* 0x0000740c01007387 */ /* 0x0001e40000100800 */
[----:B0-----:R-:W-:-:S05]  /*b3730*/  IADD3 R12, P6, R28, R0, RZ ;  /* 0x000000001c0c7210 */ /* 0x001fca0007fde0ff */
[----:B------:R-:W-:-:S05]  /*b3740*/  IMAD.X R13, R2, 0x1, R18, P6 ;  /* 0x00000001020d7824 */ /* 0x000fca00030e0612 */
[----:B------:R0:W-:Y:S02]  /*b3750*/  STL.64 [R1+0x12b8], R12 ;  /* 0x0012b80c01007387 */ /* 0x0001e40000100a00 */
[----:B0-----:R-:W-:-:S04]  /*b3760*/  LOP3.LUT R12, R10, 0xffff, RZ, 0xc0, !PT ;  /* 0x0000ffff0a0c7812 */ /* 0x001fc800078ec0ff */
[--C-:B------:R-:W-:Y:S02]  /*b3770*/  PRMT R13, R20, 0x4210, R12.reuse ;  /* 0x00004210140d7816 */ /* 0x100fe4000000000c */
[----:B------:R-:W-:Y:S02]  /*b3780*/  PRMT R12, R24, 0x5210, R12 ;  /* 0x00005210180c7816 */ /* 0x000fe4000000000c */
[----:B------:R-:W-:Y:S02]  /*b3790*/  LOP3.LUT R10, R29, 0xffff, RZ, 0xc0, !PT ;  /* 0x0000ffff1d0a7812 */ /* 0x000fe400078ec0ff */
[----:B------:R-:W3:Y:S04]  /*b37a0*/  LDL.LU R29, [R1+0x30] ;  /* 0x00003000011d7983 */ /* 0x000ee80000300800 */
[----:B------:R0:W-:Y:S04]  /*b37b0*/  STL [R1+0xa8], R13 ;  /* 0x0000a80d01007387 */ /* 0x0001e80000100800 */
[----:B------:R-:W3:Y:S04]  /*b37c0*/  LDL.LU R20, [R1+0x18c] ;  /* 0x00018c0001147983 */ /* 0x000ee80000300800 */
[----:B------:R2:W-:Y:S01]  /*b37d0*/  STL [R1+0x78], R12 ;  /* 0x0000780c01007387 */ /* 0x0005e20000100800 */
[----:B0-----:R-:W-:-:S03]  /*b37e0*/  PRMT R13, R11, 0x4210, R10 ;  /* 0x000042100b0d7816 */ /* 0x001fc6000000000a */
[----:B------:R-:W3:Y:S01]  /*b37f0*/  LDL.LU R24, [R1+0x10] ;  /* 0x0000100001187983 */ /* 0x000ee20000300800 */
[----:B--2---:R-:W-:Y:S02]  /*b3800*/  PRMT R12, R19, 0x5210, R10 ;  /* 0x00005210130c7816 */ /* 0x004fe4000000000a */
[----:B------:R-:W-:Y:S01]  /*b3810*/  IADD3 R10, P6, R28, R3, RZ ;  /* 0x000000031c0a7210 */ /* 0x000fe20007fde0ff */
[----:B------:R-:W-:Y:S04]  /*b3820*/  STL [R1+0x80], R13 ;  /* 0x0000800d01007387 */ /* 0x000fe80000100800 */
[----:B------:R-:W-:Y:S01]  /*b3830*/  STL [R1+0x50], R12 ;  /* 0x0000500c01007387 */ /* 0x000fe20000100800 */
[----:B----4-:R-:W-:-:S05]  /*b3840*/  IMAD.X R11, R2, 0x1, R4, P6 ;  /* 0x00000001020b7824 */ /* 0x010fca00030e0604 */
[----:B------:R3:W-:Y:S02]  /*b3850*/  STL.64 [R1+0x12c8], R10 ;  /* 0x0012c80a01007387 */ /* 0x0007e40000100a00 */
[----:B---3--:R-:W-:-:S04]  /*b3860*/  LOP3.LUT R11, R23, 0xffff, RZ, 0xc0, !PT ;  /* 0x0000ffff170b7812 */ /* 0x008fc800078ec0ff */
[--C-:B------:R-:W-:Y:S02]  /*b3870*/  PRMT R12, R25, 0x4210, R11.reuse ;  /* 0x00004210190c7816 */ /* 0x100fe4000000000b */
[----:B------:R-:W-:Y:S02]  /*b3880*/  PRMT R11, R26, 0x5210, R11 ;  /* 0x000052101a0b7816 */ /* 0x000fe4000000000b */
[----:B------:R-:W2:Y:S01]  /*b3890*/  LDL.LU R26, [R1+0x4338] ;  /* 0x00433800011a7983 */ /* 0x000ea20000300800 */
[----:B------:R-:W-:-:S03]  /*b38a0*/  LOP3.LUT R10, R22, 0xffff, RZ, 0xc0, !PT ;  /* 0x0000ffff160a7812 */ /* 0x000fc600078ec0ff */
[----:B------:R0:W-:Y:S01]  /*b38b0*/  STL [R1+0x84], R12 ;  /* 0x0000840c01007387 */ /* 0x0001e20000100800 */
[----:B------:R-:W-:-:S03]  /*b38c0*/  PRMT R19, R27, 0x5210, R10 ;  /* 0x000052101b137816 */ /* 0x000fc6000000000a */
[----:B0-----:R-:W3:Y:S04]  /*b38d0*/  LDL.LU R12, [R1+0x1a78] ;  /* 0x001a7800010c7983 */ /* 0x001ee80000300800 */
[----:B------:R-:W4:Y:S04]  /*b38e0*/  LDL.LU R25, [R1+0x1300] ;  /* 0x0013000001197983 */ /* 0x000f280000300800 */
[----:B------:R0:W-:Y:S04]  /*b38f0*/  STL [R1+0x54], R11 ;  /* 0x0000540b01007387 */ /* 0x0001e80000100800 */
[----:B------:R-:W4:Y:S04]  /*b3900*/  LDL.LU R13, [R1+0x1fc] ;  /* 0x0001fc00010d7983 */ /* 0x000f280000300800 */
[----:B------:R-:W4:Y:S01]  /*b3910*/  LDL.LU R23, [R1+0x13c] ;  /* 0x00013c0001177983 */ /* 0x000f220000300800 */
[----:B0-----:R-:W-:-:S02]  /*b3920*/  PRMT R11, R15, 0x4210, R10 ;  /* 0x000042100f0b7816 */ /* 0x001fc4000000000a */
[----:B------:R-:W-:-:S03]  /*b3930*/  IADD3 R10, P6, R28, R5, RZ ;  /* 0x000000051c0a7210 */ /* 0x000fc60007fde0ff */
[----:B------:R0:W-:Y:S04]  /*b3940*/  STL [R1+0x88], R11 ;  /* 0x0000880b01007387 */ /* 0x0001e80000100800 */
[----:B------:R-:W4:Y:S04]  /*b3950*/  LDL.LU R22, [R1+0x204] ;  /* 0x0002040001167983 */ /* 0x000f280000300800 */
[----:B------:R-:W4:Y:S01]  /*b3960*/  LDL.LU R15, [R1+0x1c] ;  /* 0x00001c00010f7983 */ /* 0x000f220000300800 */
[----:B0-----:R-:W-:-:S03]  /*b3970*/  IMAD.X R11, R2, 0x1, R6, P6 ;  /* 0x00000001020b7824 */ /* 0x001fc600030e0606 */
[----:B------:R-:W4:Y:S04]  /*b3980*/  LDL.LU R27, [R1+0x140] ;  /* 0x00014000011b7983 */ /* 0x000f280000300800 */
[----:B------:R-:W-:Y:S04]  /*b3990*/  STL [R1+0x58], R19 ;  /* 0x0000581301007387 */ /* 0x000fe80000100800 */
[----:B------:R-:W-:Y:S04]  /*b39a0*/  STL.64 [R1+0x4300], R4 ;  /* 0x0043000401007387 */ /* 0x000fe80000100a00 */
[----:B------:R0:W-:Y:S02]  /*b39b0*/  STL.64 [R1+0x12f0], R10 ;  /* 0x0012f00a01007387 */ /* 0x0001e40000100a00 */
[----:B0-----:R-:W-:-:S02]  /*b39c0*/  LOP3.LUT R11, R17, 0xffff, RZ, 0xc0, !PT ;  /* 0x0000ffff110b7812 */ /* 0x001fc400078ec0ff */
[----:B------:R-:W-:Y:S01]  /*b39d0*/  LOP3.LUT R10, R21, 0xffff, RZ, 0xc0, !PT ;  /* 0x0000ffff150a7812 */ /* 0x000fe200078ec0ff */
[----:B------:R-:W4:Y:S01]  /*b39e0*/  LDL.LU R17, [R1+0x1304] ;  /* 0x0013040001117983 */ /* 0x000f220000300800 */
[----:B------:R-:W-:-:S03]  /*b39f0*/  PRMT R19, R29, 0x5210, R11 ;  /* 0x000052101d137816 */ /* 0x000fc6000000000b */
[----:B------:R-:W4:Y:S04]  /*b3a00*/  LDL.LU R4, [R1+0xfc0] ;  /* 0x000fc00001047983 */ /* 0x000f280000300800 */
[----:B------:R-:W4:Y:S01]  /*b3a10*/  LDL.LU R21, [R1+0x148] ;  /* 0x0001480001157983 */ /* 0x000f220000300800 */
[----:B--2---:R-:W-:Y:S02]  /*b3a20*/  PRMT R5, R26, 0x4210, R11 ;  /* 0x000042101a057816 */ /* 0x004fe4000000000b */
[----:B------:R-:W-:-:S03]  /*b3a30*/  PRMT R11, R20, 0x4210, R10 ;  /* 0x00004210140b7816 */ /* 0x000fc6000000000a */
[----:B------:R0:W-:Y:S01]  /*b3a40*/  STL [R1+0x60], R5 ;  /* 0x0000600501007387 */ /* 0x0001e20000100800 */
[----:B------:R-:W-:-:S03]  /*b3a50*/  PRMT R10, R24, 0x5210, R10 ;  /* 0x00005210180a7816 */ /* 0x000fc6000000000a */
[----:B0-----:R-:W2:Y:S04]  /*b3a60*/  LDL.LU R5, [R1+0x18] ;  /* 0x0000180001057983 */ /* 0x001ea80000300800 */
[----:B------:R-:W2:Y:S04]  /*b3a70*/  LDL.LU R26, [R1+0x144] ;  /* 0x00014400011a7983 */ /* 0x000ea80000300800 */
[----:B------:R0:W-:Y:S04]  /*b3a80*/  STL [R1+0x40], R19 ;  /* 0x0000401301007387 */ /* 0x0001e80000100800 */
[----:B0-----:R-:W2:Y:S04]  /*b3a90*/  LDL.LU R19, [R1+0x2934] ;  /* 0x0029340001137983 */ /* 0x001ea80000300800 */
        /* <DEDUP_REMOVED lines=9> */
[----:B------:R0:W-:Y:S04]  /*b3b30*/  STL.64 [R1+0x12e8], R10 ;  /* 0x0012e80a01007387 */ /* 0x0001e80000100a00 */
[----:B0-----:R-:W2:Y:S01]  /*b3b40*/  LDL.LU.64 R10, [R1+0x4330] ;  /* 0x00433000010a7983 */ /* 0x001ea20000300a00 */
[----:B---3--:R-:W-:-:S04]  /*b3b50*/  LOP3.LUT R12, R12, 0xffff, RZ, 0xc0, !PT ;  /* 0x0000ffff0c0c7812 */ /* 0x008fc800078ec0ff */
[--C-:B----4-:R-:W-:Y:S02]  /*b3b60*/  PRMT R13, R13, 0x4210, R12.reuse ;  /* 0x000042100d0d7816 */ /* 0x110fe4000000000c */
[----:B------:R-:W-:Y:S02]  /*b3b70*/  LOP3.LUT R6, R25, 0xffff, RZ, 0xc0, !PT ;  /* 0x0000ffff19067812 */ /* 0x000fe400078ec0ff */
[----:B------:R-:W3:Y:S04]  /*b3b80*/  LDL.LU R25, [R1+0x292c] ;  /* 0x00292c0001197983 */ /* 0x000ee80000300800 */
[----:B------:R0:W-:Y:S02]  /*b3b90*/  STL [R1+0x68], R13 ;  /* 0x0000680d01007387 */ /* 0x0001e40000100800 */
[----:B0-----:R-:W-:-:S02]  /*b3ba0*/  PRMT R13, R23, 0x5210, R12 ;  /* 0x00005210170d7816 */ /* 0x001fc4000000000c */
[--C-:B------:R-:W-:Y:S02]  /*b3bb0*/  PRMT R12, R22, 0x4210, R6.reuse ;  /* 0x00004210160c7816 */ /* 0x100fe40000000006 */
[----:B------:R-:W-:Y:S01]  /*b3bc0*/  PRMT R6, R15, 0x5210, R6 ;  /* 0x000052100f067816 */ /* 0x000fe20000000006 */
[----:B------:R-:W-:Y:S04]  /*b3bd0*/  STL [R1+0x48], R13 ;  /* 0x0000480d01007387 */ /* 0x000fe80000100800 */
[----:B------:R-:W4:Y:S04]  /*b3be0*/  LDL.LU R23, [R1+0x2938] ;  /* 0x0029380001177983 */ /* 0x000f280000300800 */
[----:B------:R0:W-:Y:S04]  /*b3bf0*/  STL [R1+0x30], R12 ;  /* 0x0000300c01007387 */ /* 0x0001e80000100800 */
[----:B------:R-:W4:Y:S04]  /*b3c00*/  LDL.LU R22, [R1+0x3c] ;  /* 0x00003c0001167983 */ /* 0x000f280000300800 */
[----:B------:R-:W-:Y:S01]  /*b3c10*/  STL [R1+0x20], R6 ;  /* 0x0000200601007387 */ /* 0x000fe20000100800 */
[----:B0-----:R-:W-:-:S03]  /*b3c20*/  IADD3 R12, P6, R28, R9, RZ ;  /* 0x000000091c0c7210 */ /* 0x001fc60007fde0ff */
[----:B------:R0:W-:Y:S04]  /*b3c30*/  STL.64 [R1+0x4310], R8 ;  /* 0x0043100801007387 */ /* 0x0001e80000100a00 */
[----:B0-----:R-:W3:Y:S01]  /*b3c40*/  LDL.LU R9, [R1+0x208] ;  /* 0x0002080001097983 */ /* 0x001ee20000300800 */
[----:B--2---:R-:W-:-:S05]  /*b3c50*/  IMAD.X R13, R2, 0x1, R10, P6 ;  /* 0x00000001020d7824 */ /* 0x004fca00030e060a */
[----:B------:R0:W-:Y:S04]  /*b3c60*/  STL.64 [R1+0x1320], R12 ;  /* 0x0013200c01007387 */ /* 0x0001e80000100a00 */
[----:B0-----:R-:W2:Y:S01]  /*b3c70*/  LDL.LU.64 R12, [R1+0x4328] ;  /* 0x00432800010c7983 */ /* 0x001ea20000300a00 */
[----:B------:R-:W-:Y:S02]  /*b3c80*/  LOP3.LUT R6, R17, 0xffff, RZ, 0xc0, !PT ;  /* 0x0000ffff11067812 */ /* 0x000fe400078ec0ff */
[----:B------:R-:W-:Y:S01]  /*b3c90*/  LOP3.LUT R4, R4, 0xffff, RZ, 0xc0, !PT ;  /* 0x0000ffff04047812 */ /* 0x000fe200078ec0ff */
[----:B------:R-:W4:Y:S04]  /*b3ca0*/  LDL.LU R15, [R1+0x12e0] ;  /* 0x0012e000010f7983 */ /* 0x000f280000300800 */
[----:B------:R-:W4:Y:S01]  /*b3cb0*/  LDL.LU R17, [R1+0x1a7c] ;  /* 0x001a7c0001117983 */ /* 0x000f220000300800 */
[----:B------:R-:W-:-:S02]  /*b3cc0*/  PRMT R7, R7, 0x4210, R4 ;  /* 0x0000421007077816 */ /* 0x000fc40000000004 */
[--C-:B---3--:R-:W-:Y:S02]  /*b3cd0*/  PRMT R8, R9, 0x4210, R6.reuse ;  /* 0x0000421009087816 */ /* 0x108fe40000000006 */
[----:B------:R-:W-:Y:S02]  /*b3ce0*/  PRMT R6, R21, 0x5210, R6 ;  /* 0x0000521015067816 */ /* 0x000fe40000000006 */
[----:B------:R-:W3:Y:S04]  /*b3cf0*/  LDL.LU R21, [R1+0x220] ;  /* 0x0002200001157983 */ /* 0x000ee80000300800 */
[----:B------:R-:W-:Y:S04]  /*b3d00*/  STL [R1+0x34], R8 ;  /* 0x0000340801007387 */ /* 0x000fe80000100800 */
[----:B------:R0:W-:Y:S02]  /*b3d10*/  STL [R1+0x24], R6 ;  /* 0x0000240601007387 */ /* 0x0001e40000100800 */
[----:B0-----:R-:W-:-:S02]  /*b3d20*/  PRMT R6, R5, 0x5210, R4 ;  /* 0x0000521005067816 */ /* 0x001fc40000000004 */
[----:B------:R-:W3:Y:S04]  /*b3d30*/  LDL.LU R4, [R1+0x238] ;  /* 0x0002380001047983 */ /* 0x000ee80000300800 */
[----:B------:R-:W-:Y:S04]  /*b3d40*/  STL [R1+0x38], R7 ;  /* 0x0000380701007387 */ /* 0x000fe80000100800 */
[----:B------:R-:W3:Y:S04]  /*b3d50*/  LDL.LU R5, [R1+0x154] ;  /* 0x0001540001057983 */ /* 0x000ee80000300800 */
[----:B------:R0:W-:Y:S02]  /*b3d60*/  STL [R1+0x28], R6 ;  /* 0x0000280601007387 */ /* 0x0001e40000100800 */
[----:B0-----:R-:W-:-:S05]  /*b3d70*/  IADD3 R6, P6, R28, R11, RZ ;  /* 0x0000000b1c067210 */ /* 0x001fca0007fde0ff */
[----:B--2---:R-:W-:-:S05]  /*b3d80*/  IMAD.X R7, R2, 0x1, R13, P6 ;  /* 0x0000000102077824 */ /* 0x004fca00030e060d */
[----:B------:R0:W-:Y:S02]  /*b3d90*/  STL.64 [R1+0x1330], R6 ;  /* 0x0013300601007387 */ /* 0x0001e40000100a00 */
[----:B0-----:R-:W-:Y:S02]  /*b3da0*/  IADD3 R6, P6, R28, R12, RZ ;  /* 0x0000000c1c067210 */ /* 0x001fe40007fde0ff */
[----:B------:R-:W2:Y:S03]  /*b3db0*/  LDL.LU R28, [R1+0x4320] ;  /* 0x00432000011c7983 */ /* 0x000ea60000300800 */
[----:B------:R-:W-:Y:S02]  /*b3dc0*/  IMAD.X R7, R2, 0x1, R14, P6 ;  /* 0x0000000102077824 */ /* 0x000fe400030e060e */
[----:B------:R-:W3:Y:S01]  /*b3dd0*/  LDL.LU R2, [R1+0x431c] ;  /* 0x00431c0001027983 */ /* 0x000ee20000300800 */
[----:B------:R-:W-:-:S03]  /*b3de0*/  PRMT R8, R24, 0x5210, R20 ;  /* 0x0000521018087816 */ /* 0x000fc60000000014 */
[----:B------:R0:W-:Y:S02]  /*b3df0*/  STL.64 [R1+0x1328], R6 ;  /* 0x0013280601007387 */ /* 0x0001e40000100a00 */
[----:B0-----:R-:W-:Y:S02]  /*b3e00*/  PRMT R6, R29, 0x5210, R19 ;  /* 0x000052101d067816 */ /* 0x001fe40000000013 */
[----:B------:R-:W3:Y:S04]  /*b3e10*/  LDL.LU R7, [R1+0x12e4] ;  /* 0x0012e40001077983 */ /* 0x000ee80000300800 */
[----:B------:R0:W-:Y:S04]  /*b3e20*/  STL [R1+0x10], R6 ;  /* 0x0000100601007387 */ /* 0x0001e80000100800 */
[----:B0-----:R-:W3:Y:S04]  /*b3e30*/  LDL.LU R6, [R1+0x1a40] ;  /* 0x001a400001067983 */ /* 0x001ee80000300800 */
[----:B------:R2:W-:Y:S04]  /*b3e40*/  STL [R1+0x14], R8 ;  /* 0x0000140801007387 */ /* 0x0005e80000100800 */
[----:B------:R-:W3:Y:S04]  /*b3e50*/  LDL.LU R19, [R1+0x240] ;  /* 0x0002400001137983 */ /* 0x000ee80000300800 */
[----:B------:R-:W3:Y:S04]  /*b3e60*/  LDL.LU R29, [R1+0x158] ;  /* 0x00015800011d7983 */ /* 0x000ee80000300800 */
[----:B------:R-:W3:Y:S01]  /*b3e70*/  LDL.LU R24, [R1+0x25c] ;  /* 0x00025c0001187983 */ /* 0x000ee20000300800 */
[----:B----4-:R-:W-:-:S02]  /*b3e80*/  PRMT R20, R22, 0x5210, R23 ;  /* 0x0000521016147816 */ /* 0x010fc40000000017 */
[----:B------:R-:W-:Y:S02]  /*b3e90*/  SHF.R.S32.HI R22, RZ, 0x1f, R26 ;  /* 0x0000001fff167819 */ /* 0x000fe4000001141a */
[----:B--2---:R-:W-:Y:S02]  /*b3ea0*/  PRMT R8, R28, 0x5210, R25 ;  /* 0x000052101c087816 */ /* 0x004fe40000000019 */
[----:B------:R-:W2:Y:S01]  /*b3eb0*/  LDL.LU R25, [R1+0x15c] ;  /* 0x00015c0001197983 */ /* 0x000ea20000300800 */
[----:B------:R-:W-:-:S03]  /*b3ec0*/  SHF.R.S32.HI R28, RZ, 0x1f, R27 ;  /* 0x0000001fff1c7819 */ /* 0x000fc6000001141b */
[----:B------:R3:W-:Y:S02]  /*b3ed0*/  STL [R1+0x18], R8 ;  /* 0x0000180801007387 */ /* 0x0007e40000100800 */
[----:B---3--:R-:W-:-:S05]  /*b3ee0*/  IADD3 R8, P6, R27, R2, RZ ;  /* 0x000000021b087210 */ /* 0x008fca0007fde0ff */
[----:B------:R-:W-:-:S05]  /*b3ef0*/  IMAD.X R9, R28, 0x1, R16, P6 ;  /* 0x000000011c097824 */ /* 0x000fca00030e0610 */
[----:B------:R0:W-:Y:S04]  /*b3f00*/  STL.64 [R1+0x1318], R8 ;  /* 0x0013180801007387 */ /* 0x0001e80000100a00 */
[----:B------:R-:W-:Y:S01]  /*b3f10*/  STL [R1+0x1c], R20 ;  /* 0x00001c1401007387 */ /* 0x000fe20000100800 */
[----:B0-----:R-:W-:-:S03]  /*b3f20*/  IADD3 R8, P6, R26, R2, RZ ;  /* 0x000000021a087210 */ /* 0x001fc60007fde0ff */
[----:B------:R0:W-:Y:S02]  /*b3f30*/  STL [R1+0x3ec0], R2 ;  /* 0x003ec00201007387 */ /* 0x0001e40000100800 */
[----:B------:R-:W-:Y:S02]  /*b3f40*/  IMAD.X R9, R22, 0x1, R16, P6 ;  /* 0x0000000116097824 */ /* 0x000fe400030e0610 */
[----:B------:R-:W3:Y:S01]  /*b3f50*/  LDL.LU R16, [R1+0x4318] ;  /* 0x0043180001107983 */ /* 0x000ee20000300800 */
[----:B------:R-:W-:-:S03]  /*b3f60*/  LOP3.LUT R23, R15, 0xffff, RZ, 0xc0, !PT ;  /* 0x0000ffff0f177812 */ /* 0x000fc600078ec0ff */
[----:B------:R1:W-:Y:S01]  /*b3f70*/  STL.64 [R1+0x1368], R8 ;  /* 0x0013680801007387 */ /* 0x0003e20000100a00 */
[--C-:B------:R-:W-:Y:S02]  /*b3f80*/  PRMT R21, R21, 0x4210, R23.reuse ;  /* 0x0000421015157816 */ /* 0x100fe40000000017 */
[----:B0-----:R-:W-:Y:S01]  /*b3f90*/  LOP3.LUT R2, R17, 0xffff, RZ, 0xc0, !PT ;  /* 0x0000ffff11027812 */ /* 0x001fe200078ec0ff */
[----:B-1----:R-:W4:Y:S04]  /*b3fa0*/  LDL.LU.64 R8, [R1+0x4310] ;  /* 0x0043100001087983 */ /* 0x002f280000300a00 */
[----:B------:R-:W4:Y:S04]  /*b3fb0*/  LDL.LU R20, [R1+0x1a38] ;  /* 0x001a380001147983 */ /* 0x000f280000300800 */
[----:B------:R-:W4:Y:S04]  /*b3fc0*/  LDL.LU R15, [R1+0x26c] ;  /* 0x00026c00010f7983 */ /* 0x000f280000300800 */
[----:B------:R-:W4:Y:S04]  /*b3fd0*/  LDL.LU R17, [R1+0x160] ;  /* 0x0001600001117983 */ /* 0x000f280000300800 */
[----:B------:R0:W-:Y:S04]  /*b3fe0*/  STL [R1+0x3c], R21 ;  /* 0x00003c1501007387 */ /* 0x0001e80000100800 */
[----:B0-----:R-:W4:Y:S01]  /*b3ff0*/  LDL.LU R21, [R1+0x27c] ;  /* 0x00027c0001157983 */ /* 0x001f220000300800 */
[----:B---3--:R-:W-:-:S03]  /*b4000*/  PRMT R16, R16, 0x5210, R23 ;  /* 0x0000521010107816 */ /* 0x008fc60000000017 */
[----:B------:R-:W3:Y:S04]  /*b4010*/  LDL.LU R23, [R1+0x430c] ;  /* 0x00430c0001177983 */ /* 0x000ee80000300800 */
[----:B------:R0:W-:Y:S02]  /*b4020*/  STL [R1+0x42bc], R16 ;  /* 0x0042bc1001007387 */ /* 0x0001e40000100800 */
[--C-:B0-----:R-:W-:Y:S02]  /*b4030*/  PRMT R16, R4, 0x4210, R2.reuse ;  /* 0x0000421004107816 */ /* 0x101fe40000000002 */
[----:B------:R-:W-:Y:S02]  /*b4040*/  IADD3 R4, P6, R27, R0, RZ ;  /* 0x000000001b047210 */ /* 0x000fe40007fde0ff */
[----:B------:R-:W-:Y:S01]  /*b4050*/  PRMT R2, R5, 0x5210, R2 ;  /* 0x0000521005027816 */ /* 0x000fe20000000002 */
[----:B------:R-:W-:Y:S02]  /*b4060*/  STL [R1+0x6c], R16 ;  /* 0x00006c1001007387 */ /* 0x000fe40000100800 */
[----:B------:R-:W-:-:S02]  /*b4070*/  IMAD.X R5, R28, 0x1, R18, P6 ;  /* 0x000000011c057824 */ /* 0x000fc400030e0612 */
[----:B------:R0:W-:Y:S04]  /*b4080*/  STL [R1+0x4c], R2 ;  /* 0x00004c0201007387 */ /* 0x0001e80000100800 */
[----:B0-----:R-:W3:Y:S04]  /*b4090*/  LDL.LU R2, [R1+0x2ac] ;  /* 0x0002ac0001027983 */ /* 0x001ee80000300800 */
[----:B------:R0:W-:Y:S02]  /*b40a0*/  STL.64 [R1+0x1310], R4 ;  /* 0x0013100401007387 */ /* 0x0001e40000100a00 */
[----:B0-----:R-:W-:-:S05]  /*b40b0*/  IADD3 R4, P6, R26, R0, RZ ;  /* 0x000000001a047210 */ /* 0x001fca0007fde0ff */
[----:B------:R-:W-:Y:S02]  /*b40c0*/  IMAD.X R5, R22, 0x1, R18, P6 ;  /* 0x0000000116057824 */ /* 0x000fe400030e0612 */
[----:B------:R-:W3:Y:S04]  /*b40d0*/  LDL.LU R18, [R1+0x4308] ;  /* 0x0043080001127983 */ /* 0x000ee80000300800 */
[----:B------:R0:W-:Y:S04]  /*b40e0*/  STL.64 [R1+0x1348], R4 ;  /* 0x0013480401007387 */ /* 0x0001e80000100a00 */
[----:B0-----:R-:W4:Y:S01]  /*b40f0*/  LDL.LU.64 R4, [R1+0x4300] ;  /* 0x0043000001047983 */ /* 0x001f220000300a00 */
[----:B------:R-:W-:-:S04]  /*b4100*/  LOP3.LUT R7, R7, 0xffff, RZ, 0xc0, !PT ;  /* 0x0000ffff07077812 */ /* 0x000fc800078ec0ff */
[--C-:B------:R-:W-:Y:S02]  /*b4110*/  PRMT R16, R19, 0x4210, R7.reuse ;  /* 0x0000421013107816 */ /* 0x100fe40000000007 */
[----:B------:R-:W-:Y:S01]  /*b4120*/  PRMT R7, R29, 0x5210, R7 ;  /* 0x000052101d077816 */ /* 0x000fe20000000007 */
[----:B------:R-:W3:Y:S01]  /*b4130*/  LDL.LU R19, [R1+0x15c8] ;  /* 0x0015c80001137983 */ /* 0x000ee20000300800 */
[----:B------:R-:W-:-:S03]  /*b4140*/  LOP3.LUT R6, R6, 0xffff, RZ, 0xc0, !PT ;  /* 0x0000ffff06067812 */ /* 0x000fc600078ec0ff */
[----:B------:R-:W3:Y:S04]  /*b4150*/  LDL.LU R29, [R1+0x1a18] ;  /* 0x001a1800011d7983 */ /* 0x000ee80000300800 */
[----:B------:R0:W-:Y:S02]  /*b4160*/  STL [R1+0x5c], R7 ;  /* 0x00005c0701007387 */ /* 0x0001e40000100800 */
[--C-:B0-----:R-:W-:Y:S02]  /*b4170*/  PRMT R7, R24, 0x4210, R6.reuse ;  /* 0x0000421018077816 */ /* 0x101fe40000000006 */
[----:B--2---:R-:W-:Y:S01]  /*b4180*/  PRMT R6, R25, 0x5210, R6 ;  /* 0x0000521019067816 */ /* 0x004fe20000000006 */
[----:B------:R-:W2:Y:S04]  /*b4190*/  LDL.LU R24, [R1+0x170] ;  /* 0x0001700001187983 */ /* 0x000ea80000300800 */
[----:B------:R-:W-:Y:S04]  /*b41a0*/  STL [R1+0xac], R7 ;  /* 0x0000ac0701007387 */ /* 0x000fe80000100800 */
[----:B------:R-:W2:Y:S04]  /*b41b0*/  LDL.LU R25, [R1+0x258] ;  /* 0x0002580001197983 */ /* 0x000ea80000300800 */
[----:B------:R0:W-:Y:S02]  /*b41c0*/  STL [R1+0x7c], R6 ;  /* 0x00007c0601007387 */ /* 0x0001e40000100800 */
[----:B0-----:R-:W-:-:S05]  /*b41d0*/  IADD3 R6, P6, R27, R3, RZ ;  /* 0x000000031b067210 */ /* 0x001fca0007fde0ff */
[----:B----4-:R-:W-:-:S05]  /*b41e0*/  IMAD.X R7, R28, 0x1, R4, P6 ;  /* 0x000000011c077824 */ /* 0x010fca00030e0604 */
[----:B------:R0:W-:Y:S04]  /*b41f0*/  STL.64 [R1+0x1308], R6 ;  /* 0x0013080601007387 */ /* 0x0001e80000100a00 */
[----:B------:R1:W-:Y:S01]  /*b4200*/  STL [R1+0x3e40], R3 ;  /* 0x003e400301007387 */ /* 0x0003e20000100800 */
[----:B0-----:R-:W-:-:S03]  /*b4210*/  IADD3 R6, P6, R26, R3, RZ ;  /* 0x000000031a067210 */ /* 0x001fc60007fde0ff */
[----:B-1----:R-:W4:Y:S02]  /*b4220*/  LDL.LU R3, [R1+0x168] ;  /* 0x0001680001037983 */ /* 0x002f240000300800 */
[----:B------:R-:W-:-:S05]  /*b4230*/  IMAD.X R7, R22, 0x1, R4, P6 ;  /* 0x0000000116077824 */ /* 0x000fca00030e0604 */
[----:B------:R0:W-:Y:S04]  /*b4240*/  STL.64 [R1+0x1300], R6 ;  /* 0x0013000601007387 */ /* 0x0001e80000100a00 */
[----:B0-----:R-:W3:Y:S04]  /*b4250*/  LDL.LU.64 R6, [R1+0x42f8] ;  /* 0x0042f80001067983 */ /* 0x001ee80000300a00 */
[----:B------:R-:W2:Y:S02]  /*b4260*/  LDL.LU R4, [R1+0x15a8] ;  /* 0x0015a80001047983 */ /* 0x000ea40000300800 */
[----:B--2---:R-:W-:-:S04]  /*b4270*/  LOP3.LUT R4, R4, 0xffff, RZ, 0xc0, !PT ;  /* 0x0000ffff04047812 */ /* 0x004fc800078ec0ff */
[--C-:B------:R-:W-:Y:S02]  /*b4280*/  PRMT R15, R15, 0x4210, R4.reuse ;  /* 0x000042100f0f7816 */ /* 0x100fe40000000004 */
[----:B------:R-:W-:-:S03]  /*b4290*/  PRMT R4, R17, 0x5210, R4 ;  /* 0x0000521011047816 */ /* 0x000fc60000000004 */
[----:B------:R0:W-:Y:S04]  /*b42a0*/  STL [R1+0xdc], R15 ;  /* 0x0000dc0f01007387 */ /* 0x0001e80000100800 */
[----:B0-----:R-:W2:Y:S04]  /*b42b0*/  LDL.LU R15, [R1+0x42f0] ;  /* 0x0042f000010f7983 */ /* 0x001ea80000300800 */
[----:B------:R-:W4:Y:S04]  /*b42c0*/  LDL.LU R17, [R1+0x42ec] ;  /* 0x0042ec0001117983 */ /* 0x000f280000300800 */
[----:B------:R0:W-:Y:S04]  /*b42d0*/  STL [R1+0x9c], R4 ;  /* 0x00009c0401007387 */ /* 0x0001e80000100800 */
[----:B0-----:R-:W2:Y:S01]  /*b42e0*/  LDL.LU R4, [R1+0x15ac] ;  /* 0x0015ac0001047983 */ /* 0x001ea20000300800 */
[----:B------:R-:W-:-:S04]  /*b42f0*/  LOP3.LUT R20, R20, 0xffff, RZ, 0xc0, !PT ;  /* 0x0000ffff14147812 */ /* 0x000fc800078ec0ff */
[----:B------:R-:W-:-:S05]  /*b4300*/  PRMT R21, R21, 0x4210, R20 ;  /* 0x0000421015157816 */ /* 0x000fca0000000014 */
[----:B------:R4:W-:Y:S02]  /*b4310*/  STL [R1+0xfc], R21 ;  /* 0x0000fc1501007387 */ /* 0x0009e40000100800 */
[----:B----4-:R-:W-:Y:S02]  /*b4320*/  PRMT R21, R17, 0x5210, R20 ;  /* 0x0000521011157816 */ /* 0x010fe40000000014 */
[----:B------:R-:W-:Y:S01]  /*b4330*/  IADD3 R20, P6, R27, R5, RZ ;  /* 0x000000051b147210 */ /* 0x000fe20007fde0ff */
[----:B------:R-:W4:Y:S04]  /*b4340*/  LDL.LU R17, [R1+0x42e8] ;  /* 0x0042e80001117983 */ /* 0x000f280000300800 */
[----:B------:R3:W-:Y:S02]  /*b4350*/  STL [R1+0xbc], R21 ;  /* 0x0000bc1501007387 */ /* 0x0007e40000100800 */
[----:B---3--:R-:W-:-:S05]  /*b4360*/  IMAD.X R21, R28, 0x1, R6, P6 ;  /* 0x000000011c157824 */ /* 0x008fca00030e0606 */
[----:B------:R0:W-:Y:S02]  /*b4370*/  STL.64 [R1+0x12e0], R20 ;  /* 0x0012e01401007387 */ /* 0x0001e40000100a00 */
[----:B0-----:R-:W-:Y:S02]  /*b4380*/  IADD3 R20, P6, R26, R5, RZ ;  /* 0x000000051a147210 */ /* 0x001fe40007fde0ff */
[----:B------:R-:W3:Y:S01]  /*b4390*/  LDL.LU R5, [R1+0x1a3c] ;  /* 0x001a3c0001057983 */ /* 0x000ee20000300800 */
[----:B--2---:R-:W-:Y:S02]  /*b43a0*/  LOP3.LUT R4, R4, 0xffff, RZ, 0xc0, !PT ;  /* 0x0000ffff04047812 */ /* 0x004fe400078ec0ff */
[----:B------:R-:W-:Y:S02]  /*b43b0*/  IMAD.X R21, R22, 0x1, R6, P6 ;  /* 0x0000000116157824 */ /* 0x000fe400030e0606 */
[--C-:B------:R-:W-:Y:S02]  /*b43c0*/  PRMT R6, R2, 0x4210, R4.reuse ;  /* 0x0000421002067816 */ /* 0x100fe40000000004 */
[----:B------:R-:W-:Y:S01]  /*b43d0*/  PRMT R2, R15, 0x5210, R4 ;  /* 0x000052100f027816 */ /* 0x000fe20000000004 */
[----:B------:R0:W-:Y:S04]  /*b43e0*/  STL.64 [R1+0x12a0], R20 ;  /* 0x0012a01401007387 */ /* 0x0001e80000100a00 */
[----:B0-----:R-:W2:Y:S04]  /*b43f0*/  LDL.LU.64 R20, [R1+0x42e0] ;  /* 0x0042e00001147983 */ /* 0x001ea80000300a00 */
[----:B------:R-:W2:Y:S01]  /*b4400*/  LDL.LU R15, [R1+0x42d8] ;  /* 0x0042d800010f7983 */ /* 0x000ea20000300800 */
[----:B------:R-:W-:-:S03]  /*b4410*/  IADD3 R4, P6, R27, R7, RZ ;  /* 0x000000071b047210 */ /* 0x000fc60007fde0ff */
[----:B------:R-:W-:Y:S01]  /*b4420*/  STL [R1+0x11c], R6 ;  /* 0x00011c0601007387 */ /* 0x000fe20000100800 */
[----:B---3--:R-:W-:-:S04]  /*b4430*/  LOP3.LUT R5, R5, 0xffff, RZ, 0xc0, !PT ;  /* 0x0000ffff05057812 */ /* 0x008fc800078ec0ff */
[--C-:B----4-:R-:W-:Y:S02]  /*b4440*/  PRMT R17, R17, 0x4210, R5.reuse ;  /* 0x0000421011117816 */ /* 0x110fe40000000005 */
[----:B------:R-:W-:Y:S01]  /*b4450*/  PRMT R3, R3, 0x5210, R5 ;  /* 0x0000521003037816 */ /* 0x000fe20000000005 */
[----:B------:R-:W-:-:S04]  /*b4460*/  IMAD.X R5, R28, 0x1, R8, P6 ;  /* 0x000000011c057824 */ /* 0x000fc800030e0608 */
[----:B------:R-:W-:Y:S04]  /*b4470*/  STL [R1+0xec], R3 ;  /* 0x0000ec0301007387 */ /* 0x000fe80000100800 */
[----:B------:R0:W-:Y:S02]  /*b4480*/  STL.64 [R1+0x1228], R4 ;  /* 0x0012280401007387 */ /* 0x0001e40000100a00 */
[----:B0-----:R-:W-:-:S05]  /*b4490*/  IADD3 R4, P6, R26, R7, RZ ;  /* 0x000000071a047210 */ /* 0x001fca0007fde0ff */
[----:B------:R-:W-:-:S05]  /*b44a0*/  IMAD.X R5, R22, 0x1, R8, P6 ;  /* 0x0000000116057824 */ /* 0x000fca00030e0608 */
[----:B------:R0:W-:Y:S02]  /*b44b0*/  STL.64 [R1+0x1100], R4 ;  /* 0x0011000401007387 */ /* 0x0001e40000100a00 */
[----:B0-----:R-:W-:Y:S02]  /*b44c0*/  LOP3.LUT R4, R19, 0xffff, RZ, 0xc0, !PT ;  /* 0x0000ffff13047812 */ /* 0x001fe400078ec0ff */
[----:B------:R-:W-:Y:S02]  /*b44d0*/  LOP3.LUT R5, R29, 0xffff, RZ, 0xc0, !PT ;  /* 0x0000ffff1d057812 */ /* 0x000fe400078ec0ff */
[--C-:B------:R-:W-:Y:S02]  /*b44e0*/  PRMT R19, R24, 0x5210, R4.reuse ;  /* 0x0000521018137816 */ /* 0x100fe40000000004 */
[----:B--2---:R-:W-:Y:S02]  /*b44f0*/  PRMT R3, R15, 0x4210, R4 ;  /* 0x000042100f037816 */ /* 0x004fe40000000004 */
[----:B------:R-:W-:Y:S01]  /*b4500*/  IADD3 R24, P6, R27, R9, RZ ;  /* 0x000000091b187210 */ /* 0x000fe20007fde0ff */
[----:B------:R-:W2:Y:S01]  /*b4510*/  LDL.LU R15, [R1+0x1b78] ;  /* 0x001b7800010f7983 */ /* 0x000ea20000300800 */
[----:B------:R-:W-:-:S02]  /*b4520*/  PRMT R29, R25, 0x4210, R5 ;  /* 0x00004210191d7816 */ /* 0x000fc40000000005 */
[----:B------:R-:W-:Y:S01]  /*b4530*/  PRMT R18, R18, 0x5210, R5 ;  /* 0x0000521012127816 */ /* 0x000fe20000000005 */
[----:B------:R0:W-:Y:S01]  /*b4540*/  STL [R1+0x13c], R3 ;  /* 0x00013c0301007387 */ /* 0x0001e20000100800 */
[----:B------:R-:W-:-:S03]  /*b4550*/  IMAD.X R25, R28, 0x1, R10, P6 ;  /* 0x000000011c197824 */ /* 0x000fc600030e060a */
[----:B------:R-:W3:Y:S04]  /*b4560*/  LDL.LU R5, [R1+0x15d8] ;  /* 0x0015d80001057983 */ /* 0x000ee80000300800 */
[----:B------:R-:W4:Y:S04]  /*b4570*/  LDL.LU R8, [R1+0x2e0] ;  /* 0x0002e00001087983 */ /* 0x000f280000300800 */
[----:B------:R-:W4:Y:S01]  /*b4580*/  LDL.LU R6, [R1+0x1a08] ;  /* 0x001a080001067983 */ /* 0x000f220000300800 */
[----:B------:R-:W-:-:S03]  /*b4590*/  IMAD.MOV.U32 R4, RZ, RZ, R22 ;  /* 0x000000ffff047224 */ /* 0x000fc600078e0016 */
[----:B0-----:R-:W4:Y:S04]  /*b45a0*/  LDL.LU R3, [R1+0x15cc] ;  /* 0x0015cc0001037983 */ /* 0x001f280000300800 */
[----:B------:R0:W-:Y:S02]  /*b45b0*/  STL.64 [R1+0xfc0], R24 ;  /* 0x000fc01801007387 */ /* 0x0001e40000100a00 */
[----:B0-----:R-:W-:Y:S02]  /*b45c0*/  IADD3 R24, P6, R26, R9, RZ ;  /* 0x000000091a187210 */ /* 0x001fe40007fde0ff */
[----:B------:R-:W3:Y:S03]  /*b45d0*/  LDL.LU R9, [R1+0x1628] ;  /* 0x0016280001097983 */ /* 0x000ee60000300800 */
[----:B------:R-:W-:-:S02]  /*b45e0*/  IMAD.X R25, R4, 0x1, R10, P6 ;  /* 0x0000000104197824 */ /* 0x000fc400030e060a */
[----:B------:R-:W4:Y:S04]  /*b45f0*/  LDL.LU R10, [R1+0x1b6c] ;  /* 0x001b6c00010a7983 */ /* 0x000f280000300800 */
[----:B------:R0:W-:Y:S04]  /*b4600*/  STL.64 [R1+0xd90], R24 ;  /* 0x000d901801007387 */ /* 0x0001e80000100a00 */
[----:B------:R-:W3:Y:S01]  /*b4610*/  LDL.LU R22, [R1+0x17c] ;  /* 0x00017c0001167983 */ /* 0x000ee20000300800 */
[----:B0-----:R-:W-:-:S05]  /*b4620*/  IADD3 R24, P6, R27, R11, RZ ;  /* 0x0000000b1b187210 */ /* 0x001fca0007fde0ff */
[----:B------:R-:W-:-:S05]  /*b4630*/  IMAD.X R25, R28, 0x1, R13, P6 ;  /* 0x000000011c197824 */ /* 0x000fca00030e060d */
[----:B------:R0:W-:Y:S02]  /*b4640*/  STL.64 [R1+0xb60], R24 ;  /* 0x000b601801007387 */ /* 0x0001e40000100a00 */
[----:B0-----:R-:W-:Y:S02]  /*b4650*/  IADD3 R24, P6, R26, R11, RZ ;  /* 0x0000000b1a187210 */ /* 0x001fe40007fde0ff */
[----:B------:R-:W3:Y:S03]  /*b4660*/  LDL.LU R11, [R1+0x2f8] ;  /* 0x0002f800010b7983 */ /* 0x000ee60000300800 */
[----:B------:R-:W-:Y:S01]  /*b4670*/  IMAD.X R25, R4, 0x1, R13, P6 ;  /* 0x0000000104197824 */ /* 0x000fe200030e060d */
[----:B------:R-:W3:Y:S04]  /*b4680*/  LDL.LU R7, [R1+0x2ec] ;  /* 0x0002ec0001077983 */ /* 0x000ee80000300800 */
[----:B------:R-:W-:Y:S04]  /*b4690*/  STL [R1+0x3d84], R13 ;  /* 0x003d840d01007387 */ /* 0x000fe80000100800 */
[----:B------:R0:W-:Y:S02]  /*b46a0*/  STL.64 [R1+0x850], R24 ;  /* 0x0008501801007387 */ /* 0x0001e40000100a00 */
[----:B0-----:R-:W-:-:S02]  /*b46b0*/  IADD3 R24, P6, R26, R12, RZ ;  /* 0x0000000c1a187210 */ /* 0x001fc40007fde0ff */
[----:B------:R-:W3:Y:S03]  /*b46c0*/  LDL.LU R26, [R1+0x1918] ;  /* 0x00191800011a7983 */ /* 0x000ee60000300800 */
[----:B------:R-:W-:-:S05]  /*b46d0*/  IMAD.X R25, R4, 0x1, R14, P6 ;  /* 0x0000000104197824 */ /* 0x000fca00030e060e */
[----:B------:R0:W-:Y:S02]  /*b46e0*/  STL.64 [R1+0x520], R24 ;  /* 0x0005201801007387 */ /* 0x0001e40000100a00 */
[----:B0-----:R-:W-:Y:S02]  /*b46f0*/  IADD3 R24, P6, R27, R12, RZ ;  /* 0x0000000c1b187210 */ /* 0x001fe40007fde0ff */
[----:B------:R-:W3:Y:S03]  /*b4700*/  LDL.LU R27, [R1+0x1738] ;  /* 0x00173800011b7983 */ /* 0x000ee60000300800 */
[----:B------:R-:W-:Y:S01]  /*b4710*/  IMAD.X R25, R28, 0x1, R14, P6 ;  /* 0x000000011c197824 */ /* 0x000fe200030e060e */
[----:B------:R-:W-:Y:S04]  /*b4720*/  STL [R1+0x3dd4], R12 ;  /* 0x003dd40c01007387 */ /* 0x000fe80000100800 */
[----:B------:R0:W-:Y:S04]  /*b4730*/  STL.64 [R1+0x3e8], R24 ;  /* 0x0003e81801007387 */ /* 0x0001e80000100a00 */
[----:B0-----:R-:W3:Y:S04]  /*b4740*/  LDL.LU.64 R24, [R1+0x42d0] ;  /* 0x0042d00001187983 */ /* 0x001ee80000300a00 */
[----:B------:R-:W3:Y:S04]  /*b4750*/  LDL.LU R28, [R1+0x1908] ;  /* 0x00190800011c7983 */ /* 0x000ee80000300800 */
[----:B------:R-:W-:Y:S01]  /*b4760*/  STL [R1+0x3d20], R14 ;  /* 0x003d200e01007387 */ /* 0x000fe20000100800 */
[----:B--2---:R-:W-:-:S03]  /*b4770*/  LOP3.LUT R4, R15, 0xffff, RZ, 0xc0, !PT ;  /* 0x0000ffff0f047812 */ /* 0x004fc600078ec0ff */
[----:B------:R-:W2:Y:S04]  /*b4780*/  LDL.LU R15, [R1+0x160c] ;  /* 0x00160c00010f7983 */ /* 0x000ea80000300800 */
[----:B------:R0:W-:Y:S02]  /*b4790*/  STL [R1+0x3d4], R4 ;  /* 0x0003d40401007387 */ /* 0x0001e40000100800 */
[----:B0-----:R-:W-:Y:S02]  /*b47a0*/  PRMT R4, R4, 0x3340, R0 ;  /* 0x0000334004047816 */ /* 0x001fe40000000000 */
[----:B----4-:R-:W-:-:S05]  /*b47b0*/  LOP3.LUT R10, R10, 0xffff, RZ, 0xc0, !PT ;  /* 0x0000ffff0a0a7812 */ /* 0x010fca00078ec0ff */
[----:B------:R-:W-:Y:S01]  /*b47c0*/  STL [R1+0x3d8], R10 ;  /* 0x0003d80a01007387 */ /* 0x000fe20000100800 */
[----:B---3--:R-:W-:-:S05]  /*b47d0*/  PRMT R4, R11, 0x5410, R4 ;  /* 0x000054100b047816 */ /* 0x008fca0000000004 */
[----:B------:R0:W-:Y:S02]  /*b47e0*/  STL [R1+0x1618], R4 ;  /* 0x0016180401007387 */ /* 0x0001e40000100800 */
[----:B0-----:R-:W-:-:S04]  /*b47f0*/  PRMT R4, R10, 0x3340, R0 ;  /* 0x000033400a047816 */ /* 0x001fc80000000000 */
[----:B------:R-:W-:Y:S02]  /*b4800*/  PRMT R9, R9, 0x5410, R4 ;  /* 0x0000541009097816 */ /* 0x000fe40000000004 */
[----:B------:R-:W-:-:S04]  /*b4810*/  LOP3.LUT R4, R5, 0xffff, RZ, 0xc0, !PT ;  /* 0x0000ffff05047812 */ /* 0x000fc800078ec0ff */
[--C-:B------:R-:W-:Y:S01]  /*b4820*/  PRMT R5, R8, 0x4210, R4.reuse ;  /* 0x0000421008057816 */ /* 0x100fe20000000004 */
[----:B------:R0:W-:Y:S01]  /*b4830*/  STL [R1+0x1628], R9 ;  /* 0x0016280901007387 */ /* 0x0001e20000100800 */
[----:B------:R-:W-:Y:S02]  /*b4840*/  PRMT R20, R20, 0x5210, R4 ;  /* 0x0000521014147816 */ /* 0x000fe40000000004 */
[----:B------:R-:W-:Y:S01]  /*b4850*/  LOP3.LUT R4, R6, 0xffff, RZ, 0xc0, !PT ;  /* 0x0000ffff06047812 */ /* 0x000fe200078ec0ff */
[----:B------:R1:W-:Y:S04]  /*b4860*/  STL [R1+0x2bc], R5 ;  /* 0x0002bc0501007387 */ /* 0x0003e80000100800 */
[----:B0-----:R-:W3:Y:S01]  /*b4870*/  LDL.LU R9, [R1+0x1838] ;  /* 0x0018380001097983 */ /* 0x001ee20000300800 */
[----:B-1----:R-:W-:-:S03]  /*b4880*/  LOP3.LUT R5, R3, 0xffff, RZ, 0xc0, !PT ;  /* 0x0000ffff03057812 */ /* 0x002fc600078ec0ff */
[----:B------:R-:W4:Y:S04]  /*b4890*/  LDL.LU R6, [R1+0x15dc] ;  /* 0x0015dc0001067983 */ /* 0x000f280000300800 */
[----:B------:R-:W4:Y:S01]  /*b48a0*/  LDL.LU R3, [R1+0x167c] ;  /* 0x00167c0001037983 */ /* 0x000f220000300800 */
[----:B------:R-:W-:-:S03]  /*b48b0*/  PRMT R14, R25, 0x4210, R4 ;  /* 0x00004210190e7816 */ /* 0x000fc60000000004 */
[----:B------:R-:W3:Y:S01]  /*b48c0*/  LDL.LU R25, [R1+0x42cc] ;  /* 0x0042cc0001197983 */ /* 0x000ee20000300800 */
[----:B------:R-:W-:-:S03]  /*b48d0*/  PRMT R22, R22, 0x5210, R4 ;  /* 0x0000521016167816 */ /* 0x000fc60000000004 */
[----:B------:R-:W-:Y:S01]  /*b48e0*/  STL [R1+0x4234], R14 ;  /* 0x0042340e01007387 */ /* 0x000fe20000100800 */
[----:B------:R-:W-:-:S03]  /*b48f0*/  PRMT R12, R24, 0x5210, R5 ;  /* 0x00005210180c7816 */ /* 0x000fc60000000005 */
[----:B------:R0:W-:Y:S04]  /*b4900*/  STL.64 [R1+0x4248], R22 ;  /* 0x0042481601007387 */ /* 0x0001e80000100a00 */
[----:B------:R-:W-:Y:S04]  /*b4910*/  STL.64 [R1+0x4240], R20 ;  /* 0x0042401401007387 */ /* 0x000fe80000100a00 */
[----:B------:R-:W4:Y:S04]  /*b4920*/  LDL.LU R24, [R1+0x42c8] ;  /* 0x0042c80001187983 */ /* 0x000f280000300800 */
[----:B------:R-:W4:Y:S04]  /*b4930*/  LDL.LU R13, [R1+0x2030] ;  /* 0x00203000010d7983 */ /* 0x000f280000300800 */
[----:B0-----:R-:W4:Y:S01]  /*b4940*/  LDL.LU R23, [R1+0x1ca8] ;  /* 0x001ca80001177983 */ /* 0x001f220000300800 */
[----:B------:R-:W-:-:S02]  /*b4950*/  LOP3.LUT R10, R26, 0xffff, RZ, 0xc0, !PT ;  /* 0x0000ffff1a0a7812 */ /* 0x000fc400078ec0ff */
[----:B------:R-:W-:Y:S02]  /*b4960*/  PRMT R14, R7, 0x4210, R5 ;  /* 0x00004210070e7816 */ /* 0x000fe40000000005 */
[----:B------:R-:W-:Y:S02]  /*b4970*/  LOP3.LUT R5, R27, 0xffff, RZ, 0xc0, !PT ;  /* 0x0000ffff1b057812 */ /* 0x000fe400078ec0ff */
[----:B------:R-:W-:Y:S02]  /*b4980*/  LOP3.LUT R8, R28, 0xffff, RZ, 0xc0, !PT ;  /* 0x0000ffff1c087812 */ /* 0x000fe400078ec0ff */
[----:B--2---:R-:W-:Y:S02]  /*b4990*/  LOP3.LUT R11, R15, 0xffff, RZ, 0xc0, !PT ;  /* 0x0000ffff0f0b7812 */ /* 0x004fe400078ec0ff */
[----:B---3--:R-:W-:Y:S02]  /*b49a0*/  LOP3.LUT R4, R25, 0xffff, RZ, 0xc0, !PT ;  /* 0x0000ffff19047812 */ /* 0x008fe400078ec0ff */
[----:B------:R-:W2:Y:S04]  /*b49b0*/  LDL.LU R25, [R1+0x42c4] ;  /* 0x0042c40001197983 */ /* 0x000ea80000300800 */
[----:B------:R-:W-:Y:S04]  /*b49c0*/  STL [R1+0x2f0], R10 ;  /* 0x0002f00a01007387 */ /* 0x000fe80000100800 */
[----:B------:R-:W3:Y:S04]  /*b49d0*/  LDL.LU R7, [R1+0x1e68] ;  /* 0x001e680001077983 */ /* 0x000ee80000300800 */
[----:B------:R0:W-:Y:S04]  /*b49e0*/  STL [R1+0x310], R4 ;  /* 0x0003100401007387 */ /* 0x0001e80000100800 */
[----:B------:R1:W-:Y:S04]  /*b49f0*/  STL [R1+0x2ec], R5 ;  /* 0x0002ec0501007387 */ /* 0x0003e80000100800 */
[----:B------:R-:W3:Y:S04]  /*b4a00*/  LDL.LU R27, [R1+0x2040] ;  /* 0x00204000011b7983 */ /* 0x000ee80000300800 */
[----:B------:R-:W3:Y:S04]  /*b4a10*/  LDL.LU R28, [R1+0x1c98] ;  /* 0x001c9800011c7983 */ /* 0x000ee80000300800 */
[----:B------:R-:W-:Y:S04]  /*b4a20*/  STL [R1+0x2e8], R8 ;  /* 0x0002e80801007387 */ /* 0x000fe80000100800 */
[----:B------:R2:W-:Y:S04]  /*b4a30*/  STL [R1+0x328], R11 ;  /* 0x0003280b01007387 */ /* 0x0005e80000100800 */
[----:B------:R-:W3:Y:S01]  /*b4a40*/  LDL.LU R15, [R1+0x1e58] ;  /* 0x001e5800010f7983 */ /* 0x000ee20000300800 */
[----:B0-----:R-:W-:-:S02]  /*b4a50*/  PRMT R4, R4, 0x3340, R0 ;  /* 0x0000334004047816 */ /* 0x001fc40000000000 */
[----:B-1----:R-:W-:Y:S02]  /*b4a60*/  PRMT R5, R10, 0x3340, R5 ;  /* 0x000033400a057816 */ /* 0x002fe40000000005 */
[----:B------:R-:W-:Y:S02]  /*b4a70*/  LOP3.LUT R9, R9, 0xffff, RZ, 0xc0, !PT ;  /* 0x0000ffff09097812 */ /* 0x000fe400078ec0ff */
[----:B----4-:R-:W-:Y:S02]  /*b4a80*/  LOP3.LUT R23, R23, 0xffff, RZ, 0xc0, !PT ;  /* 0x0000ffff17177812 */ /* 0x010fe400078ec0ff */
[----:B--2---:R-:W-:Y:S02]  /*b4a90*/  LOP3.LUT R10, R25, 0xffff, RZ, 0xc0, !PT ;  /* 0x0000ffff190a7812 */ /* 0x004fe400078ec0ff */
[----:B------:R-:W-:Y:S02]  /*b4aa0*/  PRMT R25, R5, 0x5410, R4 ;  /* 0x0000541005197816 */ /* 0x000fe40000000004 */
[----:B------:R-:W-:-:S02]  /*b4ab0*/  PRMT R4, R11, 0x3340, R0 ;  /* 0x000033400b047816 */ /* 0x000fc40000000000 */
[----:B------:R-:W-:Y:S01]  /*b4ac0*/  PRMT R11, R8, 0x3340, R10 ;  /* 0x00003340080b7816 */ /* 0x000fe2000000000a */
[----:B------:R0:W-:Y:S03]  /*b4ad0*/  STL [R1+0x2e4], R10 ;  /* 0x0002e40a01007387 */ /* 0x0001e60000100800 */
[----:B------:R-:W-:Y:S01]  /*b4ae0*/  PRMT R11, R11, 0x5410, R4 ;  /* 0x000054100b0b7816 */ /* 0x000fe20000000004 */
[----:B------:R-:W2:Y:S01]  /*b4af0*/  LDL.LU R8, [R1+0x1f38] ;  /* 0x001f380001087983 */ /* 0x000ea20000300800 */
[----:B------:R-:W-:-:S03]  /*b4b00*/  LOP3.LUT R4, R6, 0xffff, RZ, 0xc0, !PT ;  /* 0x0000ffff06047812 */ /* 0x000fc600078ec0ff */
[----:B------:R-:W4:Y:S01]  /*b4b10*/  LDL.LU R26, [R1+0x1bb8] ;  /* 0x001bb800011a7983 */ /* 0x000f220000300800 */
[----:B0-----:R-:W-:-:S03]  /*b4b20*/  LOP3.LUT R10, R3, 0xffff, RZ, 0xc0, !PT ;  /* 0x0000ffff030a7812 */ /* 0x001fc600078ec0ff */
[----:B------:R-:W4:Y:S01]  /*b4b30*/  LDL.LU R20, [R1+0x1d78] ;  /* 0x001d780001147983 */ /* 0x000f220000300800 */
[----:B------:R-:W-:-:S03]  /*b4b40*/  LOP3.LUT R5, R13, 0xffff, RZ, 0xc0, !PT ;  /* 0x0000ffff0d057812 */ /* 0x000fc600078ec0ff */
[----:B------:R-:W4:Y:S04]  /*b4b50*/  LDL.LU R6, [R1+0x1f48] ;  /* 0x001f480001067983 */ /* 0x000f280000300800 */
[----:B------:R-:W-:Y:S04]  /*b4b60*/  STL [R1+0x31c], R9 ;  /* 0x00031c0901007387 */ /* 0x000fe80000100800 */
[----:B------:R0:W-:Y:S01]  /*b4b70*/  STL [R1+0x32c], R4 ;  /* 0x00032c0401007387 */ /* 0x0001e20000100800 */
[----:B---3--:R-:W-:-:S03]  /*b4b80*/  LOP3.LUT R7, R7, 0xffff, RZ, 0xc0, !PT ;  /* 0x0000ffff07077812 */ /* 0x008fc600078ec0ff */
[----:B------:R-:W3:Y:S04]  /*b4b90*/  LDL.LU R21, [R1+0x1bd8] ;  /* 0x001bd80001157983 */ /* 0x000ee80000300800 */
[----:B------:R1:W-:Y:S01]  /*b4ba0*/  STL [R1+0x318], R10 ;  /* 0x0003180a01007387 */ /* 0x0003e20000100800 */
[----:B0-----:R-:W-:-:S03]  /*b4bb0*/  PRMT R4, R4, 0x3340, R0 ;  /* 0x0000334004047816 */ /* 0x001fc60000000000 */
[----:B------:R-:W3:Y:S04]  /*b4bc0*/  LDL.LU R22, [R1+0x1d88] ;  /* 0x001d880001167983 */ /* 0x000ee80000300800 */
[----:B------:R-:W3:Y:S01]  /*b4bd0*/  LDL.LU R3, [R1+0x1818] ;  /* 0x0018180001037983 */ /* 0x000ee20000300800 */
[----:B-1----:R-:W-:-:S03]  /*b4be0*/  PRMT R10, R9, 0x3340, R10 ;  /* 0x00003340090a7816 */ /* 0x002fc6000000000a */
[----:B------:R-:W3:Y:S04]  /*b4bf0*/  LDL.LU R13, [R1+0x1608] ;  /* 0x00160800010d7983 */ /* 0x000ee80000300800 */
[----:B------:R-:W-:Y:S01]  /*b4c00*/  STL [R1+0x330], R5 ;  /* 0x0003300501007387 */ /* 0x000fe20000100800 */
[----:B------:R-:W-:-:S03]  /*b4c10*/  PRMT R10, R10, 0x5410, R4 ;  /* 0x000054100a0a7816 */ /* 0x000fc60000000004 */
[----:B------:R-:W-:Y:S01]  /*b4c20*/  STL [R1+0x3a8], R23 ;  /* 0x0003a81701007387 */ /* 0x000fe20000100800 */
[----:B------:R-:W-:-:S03]  /*b4c30*/  PRMT R4, R23, 0x3340, R0 ;  /* 0x0000334017047816 */ /* 0x000fc60000000000 */
[----:B------:R-:W3:Y:S04]  /*b4c40*/  LDL.LU R9, [R1+0x1688] ;  /* 0x0016880001097983 */ /* 0x000ee80000300800 */
[----:B------:R0:W-:Y:S02]  /*b4c50*/  STL [R1+0x338], R7 ;  /* 0x0003380701007387 */ /* 0x0001e40000100800 */
[----:B0-----:R-:W-:Y:S02]  /*b4c60*/  PRMT R7, R5, 0x3340, R7 ;  /* 0x0000334005077816 */ /* 0x001fe40000000007 */
[----:B------:R-:W-:Y:S02]  /*b4c70*/  LOP3.LUT R5, R27, 0xffff, RZ, 0xc0, !PT ;  /* 0x0000ffff1b057812 */ /* 0x000fe400078ec0ff */
[----:B------:R-:W-:-:S02]  /*b4c80*/  PRMT R7, R7, 0x5410, R4 ;  /* 0x0000541007077816 */ /* 0x000fc40000000004 */
[----:B------:R-:W-:Y:S02]  /*b4c90*/  LOP3.LUT R4, R28, 0xffff, RZ, 0xc0, !PT ;  /* 0x0000ffff1c047812 */ /* 0x000fe400078ec0ff */
[----:B------:R-:W-:Y:S01]  /*b4ca0*/  LOP3.LUT R27, R15, 0xffff, RZ, 0xc0, !PT ;  /* 0x0000ffff0f1b7812 */ /* 0x000fe200078ec0ff */
[----:B------:R-:W3:Y:S04]  /*b4cb0*/  LDL.LU R28, [R1+0x1ef8] ;  /* 0x001ef800011c7983 */ /* 0x000ee80000300800 */
[----:B------:R0:W-:Y:S04]  /*b4cc0*/  STL [R1+0x3a0], R5 ;  /* 0x0003a00501007387 */ /* 0x0001e80000100800 */
[----:B------:R-:W-:Y:S04]  /*b4cd0*/  STL [R1+0x3bc], R4 ;  /* 0x0003bc0401007387 */ /* 0x000fe80000100800 */
[----:B------:R-:W3:Y:S01]  /*b4ce0*/  LDL.LU R23, [R1+0x1b7c] ;  /* 0x001b7c0001177983 */ /* 0x000ee20000300800 */
[----:B0-----:R-:W-:-:S03]  /*b4cf0*/  PRMT R5, R5, 0x3340, R27 ;  /* 0x0000334005057816 */ /* 0x001fc6000000001b */
[----:B------:R0:W-:Y:S04]  /*b4d00*/  STL [R1+0x3a4], R27 ;  /* 0x0003a41b01007387 */ /* 0x0001e80000100800 */
[----:B------:R-:W3:Y:S04]  /*b4d10*/  LDL.LU R15, [R1+0x1d38] ;  /* 0x001d3800010f7983 */ /* 0x000ee80000300800 */
[----:B0-----:R-:W3:Y:S01]  /*b4d20*/  LDL.LU R27, [R1+0x42c0] ;  /* 0x0042c000011b7983 */ /* 0x001ee20000300800 */
[----:B------:R-:W-:-:S04]  /*b4d30*/  PRMT R4, R4, 0x3340, R0 ;  /* 0x0000334004047816 */ /* 0x000fc80000000000 */
[----:B------:R-:W-:Y:S02]  /*b4d40*/  PRMT R5, R5, 0x5410, R4 ;  /* 0x0000541005057816 */ /* 0x000fe40000000004 */
[----:B--2---:R-:W-:Y:S02]  /*b4d50*/  LOP3.LUT R8, R8, 0xffff, RZ, 0xc0, !PT ;  /* 0x0000ffff08087812 */ /* 0x004fe400078ec0ff */
[----:B----4-:R-:W-:-:S03]  /*b4d60*/  LOP3.LUT R26, R26, 0xffff, RZ, 0xc0, !PT ;  /* 0x0000ffff1a1a7812 */ /* 0x010fc600078ec0ff */
[----:B------:R0:W-:Y:S01]  /*b4d70*/  STL [R1+0x3c0], R8 ;  /* 0x0003c00801007387 */ /* 0x0001e20000100800 */
[----:B------:R-:W-:-:S03]  /*b4d80*/  LOP3.LUT R20, R20, 0xffff, RZ, 0xc0, !PT ;  /* 0x0000ffff14147812 */ /* 0x000fc600078ec0ff */
[----:B------:R3:W-:Y:S01]  /*b4d90*/  STL [R1+0x4198], R26 ;  /* 0x0041981a01007387 */ /* 0x0007e20000100800 */
[----:B------:R-:W-:Y:S02]  /*b4da0*/  PRMT R4, R26, 0x3340, R0 ;  /* 0x000033401a047816 */ /* 0x000fe40000000000 */
[----:B------:R-:W-:Y:S01]  /*b4db0*/  LOP3.LUT R6, R6, 0xffff, RZ, 0xc0, !PT ;  /* 0x0000ffff06067812 */ /* 0x000fe200078ec0ff */
[----:B------:R1:W-:Y:S01]  /*b4dc0*/  STL [R1+0x3c8], R20 ;  /* 0x0003c81401007387 */ /* 0x0003e20000100800 */
[----:B0-----:R-:W-:-:S03]  /*b4dd0*/  PRMT R8, R8, 0x3340, R20 ;  /* 0x0000334008087816 */ /* 0x001fc60000000014 */
[----:B------:R0:W-:Y:S01]  /*b4de0*/  STL [R1+0x3ac], R6 ;  /* 0x0003ac0601007387 */ /* 0x0001e20000100800 */
[----:B------:R-:W-:Y:S02]  /*b4df0*/  PRMT R8, R8, 0x5410, R4 ;  /* 0x0000541008087816 */ /* 0x000fe40000000004 */
[----:B---3--:R-:W-:Y:S02]  /*b4e00*/  LOP3.LUT R26, R21, 0xffff, RZ, 0xc0, !PT ;  /* 0x0000ffff151a7812 */ /* 0x008fe400078ec0ff */
[----:B-1----:R-:W-:Y:S02]  /*b4e10*/  LOP3.LUT R20, R22, 0xffff, RZ, 0xc0, !PT ;  /* 0x0000ffff16147812 */ /* 0x002fe400078ec0ff */
[----:B------:R-:W-:Y:S02]  /*b4e20*/  PRMT R4, R26, 0x3340, R0 ;  /* 0x000033401a047816 */ /* 0x000fe40000000000 */
[----:B0-----:R-:W-:Y:S01]  /*b4e30*/  PRMT R6, R6, 0x3340, R20 ;  /* 0x0000334006067816 */ /* 0x001fe20000000014 */
[----:B------:R-:W-:Y:S01]  /*b4e40*/  STL [R1+0x3b4], R20 ;  /* 0x0003b41401007387 */ /* 0x000fe20000100800 */
[----:B------:R-:W-:-:S02]  /*b4e50*/  LOP3.LUT R3, R3, 0xffff, RZ, 0xc0, !PT ;  /* 0x0000ffff03037812 */ /* 0x000fc400078ec0ff */
[----:B------:R-:W-:Y:S01]  /*b4e60*/  LOP3.LUT R13, R13, 0xffff, RZ, 0xc0, !PT ;  /* 0x0000ffff0d0d7812 */ /* 0x000fe200078ec0ff */
[----:B------:R0:W-:Y:S01]  /*b4e70*/  STL [R1+0x419c], R26 ;  /* 0x00419c1a01007387 */ /* 0x0001e20000100800 */
[----:B------:R-:W-:Y:S02]  /*b4e80*/  PRMT R6, R6, 0x5410, R4 ;  /* 0x0000541006067816 */ /* 0x000fe40000000004 */
[----:B------:R-:W-:Y:S02]  /*b4e90*/  PRMT R4, R13, 0x3340, R0 ;  /* 0x000033400d047816 */ /* 0x000fe40000000000 */
[----:B0-----:R-:W-:-:S04]  /*b4ea0*/  LOP3.LUT R26, R9, 0xffff, RZ, 0xc0, !PT ;  /* 0x0000ffff091a7812 */ /* 0x001fc800078ec0ff */
[----:B------:R-:W-:Y:S01]  /*b4eb0*/  PRMT R9, R3, 0x3340, R26 ;  /* 0x0000334003097816 */ /* 0x000fe2000000001a */
[----:B------:R-:W-:Y:S03]  /*b4ec0*/  STL [R1+0x2fc], R3 ;  /* 0x0002fc0301007387 */ /* 0x000fe60000100800 */
[----:B------:R-:W-:Y:S02]  /*b4ed0*/  PRMT R9, R9, 0x5410, R4 ;  /* 0x0000541009097816 */ /* 0x000fe40000000004 */
[----:B------:R-:W-:Y:S02]  /*b4ee0*/  LOP3.LUT R28, R28, 0xffff, RZ, 0xc0, !PT ;  /* 0x0000ffff1c1c7812 */ /* 0x000fe400078ec0ff */
[----:B------:R-:W-:Y:S02]  /*b4ef0*/  LOP3.LUT R4, R23, 0xffff, RZ, 0xc0, !PT ;  /* 0x0000ffff17047812 */ /* 0x000fe400078ec0ff */
[----:B------:R-:W-:Y:S01]  /*b4f00*/  LOP3.LUT R15, R15, 0xffff, RZ, 0xc0, !PT ;  /* 0x0000ffff0f0f7812 */ /* 0x000fe200078ec0ff */
[----:B------:R-:W-:Y:S04]  /*b4f10*/  STL.64 [R1+0x41e0], R26 ;  /* 0x0041e01a01007387 */ /* 0x000fe80000100a00 */
[----:B------:R0:W-:Y:S04]  /*b4f20*/  STL.64 [R1+0x41d8], R24 ;  /* 0x0041d81801007387 */ /* 0x0001e80000100a00 */
[----:B------:R-:W-:Y:S04]  /*b4f30*/  STL.64 [R1+0x41f0], R10 ;  /* 0x0041f00a01007387 */ /* 0x000fe80000100a00 */
[----:B------:R1:W-:Y:S04]  /*b4f40*/  STL.64 [R1+0x41e8], R8 ;  /* 0x0041e80801007387 */ /* 0x0003e80000100a00 */
[----:B------:R2:W-:Y:S04]  /*b4f50*/  STL [R1+0x3d0], R4 ;  /* 0x0003d00401007387 */ /* 0x0005e80000100800 */
[----:B0-----:R-:W3:Y:S01]  /*b4f60*/  LDL.LU R24, [R1+0x30] ;  /* 0x0000300001187983 */ /* 0x001ee20000300800 */
[----:B-1----:R-:W-:-:S02]  /*b4f70*/  PRMT R8, R28, 0x3340, R15 ;  /* 0x000033401c087816 */ /* 0x002fc4000000000f */
[----:B--2---:R-:W-:-:S04]  /*b4f80*/  PRMT R4, R4, 0x3340, R0 ;  /* 0x0000334004047816 */ /* 0x004fc80000000000 */
[----:B------:R-:W-:-:S05]  /*b4f90*/  PRMT R4, R8, 0x5410, R4 ;  /* 0x0000541008047816 */ /* 0x000fca0000000004 */
[----:B------:R-:W-:Y:S04]  /*b4fa0*/  STL [R1+0x3b0], R4 ;  /* 0x0003b00401007387 */ /* 0x000fe80000100800 */
[----:B------:R-:W3:Y:S04]  /*b4fb0*/  LDL.LU R25, [R1+0x34] ;  /* 0x0000340001197983 */ /* 0x000ee80000300800 */
[----:B------:R-:W3:Y:S04]  /*b4fc0*/  LDL.LU R26, [R1+0x38] ;  /* 0x00003800011a7983 */ /* 0x000ee80000300800 */
[----:B------:R-:W3:Y:S04]  /*b4fd0*/  LDL.LU R27, [R1+0x3c] ;  /* 0x00003c00011b7983 */ /* 0x000ee80000300800 */
[----:B------:R-:W2:Y:S04]  /*b4fe0*/  LDL.LU R8, [R1+0x80] ;  /* 0x0000800001087983 */ /* 0x000ea80000300800 */
[----:B------:R-:W2:Y:S04]  /*b4ff0*/  LDL.LU R9, [R1+0x84] ;  /* 0x0000840001097983 */ /* 0x000ea80000300800 */
[----:B------:R-:W4:Y:S01]  /*b5000*/  LDL.LU R10, [R1+0x88] ;  /* 0x00008800010a7983 */ /* 0x000f220000300800 */
[----:B------:R-:W-:-:S03]  /*b5010*/  IMAD.MOV.U32 R11, RZ, RZ, R16 ;  /* 0x000000ffff0b7224 */ /* 0x000fc600078e0010 */
[----:B------:R-:W3:Y:S01]  /*b5020*/  LDL.LU R16, [R1+0x42bc] ;  /* 0x0042bc0001107983 */ /* 0x000ee20000300800 */
[----:B------:R-:W0:Y:S02]  /*b5030*/  S2R R3, SR_TID.X ;  /* 0x0000000000037919 */ /* 0x000e240000002100 */
[----:B0-----:R-:W-:-:S04]  /*b5040*/  LOP3.LUT R3, R3, 0x3f, RZ, 0xc0, !PT ;  /* 0x0000003f03037812 */ /* 0x001fc800078ec0ff */
[----:B------:R-:W-:Y:S01]  /*b5050*/  LEA R3, R3, UR4, 0x4 ;  /* 0x0000000403037c11 */ /* 0x000fe2000f8e20ff */
[----:B------:R-:W-:-:S04]  /*b5060*/  ULDC.64 UR4, c[0x0][0x228] ;  /* 0x00008a0000047ab9 */ /* 0x000fc80000000a00 */
[----:B------:R-:W0:Y:S01]  /*b5070*/  LDS.128 R20, [R3] ;  /* 0x0000000003147984 */ /* 0x000e220000000c00 */
[----:B------:R-:W-:Y:S06]  /*b5080*/  BAR.SYNC.DEFER_BLOCKING 0x0 ;  /* 0x0000000000007b1d */ /* 0x000fec0000010000 */
[----:B----4-:R-:W-:Y:S04]  /*b5090*/  STL.64 [R1+0x42b0], R10 ;  /* 0x0042b00a01007387 */ /* 0x010fe80000100a00 */
[----:B--2---:R1:W-:Y:S04]  /*b50a0*/  STL.64 [R1+0x42a8], R8 ;  /* 0x0042a80801007387 */ /* 0x0043e80000100a00 */
[----:B-1----:R-:W2:Y:S04]  /*b50b0*/  LDL.LU R8, [R1+0x10] ;  /* 0x0000100001087983 */ /* 0x002ea80000300800 */
[----:B------:R-:W2:Y:S04]  /*b50c0*/  LDL.LU R9, [R1+0x14] ;  /* 0x0000140001097983 */ /* 0x000ea80000300800 */
[----:B------:R-:W2:Y:S04]  /*b50d0*/  LDL.LU R10, [R1+0x18] ;  /* 0x00001800010a7983 */ /* 0x000ea80000300800 */
[----:B------:R-:W2:Y:S04]  /*b50e0*/  LDL.LU R11, [R1+0x1c] ;  /* 0x00001c00010b7983 */ /* 0x000ea80000300800 */
[----:B------:R-:W-:Y:S04]  /*b50f0*/  STL.64 [R1+0x4258], R14 ;  /* 0x0042580e01007387 */ /* 0x000fe80000100a00 */
[----:B------:R1:W-:Y:S04]  /*b5100*/  STL.64 [R1+0x4250], R12 ;  /* 0x0042500c01007387 */ /* 0x0003e80000100a00 */
[----:B-1----:R-:W4:Y:S04]  /*b5110*/  LDL.LU R12, [R1+0x60] ;  /* 0x00006000010c7983 */ /* 0x002f280000300800 */
[----:B------:R-:W4:Y:S04]  /*b5120*/  LDL.LU R13, [R1+0x64] ;  /* 0x00006400010d7983 */ /* 0x000f280000300800 */
[----:B------:R-:W4:Y:S04]  /*b5130*/  LDL.LU R14, [R1+0x68] ;  /* 0x00006800010e7983 */ /* 0x000f280000300800 */
[----:B------:R-:W4:Y:S04]  /*b5140*/  LDL.LU R15, [R1+0x6c] ;  /* 0x00006c00010f7983 */ /* 0x000f280000300800 */
[----:B------:R3:W-:Y:S04]  /*b5150*/  STL.64 [R1+0x4200], R6 ;  /* 0x0042000601007387 */ /* 0x0007e80000100a00 */
[----:B------:R-:W-:Y:S04]  /*b5160*/  STL [R1+0x3e4], R3 ;  /* 0x0003e40301007387 */ /* 0x000fe80000100800 */
[----:B------:R1:W-:Y:S04]  /*b5170*/  STL [R1+0x41f8], R5 ;  /* 0x0041f80501007387 */ /* 0x0003e80000100800 */
[----:B------:R-:W4:Y:S01]  /*b5180*/  LDL.LU R4, [R1+0x20] ;  /* 0x0000200001047983 */ /* 0x000f220000300800 */
[----:B---3--:R-:W-:-:S03]  /*b5190*/  IMAD.MOV.U32 R7, RZ, RZ, R16 ;  /* 0x000000ffff077224 */ /* 0x008fc600078e0010 */
[----:B-1----:R-:W4:Y:S04]  /*b51a0*/  LDL.LU R5, [R1+0x24] ;  /* 0x0000240001057983 */ /* 0x002f280000300800 */
[----:B------:R-:W4:Y:S04]  /*b51b0*/  LDL.LU R6, [R1+0x28] ;  /* 0x0000280001067983 */ /* 0x000f280000300800 */
[----:B------:R-:W3:Y:S04]  /*b51c0*/  LDL.LU R16, [R1+0x42b8] ;  /* 0x0042b80001107983 */ /* 0x000ee80000300800 */
[----:B0-----:R0:W-:Y:S04]  /*b51d0*/  STL.64 [R1+0x250], R20 ;  /* 0x0002501401007387 */ /* 0x0011e80000100a00 */
[----:B------:R1:W-:Y:S04]  /*b51e0*/  STL.64 [R1+0x258], R22 ;  /* 0x0002581601007387 */ /* 0x0003e80000100a00 */
[----:B0-----:R-:W4:Y:S04]  /*b51f0*/  LDL.LU R20, [R1+0x40] ;  /* 0x0000400001147983 */ /* 0x001f280000300800 */
[----:B------:R-:W4:Y:S04]  /*b5200*/  LDL.LU R21, [R1+0x44] ;  /* 0x0000440001157983 */ /* 0x000f280000300800 */
[----:B-1----:R-:W4:Y:S04]  /*b5210*/  LDL.LU R22, [R1+0x48] ;  /* 0x0000480001167983 */ /* 0x002f280000300800 */
[----:B------:R-:W4:Y:S04]  /*b5220*/  LDL.LU R23, [R1+0x4c] ;  /* 0x00004c0001177983 */ /* 0x000f280000300800 */
[----:B---3--:R-:W-:Y:S01]  /*b5230*/  STSM.16.M88.4 [R16], R24 ;  /* 0x0000001810007844 */ /* 0x008fe20000000200 */
[----:B------:R-:W-:Y:S06]  /*b5240*/  BAR.SYNC.DEFER_BLOCKING 0x0 ;  /* 0x0000000000007b1d */ /* 0x000fec0000010000 */
[----:B------:R-:W0:Y:S02]  /*b5250*/  LDS.128 R24, [R3] ;  /* 0x0000000003187984 */ /* 0x000e240000000c00 */
[----:B------:R-:W-:Y:S06]  /*b5260*/  BAR.SYNC.DEFER_BLOCKING 0x0 ;  /* 0x0000000000007b1d */ /* 0x000fec0000010000 */
[----:B--2---:R-:W-:Y:S02]  /*b5270*/  STSM.16.M88.4 [R16], R8 ;  /* 0x0000000810007844 */ /* 0x004fe40000000200 */
[----:B------:R-:W-:Y:S06]  /*b5280*/  BAR.SYNC.DEFER_BLOCKING 0x0 ;  /* 0x0000000000007b1d */ /* 0x000fec0000010000 */
[----:B------:R-:W1:Y:S04]  /*b5290*/  LDS.128 R8, [R3] ;  /* 0x0000000003087984 */ /* 0x000e680000000c00 */
[----:B0-----:R0:W-:Y:S04]  /*b52a0*/  STL.64 [R1+0x240], R24 ;  /* 0x0002401801007387 */ /* 0x0011e80000100a00 */
[----:B------:R2:W-:Y:S01]  /*b52b0*/  STL.64 [R1+0x248], R26 ;  /* 0x0002481a01007387 */ /* 0x0005e20000100a00 */
[----:B------:R-:W-:Y:S06]  /*b52c0*/  BAR.SYNC.DEFER_BLOCKING 0x0 ;  /* 0x0000000000007b1d */ /* 0x000fec0000010000 */
[----:B0-----:R-:W3:Y:S04]  /*b52d0*/  LDL.LU R24, [R1+0x50] ;  /* 0x0000500001187983 */ /* 0x001ee80000300800 */
[----:B------:R-:W3:Y:S04]  /*b52e0*/  LDL.LU R25, [R1+0x54] ;  /* 0x0000540001197983 */ /* 0x000ee80000300800 */
[----:B--2---:R-:W3:Y:S04]  /*b52f0*/  LDL.LU R26, [R1+0x58] ;  /* 0x00005800011a7983 */ /* 0x004ee80000300800 */
[----:B------:R-:W3:Y:S04]  /*b5300*/  LDL.LU R27, [R1+0x5c] ;  /* 0x00005c00011b7983 */ /* 0x000ee80000300800 */
[----:B-1----:R-:W-:Y:S04]  /*b5310*/  STL.64 [R1+0x230], R8 ;  /* 0x0002300801007387 */ /* 0x002fe80000100a00 */
[----:B------:R0:W-:Y:S04]  /*b5320*/  STL.64 [R1+0x238], R10 ;  /* 0x0002380a01007387 */ /* 0x0001e80000100a00 */
[----:B0-----:R-:W2:Y:S04]  /*b5330*/  LDL.LU.64 R10, [R1+0x42b0] ;  /* 0x0042b000010a7983 */ /* 0x001ea80000300a00 */
[----:B------:R-:W2:Y:S04]  /*b5340*/  LDL.LU.64 R8, [R1+0x42a8] ;  /* 0x0042a80001087983 */ /* 0x000ea80000300a00 */
[----:B----4-:R-:W-:Y:S01]  /*b5350*/  STSM.16.M88.4 [R16], R4 ;  /* 0x0000000410007844 */ /* 0x010fe20000000200 */
[----:B------:R-:W-:Y:S06]  /*b5360*/  BAR.SYNC.DEFER_BLOCKING 0x0 ;  /* 0x0000000000007b1d */ /* 0x000fec0000010000 */
[----:B------:R-:W0:Y:S02]  /*b5370*/  LDS.128 R4, [R3] ;  /* 0x0000000003047984 */ /* 0x000e240000000c00 */
[----:B------:R-:W-:Y:S06]  /*b5380*/  BAR.SYNC.DEFER_BLOCKING 0x0 ;  /* 0x0000000000007b1d */ /* 0x000fec0000010000 */
[----:B------:R-:W-:Y:S04]  /*b5390*/  STSM.16.M88.4 [R16], R12 ;  /* 0x0000000c10007844 */ /* 0x000fe80000000200 */
[----:B0-----:R-:W-:Y:S04]  /*b53a0*/  STL.64 [R1+0x220], R4 ;  /* 0x0002200401007387 */ /* 0x001fe80000100a00 */
[----:B------:R-:W-:Y:S01]  /*b53b0*/  STL.64 [R1+0x228], R6 ;  /* 0x0002280601007387 */ /* 0x000fe20000100a00 */
[----:B------:R-:W-:Y:S06]  /*b53c0*/  BAR.SYNC.DEFER_BLOCKING 0x0 ;  /* 0x0000000000007b1d */ /* 0x000fec0000010000 */
[----:B------:R-:W0:Y:S02]  /*b53d0*/  LDS.128 R4, [R3] ;  /* 0x0000000003047984 */ /* 0x000e240000000c00 */
[----:B------:R-:W-:Y:S06]  /*b53e0*/  BAR.SYNC.DEFER_BLOCKING 0x0 ;  /* 0x0000000000007b1d */ /* 0x000fec0000010000 */
[----:B0-----:R-:W-:Y:S04]  /*b53f0*/  STL.64 [R1+0x210], R4 ;  /* 0x0002100401007387 */ /* 0x001fe80000100a00 */
[----:B------:R-:W-:Y:S04]  /*b5400*/  STL.64 [R1+0x218], R6 ;  /* 0x0002180601007387 */ /* 0x000fe80000100a00 */
[----:B--2---:R0:W-:Y:S01]  /*b5410*/  STSM.16.M88.4 [R16], R8 ;  /* 0x0000000810007844 */ /* 0x0041e20000000200 */
[----:B------:R-:W-:Y:S06]  /*b5420*/  BAR.SYNC.DEFER_BLOCKING 0x0 ;  /* 0x0000000000007b1d */ /* 0x000fec0000010000 */
[----:B0-----:R-:W2:Y:S04]  /*b5430*/  LDL.LU R8, [R1+0xa0] ;  /* 0x0000a00001087983 */ /* 0x001ea80000300800 */
[----:B------:R-:W0:Y:S01]  /*b5440*/  LDS.128 R4, [R3] ;  /* 0x0000000003047984 */ /* 0x000e220000000c00 */
[----:B------:R-:W-:Y:S06]  /*b5450*/  BAR.SYNC.DEFER_BLOCKING 0x0 ;  /* 0x0000000000007b1d */ /* 0x000fec0000010000 */
[----:B0-----:R-:W-:Y:S04]  /*b5460*/  STL.64 [R1+0x200], R4 ;  /* 0x0002000401007387 */ /* 0x001fe80000100a00 */
[----:B------:R-:W-:Y:S04]  /*b5470*/  STL.64 [R1+0x208], R6 ;  /* 0x0002080601007387 */ /* 0x000fe80000100a00 */
[----:B------:R-:W2:Y:S04]  /*b5480*/  LDL.LU R9, [R1+0xa4] ;  /* 0x0000a40001097983 */ /* 0x000ea80000300800 */
[----:B------:R-:W4:Y:S04]  /*b5490*/  LDL.LU R10, [R1+0xa8] ;  /* 0x0000a800010a7983 */ /* 0x000f280000300800 */
[----:B------:R-:W4:Y:S04]  /*b54a0*/  LDL.LU R11, [R1+0xac] ;  /* 0x0000ac00010b7983 */ /* 0x000f280000300800 */
[----:B------:R0:W-:Y:S01]  /*b54b0*/  STSM.16.M88.4 [R16], R20 ;  /* 0x0000001410007844 */ /* 0x0001e20000000200 */
[----:B------:R-:W-:Y:S06]  /*b54c0*/  BAR.SYNC.DEFER_BLOCKING 0x0 ;  /* 0x0000000000007b1d */ /* 0x000fec0000010000 */
[----:B------:R-:W1:Y:S02]  /*b54d0*/  LDS.128 R4, [R3] ;  /* 0x0000000003047984 */ /* 0x000e640000000c00 */
[----:B------:R-:W-:Y:S06]  /*b54e0*/  BAR.SYNC.DEFER_BLOCKING 0x0 ;  /* 0x0000000000007b1d */ /* 0x000fec0000010000 */
[----:B----4-:R-:W-:Y:S04]  /*b54f0*/  STL.64 [R1+0x42a0], R10 ;  /* 0x0042a00a01007387 */ /* 0x010fe80000100a00 */
[----:B--2---:R-:W-:Y:S04]  /*b5500*/  STL.64 [R1+0x4298], R8 ;  /* 0x0042980801007387 */ /* 0x004fe80000100a00 */
[----:B0-----:R-:W2:Y:S04]  /*b5510*/  LDL.LU R20, [R1+0xd0] ;  /* 0x0000d00001147983 */ /* 0x001ea80000300800 */
[----:B-1----:R0:W-:Y:S04]  /*b5520*/  STL.64 [R1+0x1f0], R4 ;  /* 0x0001f00401007387 */ /* 0x0021e80000100a00 */
[----:B------:R1:W-:Y:S04]  /*b5530*/  STL.64 [R1+0x1f8], R6 ;  /* 0x0001f80601007387 */ /* 0x0003e80000100a00 */
[----:B------:R-:W2:Y:S04]  /*b5540*/  LDL.LU R21, [R1+0xd4] ;  /* 0x0000d40001157983 */ /* 0x000ea80000300800 */
[----:B------:R-:W2:Y:S04]  /*b5550*/  LDL.LU R22, [R1+0xd8] ;  /* 0x0000d80001167983 */ /* 0x000ea80000300800 */
[----:B------:R-:W2:Y:S04]  /*b5560*/  LDL.LU R23, [R1+0xdc] ;  /* 0x0000dc0001177983 */ /* 0x000ea80000300800 */
[----:B0-----:R-:W4:Y:S04]  /*b5570*/  LDL.LU R4, [R1+0x90] ;  /* 0x0000900001047983 */ /* 0x001f280000300800 */
[----:B------:R-:W4:Y:S04]  /*b5580*/  LDL.LU R5, [R1+0x94] ;  /* 0x0000940001057983 */ /* 0x000f280000300800 */
[----:B-1----:R-:W2:Y:S04]  /*b5590*/  LDL.LU R6, [R1+0x98] ;  /* 0x0000980001067983 */ /* 0x002ea80000300800 */
[----:B------:R-:W2:Y:S04]  /*b55a0*/  LDL.LU R7, [R1+0x9c] ;  /* 0x00009c0001077983 */ /* 0x000ea80000300800 */
[----:B---3--:R-:W-:Y:S01]  /*b55b0*/  STSM.16.M88.4 [R16], R24 ;  /* 0x0000001810007844 */ /* 0x008fe20000000200 */
[----:B------:R-:W-:Y:S06]  /*b55c0*/  BAR.SYNC.DEFER_BLOCKING 0x0 ;  /* 0x0000000000007b1d */ /* 0x000fec0000010000 */
[----:B------:R-:W0:Y:S02]  /*b55d0*/  LDS.128 R8, [R3] ;  /* 0x0000000003087984 */ /* 0x000e240000000c00 */
[----:B------:R-:W-:Y:S06]  /*b55e0*/  BAR.SYNC.DEFER_BLOCKING 0x0 ;  /* 0x0000000000007b1d */ /* 0x000fec0000010000 */
[----:B--2---:R-:W-:Y:S04]  /*b55f0*/  STL.64 [R1+0x4290], R6 ;  /* 0x0042900601007387 */ /* 0x004fe80000100a00 */
[----:B----4-:R1:W-:Y:S04]  /*b5600*/  STL.64 [R1+0x4288], R4 ;  /* 0x0042880401007387 */ /* 0x0103e80000100a00 */
[----:B-1----:R-:W2:Y:S04]  /*b5610*/  LDL.LU R4, [R1+0x70] ;  /* 0x0000700001047983 */ /* 0x002ea80000300800 */
        /* <DEDUP_REMOVED lines=9> */
[----:B------:R-:W4:Y:S04]  /*b56b0*/  LDL.LU R26, [R1+0x118] ;  /* 0x00011800011a7983 */ /* 0x000f280000300800 */
[----:B------:R-:W4:Y:S04]  /*b56c0*/  LDL.LU R27, [R1+0x11c] ;  /* 0x00011c00011b7983 */ /* 0x000f280000300800 */
[----:B0-----:R-:W-:Y:S04]  /*b56d0*/  STL.64 [R1+0x1e0], R8 ;  /* 0x0001e00801007387 */ /* 0x001fe80000100a00 */
[----:B------:R0:W-:Y:S04]  /*b56e0*/  STL.64 [R1+0x1e8], R10 ;  /* 0x0001e80a01007387 */ /* 0x0001e80000100a00 */
[----:B0-----:R-:W2:Y:S04]  /*b56f0*/  LDL.LU.64 R10, [R1+0x42a0] ;  /* 0x0042a000010a7983 */ /* 0x001ea80000300a00 */
[----:B------:R-:W2:Y:S04]  /*b5700*/  LDL.LU.64 R8, [R1+0x4298] ;  /* 0x0042980001087983 */ /* 0x000ea80000300a00 */
[----:B--2---:R-:W-:Y:S01]  /*b5710*/  STSM.16.M88.4 [R16], R8 ;  /* 0x0000000810007844 */ /* 0x004fe20000000200 */
[----:B------:R-:W-:Y:S06]  /*b5720*/  BAR.SYNC.DEFER_BLOCKING 0x0 ;  /* 0x0000000000007b1d */ /* 0x000fec0000010000 */
[----:B------:R-:W0:Y:S02]  /*b5730*/  LDS.128 R8, [R3] ;  /* 0x0000000003087984 */ /* 0x000e240000000c00 */
[----:B------:R-:W-:Y:S06]  /*b5740*/  BAR.SYNC.DEFER_BLOCKING 0x0 ;  /* 0x0000000000007b1d */ /* 0x000fec0000010000 */
[----:B------:R-:W-:Y:S02]  /*b5750*/  STSM.16.M88.4 [R16], R20 ;  /* 0x0000001410007844 */ /* 0x000fe40000000200 */
[----:B------:R-:W-:Y:S06]  /*b5760*/  BAR.SYNC.DEFER_BLOCKING 0x0 ;  /* 0x0000000000007b1d */ /* 0x000fec0000010000 */
[----:B------:R-:W1:Y:S02]  /*b5770*/  LDS.128 R20, [R3] ;  /* 0x0000000003147984 */ /* 0x000e640000000c00 */
[----:B------:R-:W-:Y:S06]  /*b5780*/  BAR.SYNC.DEFER_BLOCKING 0x0 ;  /* 0x0000000000007b1d */ /* 0x000fec0000010000 */
[----:B------:R-:W-:Y:S02]  /*b5790*/  STSM.16.M88.4 [R16], R4 ;  /* 0x0000000410007844 */ /* 0x000fe40000000200 */
[----:B------:R-:W-:Y:S06]  /*b57a0*/  BAR.SYNC.DEFER_BLOCKING 0x0 ;  /* 0x0000000000007b1d */ /* 0x000fec0000010000 */
[----:B------:R-:W2:Y:S04]  /*b57b0*/  LDS.128 R4, [R3] ;  /* 0x0000000003047984 */ /* 0x000ea80000000c00 */
[----:B0-----:R0:W-:Y:S04]  /*b57c0*/  STL.64 [R1+0x1d0], R8 ;  /* 0x0001d00801007387 */ /* 0x0011e80000100a00 */
[----:B------:R3:W-:Y:S01]  /*b57d0*/  STL.64 [R1+0x1d8], R10 ;  /* 0x0001d80a01007387 */ /* 0x0007e20000100a00 */
[----:B------:R-:W-:Y:S06]  /*b57e0*/  BAR.SYNC.DEFER_BLOCKING 0x0 ;  /* 0x0000000000007b1d */ /* 0x000fec0000010000 */
[----:B0-----:R-:W4:Y:S04]  /*b57f0*/  LDL.LU R8, [R1+0xb0] ;  /* 0x0000b00001087983 */ /* 0x001f280000300800 */
[----:B------:R-:W4:Y:S04]  /*b5800*/  LDL.LU R9, [R1+0xb4] ;  /* 0x0000b40001097983 */ /* 0x000f280000300800 */
[----:B---3--:R-:W3:Y:S04]  /*b5810*/  LDL.LU R10, [R1+0xb8] ;  /* 0x0000b800010a7983 */ /* 0x008ee80000300800 */
[----:B------:R-:W3:Y:S04]  /*b5820*/  LDL.LU R11, [R1+0xbc] ;  /* 0x0000bc00010b7983 */ /* 0x000ee80000300800 */
[----:B-1----:R0:W-:Y:S04]  /*b5830*/  STL.64 [R1+0x1c0], R20 ;  /* 0x0001c01401007387 */ /* 0x0021e80000100a00 */
[----:B------:R1:W-:Y:S04]  /*b5840*/  STL.64 [R1+0x1c8], R22 ;  /* 0x0001c81601007387 */ /* 0x0003e80000100a00 */
[----:B0-----:R-:W3:Y:S04]  /*b5850*/  LDL.LU R20, [R1+0xc0] ;  /* 0x0000c00001147983 */ /* 0x001ee80000300800 */
[----:B------:R-:W3:Y:S04]  /*b5860*/  LDL.LU R21, [R1+0xc4] ;  /* 0x0000c40001157983 */ /* 0x000ee80000300800 */
[----:B-1----:R-:W3:Y:S04]  /*b5870*/  LDL.LU R22, [R1+0xc8] ;  /* 0x0000c80001167983 */ /* 0x002ee80000300800 */
[----:B--2---:R-:W-:Y:S04]  /*b5880*/  STL.64 [R1+0x1b0], R4 ;  /* 0x0001b00401007387 */ /* 0x004fe80000100a00 */
[----:B------:R0:W-:Y:S04]  /*b5890*/  STL.64 [R1+0x1b8], R6 ;  /* 0x0001b80601007387 */ /* 0x0001e80000100a00 */
[----:B0-----:R-:W2:Y:S04]  /*b58a0*/  LDL.LU.64 R6, [R1+0x4290] ;  /* 0x0042900001067983 */ /* 0x001ea80000300a00 */
[----:B------:R-:W2:Y:S01]  /*b58b0*/  LDL.LU.64 R4, [R1+0x4288] ;  /* 0x0042880001047983 */ /* 0x000ea20000300a00 */
[----:B------:R-:W-:-:S03]  /*b58c0*/  IMAD.MOV.U32 R23, RZ, RZ, R2 ;  /* 0x000000ffff177224 */ /* 0x000fc600078e0002 */
[----:B--2---:R-:W-:Y:S01]  /*b58d0*/  STSM.16.M88.4 [R16], R4 ;  /* 0x0000000410007844 */ /* 0x004fe20000000200 */
[----:B------:R-:W-:Y:S06]  /*b58e0*/  BAR.SYNC.DEFER_BLOCKING 0x0 ;  /* 0x0000000000007b1d */ /* 0x000fec0000010000 */
[----:B------:R-:W0:Y:S02]  /*b58f0*/  LDS.128 R4, [R3] ;  /* 0x0000000003047984 */ /* 0x000e240000000c00 */
[----:B------:R-:W-:Y:S06]  /*b5900*/  BAR.SYNC.DEFER_BLOCKING 0x0 ;  /* 0x0000000000007b1d */ /* 0x000fec0000010000 */
[----:B------:R-:W-:Y:S02]  /*b5910*/  STSM.16.M88.4 [R16], R12 ;  /* 0x0000000c10007844 */ /* 0x000fe40000000200 */
[----:B------:R-:W-:Y:S06]  /*b5920*/  BAR.SYNC.DEFER_BLOCKING 0x0 ;  /* 0x0000000000007b1d */ /* 0x000fec0000010000 */
[----:B0-----:R-:W-:Y:S04]  /*b5930*/  STL.64 [R1+0x1a0], R4 ;  /* 0x0001a00401007387 */ /* 0x001fe80000100a00 */
[----:B------:R-:W-:Y:S04]  /*b5940*/  STL.64 [R1+0x1a8], R6 ;  /* 0x0001a80601007387 */ /* 0x000fe80000100a00 */
[----:B------:R-:W0:Y:S01]  /*b5950*/  LDS.128 R4, [R3] ;  /* 0x0000000003047984 */ /* 0x000e220000000c00 */
[----:B------:R-:W-:Y:S06]  /*b5960*/  BAR.SYNC.DEFER_BLOCKING 0x0 ;  /* 0x0000000000007b1d */ /* 0x000fec0000010000 */
[----:B----4-:R-:W-:Y:S02]  /*b5970*/  STSM.16.M88.4 [R16], R24 ;  /* 0x0000001810007844 */ /* 0x010fe40000000200 */
[----:B------:R-:W-:Y:S06]  /*b5980*/  BAR.SYNC.DEFER_BLOCKING 0x0 ;  /* 0x0000000000007b1d */ /* 0x000fec0000010000 */
[----:B0-----:R-:W-:Y:S04]  /*b5990*/  STL.64 [R1+0x190], R4 ;  /* 0x0001900401007387 */ /* 0x001fe80000100a00 */
[----:B------:R-:W-:Y:S04]  /*b59a0*/  STL.64 [R1+0x198], R6 ;  /* 0x0001980601007387 */ /* 0x000fe80000100a00 */
[----:B------:R-:W0:Y:S01]  /*b59b0*/  LDS.128 R4, [R3] ;  /* 0x0000000003047984 */ /* 0x000e220000000c00 */
[----:B------:R-:W-:Y:S06]  /*b59c0*/  BAR.SYNC.DEFER_BLOCKING 0x0 ;  /* 0x0000000000007b1d */ /* 0x000fec0000010000 */
[----:B---3--:R-:W-:Y:S02]  /*b59d0*/  STSM.16.M88.4 [R16], R8 ;  /* 0x0000000810007844 */ /* 0x008fe40000000200 */
[----:B------:R-:W-:Y:S06]  /*b59e0*/  BAR.SYNC.DEFER_BLOCKING 0x0 ;  /* 0x0000000000007b1d */ /* 0x000fec0000010000 */
[----:B0-----:R-:W-:Y:S04]  /*b59f0*/  STL.64 [R1+0x180], R4 ;  /* 0x0001800401007387 */ /* 0x001fe80000100a00 */
[----:B------:R-:W-:Y:S01]  /*b5a00*/  STL [R1+0x18c], R7 ;  /* 0x00018c0701007387 */ /* 0x000fe20000100800 */
[----:B------:R-:W-:-:S03]  /*b5a10*/  IMAD.MOV.U32 R2, RZ, RZ, R6 ;  /* 0x000000ffff027224 */ /* 0x000fc600078e0006 */
[----:B------:R-:W2:Y:S01]  /*b5a20*/  LDL.LU R24, [R1+0x120] ;  /* 0x0001200001187983 */ /* 0x000ea20000300800 */
[----:B------:R-:W-:-:S03]  /*b5a30*/  IMAD.MOV.U32 R27, RZ, RZ, R17 ;  /* 0x000000ffff1b7224 */ /* 0x000fc600078e0011 */
[----:B------:R-:W2:Y:S04]  /*b5a40*/  LDL.LU R25, [R1+0x124] ;  /* 0x0001240001197983 */ /* 0x000ea80000300800 */
[----:B------:R-:W2:Y:S04]  /*b5a50*/  LDL.LU R26, [R1+0x128] ;  /* 0x00012800011a7983 */ /* 0x000ea80000300800 */
[----:B------:R-:W0:Y:S01]  /*b5a60*/  LDS.128 R4, [R3] ;  /* 0x0000000003047984 */ /* 0x000e220000000c00 */
[----:B------:R-:W-:Y:S01]  /*b5a70*/  BAR.SYNC.DEFER_BLOCKING 0x0 ;  /* 0x0000000000007b1d */ /* 0x000fe20000010000 */
[----:B0-----:R-:W-:-:S02]  /*b5a80*/  IMAD.MOV.U32 R16, RZ, RZ, R5 ;  /* 0x000000ffff107224 */ /* 0x001fc400078e0005 */
[----:B------:R-:W-:-:S03]  /*b5a90*/  IMAD.MOV.U32 R17, RZ, RZ, R7 ;  /* 0x000000ffff117224 */ /* 0x000fc600078e0007 */
[----:B------:R-:W-:Y:S04]  /*b5aa0*/  STL [R1+0x170], R4 ;  /* 0x0001700401007387 */ /* 0x000fe80000100800 */
[----:B------:R-:W-:Y:S04]  /*b5ab0*/  STL [R1+0x178], R6 ;  /* 0x0001780601007387 */ /* 0x000fe80000100800 */
[----:B------:R-:W-:Y:S04]  /*b5ac0*/  STL [R1+0x3f28], R16 ;  /* 0x003f281001007387 */ /* 0x000fe80000100800 */
[----:B------:R0:W-:Y:S04]  /*b5ad0*/  STL [R1+0x3ed8], R17 ;  /* 0x003ed81101007387 */ /* 0x0001e80000100800 */
[----:B0-----:R-:W3:Y:S04]  /*b5ae0*/  LDL.LU R17, [R1+0x3e0] ;  /* 0x0003e00001117983 */ /* 0x001ee80000300800 */
        /* <DEDUP_REMOVED lines=10> */
[----:B---3--:R0:W-:Y:S01]  /*b5b90*/  STSM.16.M88.4 [R17], R20 ;  /* 0x0000001411007844 */ /* 0x0081e20000000200 */
[----:B------:R-:W-:Y:S06]  /*b5ba0*/  BAR.SYNC.DEFER_BLOCKING 0x0 ;  /* 0x0000000000007b1d */ /* 0x000fec0000010000 */
[----:B------:R-:W1:Y:S01]  /*b5bb0*/  LDS.128 R4, [R3] ;  /* 0x0000000003047984 */ /* 0x000e620000000c00 */
[----:B0-----:R-:W-:Y:S01]  /*b5bc0*/  IMAD.MOV.U32 R23, RZ, RZ, R19 ;  /* 0x000000ffff177224 */ /* 0x001fe200078e0013 */
[----:B------:R-:W-:Y:S06]  /*b5bd0*/  BAR.SYNC.DEFER_BLOCKING 0x0 ;  /* 0x0000000000007b1d */ /* 0x000fec0000010000 */
[----:B------:R-:W-:Y:S02]  /*b5be0*/  STSM.16.M88.4 [R17], R24 ;  /* 0x0000001811007844 */ /* 0x000fe40000000200 */
[----:B------:R-:W-:Y:S06]  /*b5bf0*/  BAR.SYNC.DEFER_BLOCKING 0x0 ;  /* 0x0000000000007b1d */ /* 0x000fec0000010000 */
[----:B----4-:R-:W-:Y:S04]  /*b5c00*/  STL.64 [R1+0x4278], R14 ;  /* 0x0042780e01007387 */ /* 0x010fe80000100a00 */
[----:B--2---:R-:W-:Y:S04]  /*b5c10*/  STL.64 [R1+0x4270], R12 ;  /* 0x0042700c01007387 */ /* 0x004fe80000100a00 */
[----:B------:R-:W2:Y:S04]  /*b5c20*/  LDL.LU R20, [R1+0x100] ;  /* 0x0001000001147983 */ /* 0x000ea80000300800 */
[----:B-1----:R-:W-:Y:S04]  /*b5c30*/  STL.64 [R1+0x160], R4 ;  /* 0x0001600401007387 */ /* 0x002fe80000100a00 */
[----:B------:R0:W-:Y:S04]  /*b5c40*/  STL.64 [R1+0x168], R6 ;  /* 0x0001680601007387 */ /* 0x0001e80000100a00 */
[----:B------:R-:W2:Y:S04]  /*b5c50*/  LDL.LU R21, [R1+0x104] ;  /* 0x0001040001157983 */ /* 0x000ea80000300800 */
[----:B------:R-:W2:Y:S04]  /*b5c60*/  LDL.LU R22, [R1+0x108] ;  /* 0x0001080001167983 */ /* 0x000ea80000300800 */
[----:B------:R-:W3:Y:S04]  /*b5c70*/  LDL.LU R19, [R1+0x4284] ;  /* 0x0042840001137983 */ /* 0x000ee80000300800 */
[----:B------:R-:W1:Y:S01]  /*b5c80*/  LDS.128 R12, [R3] ;  /* 0x00000000030c7984 */ /* 0x000e620000000c00 */
[----:B------:R-:W-:Y:S01]  /*b5c90*/  BAR.SYNC.DEFER_BLOCKING 0x0 ;  /* 0x0000000000007b1d */ /* 0x000fe20000010000 */
[----:B0-----:R-:W-:-:S05]  /*b5ca0*/  IMAD.MOV.U32 R7, RZ, RZ, R29 ;  /* 0x000000ffff077224 */ /* 0x001fca00078e001d */
[----:B------:R-:W4:Y:S04]  /*b5cb0*/  LDL.LU R4, [R1+0x2a0] ;  /* 0x0002a00001047983 */ /* 0x000f280000300800 */
[----:B------:R-:W4:Y:S04]  /*b5cc0*/  LDL.LU R5, [R1+0x2a4] ;  /* 0x0002a40001057983 */ /* 0x000f280000300800 */
[----:B------:R-:W4:Y:S04]  /*b5cd0*/  LDL.LU R6, [R1+0x2a8] ;  /* 0x0002a80001067983 */ /* 0x000f280000300800 */
[----:B------:R-:W2:Y:S04]  /*b5ce0*/  LDL.LU R29, [R1+0x4280] ;  /* 0x00428000011d7983 */ /* 0x000ea80000300800 */
[----:B------:R-:W4:Y:S04]  /*b5cf0*/  LDL.LU R8, [R1+0x2b0] ;  /* 0x0002b00001087983 */ /* 0x000f280000300800 */
[----:B------:R-:W4:Y:S04]  /*b5d00*/  LDL.LU R9, [R1+0x2b4] ;  /* 0x0002b40001097983 */ /* 0x000f280000300800 */
[----:B------:R-:W4:Y:S04]  /*b5d10*/  LDL.LU R10, [R1+0x2b8] ;  /* 0x0002b800010a7983 */ /* 0x000f280000300800 */
[----:B------:R-:W4:Y:S04]  /*b5d20*/  LDL.LU R11, [R1+0x2bc] ;  /* 0x0002bc00010b7983 */ /* 0x000f280000300800 */
[----:B------:R-:W4:Y:S04]  /*b5d30*/  LDL.LU R24, [R1+0x260] ;  /* 0x0002600001187983 */ /* 0x000f280000300800 */
[----:B-1----:R-:W-:Y:S04]  /*b5d40*/  STL [R1+0x154], R13 ;  /* 0x0001540d01007387 */ /* 0x002fe80000100800 */
[----:B------:R0:W-:Y:S01]  /*b5d50*/  STL [R1+0x158], R14 ;  /* 0x0001580e01007387 */ /* 0x0001e20000100800 */
[----:B---3--:R-:W-:-:S02]  /*b5d60*/  IMAD.MOV.U32 R26, RZ, RZ, R19 ;  /* 0x000000ffff1a7224 */ /* 0x008fc400078e0013 */
[----:B------:R-:W-:Y:S02]  /*b5d70*/  IMAD.MOV.U32 R19, RZ, RZ, R15 ;  /* 0x000000ffff137224 */ /* 0x000fe400078e000f */
[----:B0-----:R-:W3:Y:S01]  /*b5d80*/  LDL.LU.64 R14, [R1+0x4278] ;  /* 0x00427800010e7983 */ /* 0x001ee20000300a00 */
[----:B--2---:R-:W-:Y:S02]  /*b5d90*/  IMAD.MOV.U32 R25, RZ, RZ, R29 ;  /* 0x000000ffff197224 */ /* 0x004fe400078e001d */
[----:B------:R-:W-:Y:S02]  /*b5da0*/  IMAD.MOV.U32 R29, RZ, RZ, R12 ;  /* 0x000000ffff1d7224 */ /* 0x000fe400078e000c */
[----:B------:R-:W3:Y:S04]  /*b5db0*/  LDL.LU.64 R12, [R1+0x4270] ;  /* 0x00427000010c7983 */ /* 0x000ee80000300a00 */
[----:B------:R-:W-:Y:S04]  /*b5dc0*/  STL [R1+0x407c], R29 ;  /* 0x00407c1d01007387 */ /* 0x000fe80000100800 */
[----:B------:R-:W-:Y:S04]  /*b5dd0*/  STL [R1+0x3e60], R19 ;  /* 0x003e601301007387 */ /* 0x000fe80000100800 */
[----:B---3--:R-:W-:Y:S01]  /*b5de0*/  STSM.16.M88.4 [R17], R12 ;  /* 0x0000000c11007844 */ /* 0x008fe20000000200 */
[----:B------:R-:W-:Y:S06]  /*b5df0*/  BAR.SYNC.DEFER_BLOCKING 0x0 ;  /* 0x0000000000007b1d */ /* 0x000fec0000010000 */
[----:B------:R-:W0:Y:S02]  /*b5e00*/  LDS.128 R12, [R3] ;  /* 0x00000000030c7984 */ /* 0x000e240000000c00 */
[----:B------:R-:W-:Y:S06]  /*b5e10*/  BAR.SYNC.DEFER_BLOCKING 0x0 ;  /* 0x0000000000007b1d */ /* 0x000fec0000010000 */
[----:B0-----:R-:W-:Y:S04]  /*b5e20*/  STL.64 [R1+0x140], R12 ;  /* 0x0001400c01007387 */ /* 0x001fe80000100a00 */
        /* <DEDUP_REMOVED lines=10> */
[----:B------:R-:W1:Y:S04]  /*b5ed0*/  LDS.128 R20, [R3] ;  /* 0x0000000003147984 */ /* 0x000e680000000c00 */
[----:B0-----:R-:W-:Y:S04]  /*b5ee0*/  STL.64 [R1+0x130], R12 ;  /* 0x0001300c01007387 */ /* 0x001fe80000100a00 */
[----:B------:R0:W-:Y:S01]  /*b5ef0*/  STL [R1+0x13c], R15 ;  /* 0x00013c0f01007387 */ /* 0x0001e20000100800 */
[----:B------:R-:W-:Y:S01]  /*b5f00*/  IMAD.MOV.U32 R19, RZ, RZ, R14 ;  /* 0x000000ffff137224 */ /* 0x000fe200078e000e */
[----:B------:R-:W-:Y:S06]  /*b5f10*/  BAR.SYNC.DEFER_BLOCKING 0x0 ;  /* 0x0000000000007b1d */ /* 0x000fec0000010000 */
[----:B0-----:R-:W2:Y:S04]  /*b5f20*/  LDL.LU.64 R14, [R1+0x4258] ;  /* 0x00425800010e7983 */ /* 0x001ea80000300a00 */
[----:B------:R-:W3:Y:S01]  /*b5f30*/  LDL.LU.64 R12, [R1+0x4250] ;  /* 0x00425000010c7983 */ /* 0x000ee20000300a00 */
[----:B-1----:R-:W-:-:S03]  /*b5f40*/  IMAD.MOV.U32 R18, RZ, RZ, R21 ;  /* 0x000000ffff127224 */ /* 0x002fc600078e0015 */
[----:B------:R-:W-:Y:S04]  /*b5f50*/  STL [R1+0x120], R20 ;  /* 0x0001201401007387 */ /* 0x000fe80000100800 */
[----:B------:R0:W-:Y:S04]  /*b5f60*/  STL.64 [R1+0x128], R22 ;  /* 0x0001281601007387 */ /* 0x0001e80000100a00 */
[----:B0-----:R-:W2:Y:S04]  /*b5f70*/  LDL.LU.64 R22, [R1+0x4248] ;  /* 0x0042480001167983 */ /* 0x001ea80000300a00 */
[----:B------:R-:W3:Y:S04]  /*b5f80*/  LDL.LU.64 R20, [R1+0x4240] ;  /* 0x0042400001147983 */ /* 0x000ee80000300a00 */
[----:B------:R0:W-:Y:S04]  /*b5f90*/  STL.64 [R1+0x3e78], R18 ;  /* 0x003e781201007387 */ /* 0x0001e80000100a00 */
[----:B0-----:R-:W2:Y:S04]  /*b5fa0*/  LDL R18, [R1+0x3e4] ;  /* 0x0003e40001127983 */ /* 0x001ea80000100800 */
[----:B----4-:R-:W-:Y:S01]  /*b5fb0*/  STSM.16.M88.4 [R17], R4 ;  /* 0x0000000411007844 */ /* 0x010fe20000000200 */
[----:B------:R-:W-:Y:S06]  /*b5fc0*/  BAR.SYNC.DEFER_BLOCKING 0x0 ;  /* 0x0000000000007b1d */ /* 0x000fec0000010000 */
[----:B--2---:R-:W0:Y:S02]  /*b5fd0*/  LDS.128 R4, [R18] ;  /* 0x0000000012047984 */ /* 0x004e240000000c00 */
[----:B------:R-:W-:Y:S06]  /*b5fe0*/  BAR.SYNC.DEFER_BLOCKING 0x0 ;  /* 0x0000000000007b1d */ /* 0x000fec0000010000 */
[----:B------:R-:W-:Y:S02]  /*b5ff0*/  STSM.16.M88.4 [R17], R8 ;  /* 0x0000000811007844 */ /* 0x000fe40000000200 */
[----:B------:R-:W-:Y:S06]  /*b6000*/  BAR.SYNC.DEFER_BLOCKING 0x0 ;  /* 0x0000000000007b1d */ /* 0x000fec0000010000 */
[----:B0-----:R-:W-:Y:S04]  /*b6010*/  STL.64 [R1+0x110], R4 ;  /* 0x0001100401007387 */ /* 0x001fe80000100a00 */
[----:B------:R-:W-:Y:S04]  /*b6020*/  STL.64 [R1+0x118], R6 ;  /* 0x0001180601007387 */ /* 0x000fe80000100a00 */
[----:B------:R-:W0:Y:S01]  /*b6030*/  LDS.128 R4, [R18] ;  /* 0x0000000012047984 */ /* 0x000e220000000c00 */
[----:B------:R-:W-:Y:S01]  /*b6040*/  BAR.SYNC.DEFER_BLOCKING 0x0 ;  /* 0x0000000000007b1d */ /* 0x000fe20000010000 */
[----:B0-----:R-:W-:-:S05]  /*b6050*/  IMAD.MOV.U32 R3, RZ, RZ, R4 ;  /* 0x000000ffff037224 */ /* 0x001fca00078e0004 */
[----:B------:R0:W-:Y:S04]  /*b6060*/  STL [R1+0x104], R5 ;  /* 0x0001040501007387 */ /* 0x0001e80000100800 */
[----:B------:R1:W-:Y:S04]  /*b6070*/  STL.64 [R1+0x108], R6 ;  /* 0x0001080601007387 */ /* 0x0003e80000100a00 */
[----:B------:R-:W-:Y:S04]  /*b6080*/  STL.64 [R1+0x3ec8], R2 ;  /* 0x003ec80201007387 */ /* 0x000fe80000100a00 */
[----:B------:R-:W2:Y:S04]  /*b6090*/  LDL.LU R4, [R1+0x280] ;  /* 0x0002800001047983 */ /* 0x000ea80000300800 */
[----:B0-----:R-:W2:Y:S04]  /*b60a0*/  LDL.LU R5, [R1+0x284] ;  /* 0x0002840001057983 */ /* 0x001ea80000300800 */
[----:B-1----:R-:W4:Y:S01]  /*b60b0*/  LDL.LU R6, [R1+0x288] ;  /* 0x0002880001067983 */ /* 0x002f220000300800 */
[----:B------:R-:W-:-:S03]  /*b60c0*/  IMAD.MOV.U32 R7, RZ, RZ, R22 ;  /* 0x000000ffff077224 */ /* 0x000fc600078e0016 */
[----:B------:R-:W3:Y:S04]  /*b60d0*/  LDL.LU R22, [R1+0x4238] ;  /* 0x0042380001167983 */ /* 0x000ee80000300800 */
[----:B----4-:R-:W-:Y:S04]  /*b60e0*/  STL.64 [R1+0x4210], R6 ;  /* 0x0042100601007387 */ /* 0x010fe80000100a00 */
[----:B--2---:R0:W-:Y:S04]  /*b60f0*/  STL.64 [R1+0x4208], R4 ;  /* 0x0042080401007387 */ /* 0x0041e80000100a00 */
[----:B0-----:R-:W2:Y:S04]  /*b6100*/  LDL.LU R4, [R1+0x2d0] ;  /* 0x0002d00001047983 */ /* 0x001ea80000300800 */
[----:B------:R-:W2:Y:S04]  /*b6110*/  LDL.LU R5, [R1+0x2d4] ;  /* 0x0002d40001057983 */ /* 0x000ea80000300800 */
[----:B------:R-:W4:Y:S01]  /*b6120*/  LDL.LU R6, [R1+0x2d8] ;  /* 0x0002d80001067983 */ /* 0x000f220000300800 */
[----:B------:R-:W-:-:S03]  /*b6130*/  IMAD.MOV.U32 R7, RZ, RZ, R14 ;  /* 0x000000ffff077224 */ /* 0x000fc600078e000e */
[----:B------:R-:W3:Y:S04]  /*b6140*/  LDL.LU R14, [R1+0x4234] ;  /* 0x00423400010e7983 */ /* 0x000ee80000300800 */
[----:B------:R-:W-:Y:S01]  /*b6150*/  STSM.16.M88.4 [R17], R24 ;  /* 0x0000001811007844 */ /* 0x000fe20000000200 */
[----:B------:R-:W-:Y:S06]  /*b6160*/  BAR.SYNC.DEFER_BLOCKING 0x0 ;  /* 0x0000000000007b1d */ /* 0x000fec0000010000 */
[----:B------:R-:W0:Y:S02]  /*b6170*/  LDS.128 R8, [R18] ;  /* 0x0000000012087984 */ /* 0x000e240000000c00 */
[----:B------:R-:W-:Y:S06]  /*b6180*/  BAR.SYNC.DEFER_BLOCKING 0x0 ;  /* 0x0000000000007b1d */ /* 0x000fec0000010000 */
[----:B----4-:R-:W-:Y:S04]  /*b6190*/  STL.64 [R1+0x4220], R6 ;  /* 0x0042200601007387 */ /* 0x010fe80000100a00 */
[----:B--2---:R3:W-:Y:S02]  /*b61a0*/  STL.64 [R1+0x4218], R4 ;  /* 0x0042180401007387 */ /* 0x0047e40000100a00 */
[----:B---3--:R-:W-:-:S02]  /*b61b0*/  IMAD.MOV.U32 R4, RZ, RZ, R22 ;  /* 0x000000ffff047224 */ /* 0x008fc400078e0016 */
[----:B------:R-:W-:Y:S01]  /*b61c0*/  IMAD.MOV.U32 R5, RZ, RZ, R23 ;  /* 0x000000ffff057224 */ /* 0x000fe200078e0017 */
[----:B------:R-:W2:Y:S04]  /*b61d0*/  LDL.LU R22, [R1+0x4230] ;  /* 0x0042300001167983 */ /* 0x000ea80000300800 */
[----:B------:R-:W3:Y:S01]  /*b61e0*/  LDL.LU R23, [R1+0x422c] ;  /* 0x00422c0001177983 */ /* 0x000ee20000300800 */
[----:B------:R-:W-:-:S03]  /*b61f0*/  IMAD.MOV.U32 R6, RZ, RZ, R21 ;  /* 0x000000ffff067224 */ /* 0x000fc600078e0015 */
[----:B------:R-:W4:Y:S01]  /*b6200*/  LDL.LU R21, [R1+0x4228] ;  /* 0x0042280001157983 */ /* 0x000f220000300800 */
[----:B------:R-:W-:-:S05]  /*b6210*/  IMAD.MOV.U32 R7, RZ, RZ, R20 ;  /* 0x000000ffff077224 */ /* 0x000fca00078e0014 */
[----:B------:R-:W-:Y:S01]  /*b6220*/  STSM.16.M88.4 [R17], R4 ;  /* 0x0000000411007844 */ /* 0x000fe20000000200 */
[----:B------:R-:W-:Y:S06]  /*b6230*/  BAR.SYNC.DEFER_BLOCKING 0x0 ;  /* 0x0000000000007b1d */ /* 0x000fec0000010000 */
[----:B------:R-:W1:Y:S04]  /*b6240*/  LDS.128 R4, [R18] ;  /* 0x0000000012047984 */ /* 0x000e680000000c00 */
[----:B0-----:R0:W-:Y:S04]  /*b6250*/  STL [R1+0xf0], R8 ;  /* 0x0000f00801007387 */ /* 0x0011e80000100800 */
[----:B------:R0:W-:Y:S01]  /*b6260*/  STL.64 [R1+0xf8], R10 ;  /* 0x0000f80a01007387 */ /* 0x0001e20000100a00 */
[----:B------:R-:W-:-:S03]  /*b6270*/  IMAD.MOV.U32 R20, RZ, RZ, R9 ;  /* 0x000000ffff147224 */ /* 0x000fc600078e0009 */
[----:B0-----:R-:W2:Y:S04]  /*b6280*/  LDL.LU R8, [R1+0x290] ;  /* 0x0002900001087983 */ /* 0x001ea80000300800 */
[----:B------:R-:W2:Y:S01]  /*b6290*/  LDL.LU R9, [R1+0x294] ;  /* 0x0002940001097983 */ /* 0x000ea20000300800 */
[----:B------:R-:W-:-:S03]  /*b62a0*/  IMAD.MOV.U32 R11, RZ, RZ, R12 ;  /* 0x000000ffff0b7224 */ /* 0x000fc600078e000c */
[----:B------:R-:W2:Y:S04]  /*b62b0*/  LDL.LU R25, [R1+0x1af8] ;  /* 0x001af80001197983 */ /* 0x000ea80000300800 */
[----:B------:R-:W2:Y:S04]  /*b62c0*/  LDL.LU R12, [R1+0x1ad8] ;  /* 0x001ad800010c7983 */ /* 0x000ea80000300800 */
[----:B------:R-:W2:Y:S04]  /*b62d0*/  LDL.LU R26, [R1+0x1a0c] ;  /* 0x001a0c00011a7983 */ /* 0x000ea80000300800 */
[----:B------:R-:W2:Y:S01]  /*b62e0*/  LDL.LU R27, [R1+0x19f8] ;  /* 0x0019f800011b7983 */ /* 0x000ea20000300800 */
[----:B------:R-:W-:Y:S06]  /*b62f0*/  BAR.SYNC.DEFER_BLOCKING 0x0 ;  /* 0x0000000000007b1d */ /* 0x000fec0000010000 */
[----:B-1----:R-:W-:Y:S04]  /*b6300*/  STL.64 [R1+0xe0], R4 ;  /* 0x0000e00401007387 */ /* 0x002fe80000100a00 */
[----:B------:R0:W-:Y:S01]  /*b6310*/  STL [R1+0xe8], R6 ;  /* 0x0000e80601007387 */ /* 0x0001e20000100800 */
[----:B----4-:R-:W-:-:S02]  /*b6320*/  IMAD.MOV.U32 R10, RZ, RZ, R21 ;  /* 0x000000ffff0a7224 */ /* 0x010fc400078e0015 */
[----:B------:R-:W-:Y:S02]  /*b6330*/  IMAD.MOV.U32 R21, RZ, RZ, R7 ;  /* 0x000000ffff157224 */ /* 0x000fe400078e0007 */
[----:B0-----:R-:W4:Y:S04]  /*b6340*/  LDL.LU.64 R6, [R1+0x4220] ;  /* 0x0042200001067983 */ /* 0x001f280000300a00 */
[----:B------:R-:W4:Y:S04]  /*b6350*/  LDL.LU.64 R4, [R1+0x4218] ;  /* 0x0042180001047983 */ /* 0x000f280000300a00 */
[----:B------:R0:W-:Y:S04]  /*b6360*/  STL.64 [R1+0x3e28], R20 ;  /* 0x003e281401007387 */ /* 0x0001e80000100a00 */
[----:B0-----:R-:W2:Y:S01]  /*b6370*/  LDL.LU R20, [R1+0x2c0] ;  /* 0x0002c00001147983 */ /* 0x001ea20000300800 */
[----:B---3--:R-:W-:-:S02]  /*b6380*/  IMAD.MOV.U32 R21, RZ, RZ, R23 ;  /* 0x000000ffff157224 */ /* 0x008fc400078e0017 */
[----:B------:R-:W-:-:S05]  /*b6390*/  IMAD.MOV.U32 R23, RZ, RZ, R14 ;  /* 0x000000ffff177224 */ /* 0x000fca00078e000e */
[----:B--2---:R-:W-:Y:S01]  /*b63a0*/  STSM.16.M88.4 [R17], R20 ;  /* 0x0000001411007844 */ /* 0x004fe20000000200 */
[----:B------:R-:W-:Y:S06]  /*b63b0*/  BAR.SYNC.DEFER_BLOCKING 0x0 ;  /* 0x0000000000007b1d */ /* 0x000fec0000010000 */
[----:B------:R-:W0:Y:S02]  /*b63c0*/  LDS.128 R20, [R18] ;  /* 0x0000000012147984 */ /* 0x000e240000000c00 */
[----:B------:R-:W-:Y:S06]  /*b63d0*/  BAR.SYNC.DEFER_BLOCKING 0x0 ;  /* 0x0000000000007b1d */ /* 0x000fec0000010000 */
[----:B----4-:R-:W-:Y:S02]  /*b63e0*/  STSM.16.M88.4 [R17], R4 ;  /* 0x0000000411007844 */ /* 0x010fe40000000200 */
[----:B------:R-:W-:Y:S06]  /*b63f0*/  BAR.SYNC.DEFER_BLOCKING 0x0 ;  /* 0x0000000000007b1d */ /* 0x000fec0000010000 */
[----:B------:R-:W1:Y:S04]  /*b6400*/  LDS.128 R4, [R18] ;  /* 0x0000000012047984 */ /* 0x000e680000000c00 */
[----:B0-----:R-:W-:Y:S04]  /*b6410*/  STL [R1+0xd0], R20 ;  /* 0x0000d01401007387 */ /* 0x001fe80000100800 */
[----:B------:R0:W-:Y:S04]  /*b6420*/  STL.64 [R1+0xd8], R22 ;  /* 0x0000d81601007387 */ /* 0x0001e80000100a00 */
[----:B------:R-:W2:Y:S01]  /*b6430*/  LDL.LU R19, [R1+0x1668] ;  /* 0x0016680001137983 */ /* 0x000ea20000300800 */
[----:B------:R-:W-:Y:S06]  /*b6440*/  BAR.SYNC.DEFER_BLOCKING 0x0 ;  /* 0x0000000000007b1d */ /* 0x000fec0000010000 */
[----:B-1----:R-:W-:Y:S04]  /*b6450*/  STL.64 [R1+0xc0], R4 ;  /* 0x0000c00401007387 */ /* 0x002fe80000100a00 */
[----:B------:R1:W-:Y:S01]  /*b6460*/  STL [R1+0xc8], R6 ;  /* 0x0000c80601007387 */ /* 0x0003e20000100800 */
[----:B0-----:R-:W-:-:S03]  /*b6470*/  IMAD.MOV.U32 R23, RZ, RZ, R7 ;  /* 0x000000ffff177224 */ /* 0x001fc600078e0007 */
[----:B-1----:R-:W3:Y:S04]  /*b6480*/  LDL.LU.64 R6, [R1+0x4210] ;  /* 0x0042100001067983 */ /* 0x002ee80000300a00 */
[----:B------:R-:W3:Y:S01]  /*b6490*/  LDL.LU.64 R4, [R1+0x4208] ;  /* 0x0042080001047983 */ /* 0x000ee20000300a00 */
[----:B------:R-:W-:-:S03]  /*b64a0*/  IMAD.MOV.U32 R22, RZ, RZ, R21 ;  /* 0x000000ffff167224 */ /* 0x000fc600078e0015 */
[----:B------:R-:W-:Y:S04]  /*b64b0*/  STL [R1+0x3dbc], R23 ;  /* 0x003dbc1701007387 */ /* 0x000fe80000100800 */
[----:B------:R-:W4:Y:S04]  /*b64c0*/  LDL.LU R21, [R1+0x165c] ;  /* 0x00165c0001157983 */ /* 0x000f280000300800 */
[----:B------:R-:W4:Y:S01]  /*b64d0*/  LDL.LU R14, [R1+0x15fc] ;  /* 0x0015fc00010e7983 */ /* 0x000f220000300800 */
[----:B------:R-:W-:Y:S02]  /*b64e0*/  LOP3.LUT R3, R26, 0xffff, RZ, 0xc0, !PT ;  /* 0x0000ffff1a037812 */ /* 0x000fe400078ec0ff */
[----:B------:R-:W-:-:S02]  /*b64f0*/  LOP3.LUT R2, R27, 0xffff, RZ, 0xc0, !PT ;  /* 0x0000ffff1b027812 */ /* 0x000fc400078ec0ff */
[----:B------:R-:W-:Y:S01]  /*b6500*/  LOP3.LUT R12, R12, 0xffff, RZ, 0xc0, !PT ;  /* 0x0000ffff0c0c7812 */ /* 0x000fe200078ec0ff */
[----:B---3--:R-:W-:Y:S01]  /*b6510*/  STSM.16.M88.4 [R17], R4 ;  /* 0x0000000411007844 */ /* 0x008fe20000000200 */
[----:B------:R-:W-:Y:S06]  /*b6520*/  BAR.SYNC.DEFER_BLOCKING 0x0 ;  /* 0x0000000000007b1d */ /* 0x000fec0000010000 */
[----:B------:R-:W0:Y:S02]  /*b6530*/  LDS.128 R4, [R18] ;  /* 0x0000000012047984 */ /* 0x000e240000000c00 */
[----:B------:R-:W-:Y:S06]  /*b6540*/  BAR.SYNC.DEFER_BLOCKING 0x0 ;  /* 0x0000000000007b1d */ /* 0x000fec0000010000 */
[----:B------:R-:W-:Y:S02]  /*b6550*/  STSM.16.M88.4 [R17], R8 ;  /* 0x0000000811007844 */ /* 0x000fe40000000200 */
[----:B------:R-:W-:Y:S06]  /*b6560*/  BAR.SYNC.DEFER_BLOCKING 0x0 ;  /* 0x0000000000007b1d */ /* 0x000fec0000010000 */
[----:B0-----:R0:W-:Y:S04]  /*b6570*/  STL [R1+0xb0], R4 ;  /* 0x0000b00401007387 */ /* 0x0011e80000100800 */
[----:B------:R1:W-:Y:S01]  /*b6580*/  STL.64 [R1+0xb8], R6 ;  /* 0x0000b80601007387 */ /* 0x0003e20000100a00 */
[----:B0-----:R-:W-:-:S03]  /*b6590*/  LOP3.LUT R4, R25, 0xffff, RZ, 0xc0, !PT ;  /* 0x0000ffff19047812 */ /* 0x001fc600078ec0ff */
[----:B------:R-:W0:Y:S01]  /*b65a0*/  LDS.128 R24, [R18] ;  /* 0x0000000012187984 */ /* 0x000e220000000c00 */
[----:B------:R-:W-:-:S03]  /*b65b0*/  IMAD.MOV.U32 R20, RZ, RZ, R5 ;  /* 0x000000ffff147224 */ /* 0x000fc600078e0005 */
[----:B-1----:R-:W3:Y:S04]  /*b65c0*/  LDL.LU.64 R6, [R1+0x4200] ;  /* 0x0042000001067983 */ /* 0x002ee80000300a00 */
[----:B------:R-:W2:Y:S01]  /*b65d0*/  LDL.LU R5, [R1+0x41f8] ;  /* 0x0041f80001057983 */ /* 0x000ea20000300800 */
[----:B------:R-:W-:Y:S06]  /*b65e0*/  BAR.SYNC.DEFER_BLOCKING 0x0 ;  /* 0x0000000000007b1d */ /* 0x000fec0000010000 */
[----:B------:R-:W-:Y:S04]  /*b65f0*/  STL [R1+0x40c8], R20 ;  /* 0x0040c81401007387 */ /* 0x000fe80000100800 */
[----:B------:R-:W4:Y:S04]  /*b6600*/  LDL.LU.64 R10, [R1+0x41f0] ;  /* 0x0041f000010a7983 */ /* 0x000f280000300a00 */
[----:B------:R-:W4:Y:S04]  /*b6610*/  LDL.LU.64 R8, [R1+0x41e8] ;  /* 0x0041e80001087983 */ /* 0x000f280000300a00 */
[----:B------:R-:W-:Y:S04]  /*b6620*/  STL [R1+0x1688], R4 ;  /* 0x0016880401007387 */ /* 0x000fe80000100800 */
[----:B------:R-:W-:Y:S04]  /*b6630*/  STL [R1+0x16f8], R12 ;  /* 0x0016f80c01007387 */ /* 0x000fe80000100800 */
[----:B------:R-:W-:Y:S04]  /*b6640*/  STL [R1+0x16fc], R3 ;  /* 0x0016fc0301007387 */ /* 0x000fe80000100800 */
[----:B------:R-:W-:Y:S04]  /*b6650*/  STL [R1+0x1708], R2 ;  /* 0x0017080201007387 */ /* 0x000fe80000100800 */
[----:B0-----:R-:W-:Y:S04]  /*b6660*/  STL [R1+0xa4], R25 ;  /* 0x0000a41901007387 */ /* 0x001fe80000100800 */
[----:B------:R0:W-:Y:S01]  /*b6670*/  STL [R1+0xac], R27 ;  /* 0x0000ac1b01007387 */ /* 0x0001e20000100800 */
[----:B------:R-:W-:-:S03]  /*b6680*/  IMAD.MOV.U32 R23, RZ, RZ, R26 ;  /* 0x000000ffff177224 */ /* 0x000fc600078e001a */
[----:B0-----:R-:W4:Y:S01]  /*b6690*/  LDL.LU.64 R26, [R1+0x41e0] ;  /* 0x0041e000011a7983 */ /* 0x001f220000300a00 */
[----:B--2---:R-:W-:Y:S01]  /*b66a0*/  PRMT R5, R5, 0x4210, R12 ;  /* 0x0000421005057816 */ /* 0x004fe2000000000c */
[----:B------:R-:W-:Y:S02]  /*b66b0*/  IMAD.MOV.U32 R12, RZ, RZ, R24 ;  /* 0x000000ffff0c7224 */ /* 0x000fe400078e0018 */
[----:B------:R-:W2:Y:S04]  /*b66c0*/  LDL.LU.64 R24, [R1+0x41d8] ;  /* 0x0041d80001187983 */ /* 0x000ea80000300a00 */
[----:B------:R-:W2:Y:S04]  /*b66d0*/  LDL.LU R29, [R1+0x18e8] ;  /* 0x0018e800011d7983 */ /* 0x000ea80000300800 */
[----:B------:R-:W2:Y:S01]  /*b66e0*/  LDL.LU R16, [R1+0x16d8] ;  /* 0x0016d80001107983 */ /* 0x000ea20000300800 */
[----:B---3--:R-:W-:-:S02]  /*b66f0*/  PRMT R4, R7, 0x4210, R4 ;  /* 0x0000421007047816 */ /* 0x008fc40000000004 */
[----:B------:R-:W-:Y:S01]  /*b6700*/  PRMT R6, R6, 0x4210, R3 ;  /* 0x0000421006067816 */ /* 0x000fe20000000003 */
[----:B------:R-:W-:Y:S01]  /*b6710*/  STL [R1+0x40b4], R12 ;  /* 0x0040b40c01007387 */ /* 0x000fe20000100800 */
[----:B----4-:R-:W-:Y:S02]  /*b6720*/  PRMT R7, R8, 0x4210, R2 ;  /* 0x0000421008077816 */ /* 0x010fe40000000002 */
[----:B------:R-:W-:Y:S01]  /*b6730*/  LOP3.LUT R8, R19, 0xffff, RZ, 0xc0, !PT ;  /* 0x0000ffff13087812 */ /* 0x000fe200078ec0ff */
[----:B------:R-:W-:Y:S04]  /*b6740*/  STL.64 [R1+0x3dd8], R22 ;  /* 0x003dd81601007387 */ /* 0x000fe80000100a00 */
[----:B------:R-:W3:Y:S04]  /*b6750*/  LDL.LU R2, [R1+0x178c] ;  /* 0x00178c0001027983 */ /* 0x000ee80000300800 */
[----:B------:R-:W4:Y:S04]  /*b6760*/  LDL.LU R3, [R1+0x18d8] ;  /* 0x0018d80001037983 */ /* 0x000f280000300800 */
[----:B------:R0:W-:Y:S04]  /*b6770*/  STSM.16.M88.4 [R17], R4 ;  /* 0x0000000411007844 */ /* 0x0001e80000000200 */
[----:B------:R-:W3:Y:S04]  /*b6780*/  LDL.LU R19, [R1+0x16dc] ;  /* 0x0016dc0001137983 */ /* 0x000ee80000300800 */
[----:B------:R-:W-:Y:S01]  /*b6790*/  STL [R1+0x1668], R8 ;  /* 0x0016680801007387 */ /* 0x000fe20000100800 */
[----:B------:R-:W-:Y:S01]  /*b67a0*/  BAR.SYNC.DEFER_BLOCKING 0x0 ;  /* 0x0000000000007b1d */ /* 0x000fe20000010000 */
[----:B0-----:R-:W-:-:S02]  /*b67b0*/  LOP3.LUT R6, R14, 0xffff, RZ, 0xc0, !PT ;  /* 0x0000ffff0e067812 */ /* 0x001fc400078ec0ff */
[----:B------:R-:W-:-:S03]  /*b67c0*/  LOP3.LUT R7, R27, 0xffff, RZ, 0xc0, !PT ;  /* 0x0000ffff1b077812 */ /* 0x000fc600078ec0ff */
[----:B------:R-:W3:Y:S04]  /*b67d0*/  LDL.LU R27, [R1+0x41d4] ;  /* 0x0041d400011b7983 */ /* 0x000ee80000300800 */
[----:B------:R-:W3:Y:S01]  /*b67e0*/  LDL.LU R14, [R1+0x1798] ;  /* 0x00179800010e7983 */ /* 0x000ee20000300800 */
[----:B------:R-:W-:-:S03]  /*b67f0*/  LOP3.LUT R5, R21, 0xffff, RZ, 0xc0, !PT ;  /* 0x0000ffff15057812 */ /* 0x000fc600078ec0ff */
[----:B------:R-:W0:Y:S01]  /*b6800*/  LDS.128 R20, [R18] ;  /* 0x0000000012147984 */ /* 0x000e220000000c00 */
[----:B------:R-:W-:Y:S06]  /*b6810*/  BAR.SYNC.DEFER_BLOCKING 0x0 ;  /* 0x0000000000007b1d */ /* 0x000fec0000010000 */
[----:B------:R1:W-:Y:S04]  /*b6820*/  STL [R1+0x165c], R5 ;  /* 0x00165c0501007387 */ /* 0x0003e80000100800 */
[----:B------:R1:W-:Y:S04]  /*b6830*/  STL [R1+0x1658], R6 ;  /* 0x0016580601007387 */ /* 0x0003e80000100800 */
[----:B------:R1:W-:Y:S02]  /*b6840*/  STL [R1+0x167c], R7 ;  /* 0x00167c0701007387 */ /* 0x0003e40000100800 */
[----:B-1----:R-:W-:-:S02]  /*b6850*/  PRMT R5, R11, 0x4210, R5 ;  /* 0x000042100b057816 */ /* 0x002fc40000000005 */
[----:B------:R-:W-:Y:S02]  /*b6860*/  PRMT R6, R10, 0x4210, R6 ;  /* 0x000042100a067816 */ /* 0x000fe40000000006 */
[----:B------:R-:W-:Y:S01]  /*b6870*/  PRMT R7, R9, 0x4210, R7 ;  /* 0x0000421009077816 */ /* 0x000fe20000000007 */
[----:B0-----:R-:W-:Y:S04]  /*b6880*/  STL.64 [R1+0x90], R20 ;  /* 0x0000901401007387 */ /* 0x001fe80000100a00 */
[----:B------:R-:W-:Y:S04]  /*b6890*/  STL [R1+0x98], R22 ;  /* 0x0000981601007387 */ /* 0x000fe80000100800 */
[----:B------:R-:W-:Y:S01]  /*b68a0*/  STL [R1+0x40cc], R18 ;  /* 0x0040cc1201007387 */ /* 0x000fe20000100800 */
[----:B--2---:R-:W-:Y:S01]  /*b68b0*/  PRMT R4, R25, 0x4210, R8 ;  /* 0x0000421019047816 */ /* 0x004fe20000000008 */
[----:B------:R-:W-:-:S04]  /*b68c0*/  IMAD.MOV.U32 R25, RZ, RZ, R23 ;  /* 0x000000ffff197224 */ /* 0x000fc800078e0017 */
[----:B------:R0:W-:Y:S04]  /*b68d0*/  STSM.16.M88.4 [R17], R4 ;  /* 0x0000000411007844 */ /* 0x0001e80000000200 */
[----:B------:R-:W-:Y:S04]  /*b68e0*/  STL [R1+0x3d74], R25 ;  /* 0x003d741901007387 */ /* 0x000fe80000100800 */
[----:B------:R-:W-:Y:S01]  /*b68f0*/  STL [R1+0x40d4], R17 ;  /* 0x0040d41101007387 */ /* 0x000fe20000100800 */
[----:B------:R-:W-:Y:S02]  /*b6900*/  LOP3.LUT R9, R29, 0xffff, RZ, 0xc0, !PT ;  /* 0x0000ffff1d097812 */ /* 0x000fe400078ec0ff */
[----:B------:R-:W-:-:S02]  /*b6910*/  LOP3.LUT R11, R16, 0xffff, RZ, 0xc0, !PT ;  /* 0x0000ffff100b7812 */ /* 0x000fc400078ec0ff */
[----:B0-----:R-:W-:Y:S02]  /*b6920*/  SHF.R.U32.HI R4, RZ, 0x8, R24 ;  /* 0x00000008ff047819 */ /* 0x001fe40000011618 */
[----:B------:R-:W-:Y:S02]  /*b6930*/  SHF.R.U32.HI R6, RZ, 0x8, R28 ;  /* 0x00000008ff067819 */ /* 0x000fe4000001161c */
[----:B------:R-:W-:Y:S01]  /*b6940*/  SHF.R.U32.HI R5, RZ, 0x8, R15 ;  /* 0x00000008ff057819 */ /* 0x000fe2000001160f */
[----:B------:R-:W2:Y:S01]  /*b6950*/  LDL.LU R24, [R1+0x41d0] ;  /* 0x0041d00001187983 */ /* 0x000ea20000300800 */
[----:B------:R-:W-:Y:S02]  /*b6960*/  LOP3.LUT R4, R4, 0xffff, RZ, 0xc0, !PT ;  /* 0x0000ffff04047812 */ /* 0x000fe400078ec0ff */
[----:B------:R-:W-:Y:S02]  /*b6970*/  LOP3.LUT R6, R6, 0xffff, RZ, 0xc0, !PT ;  /* 0x0000ffff06067812 */ /* 0x000fe400078ec0ff */
[----:B------:R-:W-:Y:S01]  /*b6980*/  LOP3.LUT R5, R5, 0xffff, RZ, 0xc0, !PT ;  /* 0x0000ffff05057812 */ /* 0x000fe200078ec0ff */
[----:B------:R-:W2:Y:S01]  /*b6990*/  LDL.LU R28, [R1+0x41cc] ;  /* 0x0041cc00011c7983 */ /* 0x000ea20000300800 */
[----:B------:R-:W-:-:S03]  /*b69a0*/  PRMT R7, R4, 0x3340, R0 ;  /* 0x0000334004077816 */ /* 0x000fc60000000000 */
[----:B------:R-:W2:Y:S01]  /*b69b0*/  LDL.LU R15, [R1+0x41c8] ;  /* 0x0041c800010f7983 */ /* 0x000ea20000300800 */
[----:B------:R-:W-:-:S03]  /*b69c0*/  PRMT R4, R6, 0x3340, R5 ;  /* 0x0000334006047816 */ /* 0x000fc60000000005 */
[----:B------:R0:W-:Y:S04]  /*b69d0*/  STL [R1+0x8c], R7 ;  /* 0x00008c0701007387 */ /* 0x0001e80000100800 */
[----:B------:R-:W2:Y:S04]  /*b69e0*/  LDL.LU R29, [R1+0x17f8] ;  /* 0x0017f800011d7983 */ /* 0x000ea80000300800 */
[----:B------:R1:W-:Y:S04]  /*b69f0*/  STL [R1+0x30c], R4 ;  /* 0x00030c0401007387 */ /* 0x0003e80000100800 */
[----:B------:R-:W2:Y:S04]  /*b6a00*/  LDL.LU R16, [R1+0x174c] ;  /* 0x00174c0001107983 */ /* 0x000ea80000300800 */
[----:B------:R-:W2:Y:S01]  /*b6a10*/  LDL.LU R21, [R1+0x17fc] ;  /* 0x0017fc0001157983 */ /* 0x000ea20000300800 */
[----:B----4-:R-:W-:-:S02]  /*b6a20*/  LOP3.LUT R8, R3, 0xffff, RZ, 0xc0, !PT ;  /* 0x0000ffff03087812 */ /* 0x010fc400078ec0ff */
[----:B---3--:R-:W-:Y:S01]  /*b6a30*/  LOP3.LUT R10, R19, 0xffff, RZ, 0xc0, !PT ;  /* 0x0000ffff130a7812 */ /* 0x008fe200078ec0ff */
[----:B------:R-:W-:Y:S01]  /*b6a40*/  BAR.SYNC.DEFER_BLOCKING 0x0 ;  /* 0x0000000000007b1d */ /* 0x000fe20000010000 */
[----:B------:R-:W-:-:S05]  /*b6a50*/  LOP3.LUT R6, R14, 0xffff, RZ, 0xc0, !PT ;  /* 0x0000ffff0e067812 */ /* 0x000fca00078ec0ff */
[----:B------:R-:W3:Y:S01]  /*b6a60*/  LDL.LU R14, [R1+0x1768] ;  /* 0x00176800010e7983 */ /* 0x000ee20000300800 */
[----:B0-----:R-:W-:Y:S02]  /*b6a70*/  LOP3.LUT R7, R2, 0xffff, RZ, 0xc0, !PT ;  /* 0x0000ffff02077812 */ /* 0x001fe400078ec0ff */
[----:B-1----:R-:W-:Y:S02]  /*b6a80*/  PRMT R4, R11, 0x3340, R0 ;  /* 0x000033400b047816 */ /* 0x002fe40000000000 */
[----:B------:R-:W-:-:S04]  /*b6a90*/  PRMT R5, R9, 0x3340, R7 ;  /* 0x0000334009057816 */ /* 0x000fc80000000007 */
[----:B------:R-:W-:Y:S02]  /*b6aa0*/  PRMT R2, R5, 0x5410, R4 ;  /* 0x0000541005027816 */ /* 0x000fe40000000004 */
[----:B------:R-:W-:Y:S02]  /*b6ab0*/  PRMT R4, R10, 0x3340, R0 ;  /* 0x000033400a047816 */ /* 0x000fe40000000000 */
[----:B------:R-:W-:Y:S01]  /*b6ac0*/  PRMT R5, R8, 0x3340, R6 ;  /* 0x0000334008057816 */ /* 0x000fe20000000006 */
[----:B------:R0:W-:Y:S01]  /*b6ad0*/  STL [R1+0x398], R2 ;  /* 0x0003980201007387 */ /* 0x0001e20000100800 */
[----:B------:R-:W-:Y:S02]  /*b6ae0*/  SHF.R.U32.HI R9, RZ, 0x8, R9 ;  /* 0x00000008ff097819 */ /* 0x000fe40000011609 */
[----:B0-----:R-:W-:Y:S02]  /*b6af0*/  PRMT R2, R5, 0x5410, R4 ;  /* 0x0000541005027816 */ /* 0x001fe40000000004 */
[----:B------:R-:W-:-:S02]  /*b6b00*/  SHF.R.U32.HI R5, RZ, 0x8, R8 ;  /* 0x00000008ff057819 */ /* 0x000fc40000011608 */
[----:B------:R-:W-:Y:S02]  /*b6b10*/  SHF.R.U32.HI R4, RZ, 0x8, R6 ;  /* 0x00000008ff047819 */ /* 0x000fe40000011606 */
[----:B------:R-:W-:Y:S02]  /*b6b20*/  SHF.R.U32.HI R6, RZ, 0x8, R7 ;  /* 0x00000008ff067819 */ /* 0x000fe40000011607 */
[----:B------:R-:W-:Y:S02]  /*b6b30*/  LOP3.LUT R5, R5, 0xffff, RZ, 0xc0, !PT ;  /* 0x0000ffff05057812 */ /* 0x000fe400078ec0ff */
[----:B------:R-:W-:Y:S02]  /*b6b40*/  LOP3.LUT R4, R4, 0xffff, RZ, 0xc0, !PT ;  /* 0x0000ffff04047812 */ /* 0x000fe400078ec0ff */
[----:B------:R-:W-:Y:S02]  /*b6b50*/  LOP3.LUT R7, R9, 0xffff, RZ, 0xc0, !PT ;  /* 0x0000ffff09077812 */ /* 0x000fe400078ec0ff */
[----:B------:R-:W-:-:S02]  /*b6b60*/  LOP3.LUT R6, R6, 0xffff, RZ, 0xc0, !PT ;  /* 0x0000ffff06067812 */ /* 0x000fc400078ec0ff */
[----:B------:R-:W-:Y:S02]  /*b6b70*/  PRMT R3, R5, 0x3340, R4 ;  /* 0x0000334005037816 */ /* 0x000fe40000000004 */
[----:B------:R-:W-:Y:S02]  /*b6b80*/  SHF.R.U32.HI R4, RZ, 0x8, R11 ;  /* 0x00000008ff047819 */ /* 0x000fe4000001160b */
[----:B------:R-:W-:Y:S01]  /*b6b90*/  SHF.R.U32.HI R5, RZ, 0x8, R10 ;  /* 0x00000008ff057819 */ /* 0x000fe2000001160a */
[----:B------:R0:W-:Y:S01]  /*b6ba0*/  STL [R1+0x394], R2 ;  /* 0x0003940201007387 */ /* 0x0001e20000100800 */
[----:B------:R-:W-:Y:S02]  /*b6bb0*/  LOP3.LUT R4, R4, 0xffff, RZ, 0xc0, !PT ;  /* 0x0000ffff04047812 */ /* 0x000fe400078ec0ff */
[----:B------:R-:W-:Y:S01]  /*b6bc0*/  LOP3.LUT R5, R5, 0xffff, RZ, 0xc0, !PT ;  /* 0x0000ffff05057812 */ /* 0x000fe200078ec0ff */
[----:B------:R1:W-:Y:S01]  /*b6bd0*/  STL [R1+0x29c], R3 ;  /* 0x00029c0301007387 */ /* 0x0003e20000100800 */
[----:B0-----:R-:W-:-:S02]  /*b6be0*/  PRMT R2, R7, 0x3340, R6 ;  /* 0x0000334007027816 */ /* 0x001fc40000000006 */
[----:B-1----:R-:W-:-:S03]  /*b6bf0*/  PRMT R3, R4, 0x3340, R0 ;  /* 0x0000334004037816 */ /* 0x002fc60000000000 */
[----:B------:R0:W-:Y:S04]  /*b6c00*/  STL [R1+0x284], R2 ;  /* 0x0002840201007387 */ /* 0x0001e80000100800 */
[----:B------:R-:W-:Y:S01]  /*b6c10*/  STL [R1+0x88], R3 ;  /* 0x0000880301007387 */ /* 0x000fe20000100800 */
[----:B0-----:R-:W-:-:S05]  /*b6c20*/  PRMT R2, R5, 0x3340, R0 ;  /* 0x0000334005027816 */ /* 0x001fca0000000000 */
[----:B------:R0:W-:Y:S01]  /*b6c30*/  STL [R1+0x84], R2 ;  /* 0x0000840201007387 */ /* 0x0001e20000100800 */
[----:B------:R-:W-:Y:S02]  /*b6c40*/  LOP3.LUT R10, R27, 0xffff, RZ, 0xc0, !PT ;  /* 0x0000ffff1b0a7812 */ /* 0x000fe400078ec0ff */
[----:B--2---:R-:W-:Y:S02]  /*b6c50*/  LOP3.LUT R11, R24, 0xffff, RZ, 0xc0, !PT ;  /* 0x0000ffff180b7812 */ /* 0x004fe400078ec0ff */
[----:B------:R-:W2:Y:S04]  /*b6c60*/  LDL.LU R24, [R1+0x41c4] ;  /* 0x0041c40001187983 */ /* 0x000ea80000300800 */
[----:B0-----:R-:W4:Y:S04]  /*b6c70*/  LDL.LU R2, [R1+0x20a4] ;  /* 0x0020a40001027983 */ /* 0x001f280000300800 */
[----:B------:R-:W2:Y:S04]  /*b6c80*/  LDL.LU R3, [R1+0x1c78] ;  /* 0x001c780001037983 */ /* 0x000ea80000300800 */
[----:B------:R-:W2:Y:S01]  /*b6c90*/  LDL.LU R19, [R1+0x1e38] ;  /* 0x001e380001137983 */ /* 0x000ea20000300800 */
[----:B------:R-:W-:-:S02]  /*b6ca0*/  LOP3.LUT R9, R29, 0xffff, RZ, 0xc0, !PT ;  /* 0x0000ffff1d097812 */ /* 0x000fc400078ec0ff */
[----:B------:R-:W-:Y:S01]  /*b6cb0*/  LOP3.LUT R7, R16, 0xffff, RZ, 0xc0, !PT ;  /* 0x0000ffff10077812 */ /* 0x000fe200078ec0ff */
[----:B------:R-:W2:Y:S04]  /*b6cc0*/  LDL.LU R29, [R1+0x2918] ;  /* 0x00291800011d7983 */ /* 0x000ea80000300800 */
[----:B------:R-:W2:Y:S04]  /*b6cd0*/  LDL.LU R16, [R1+0x1c68] ;  /* 0x001c680001107983 */ /* 0x000ea80000300800 */
[----:B------:R-:W2:Y:S01]  /*b6ce0*/  LDL.LU R27, [R1+0x41c0] ;  /* 0x0041c000011b7983 */ /* 0x000ea20000300800 */
[----:B---3--:R-:W-:-:S03]  /*b6cf0*/  LOP3.LUT R6, R14, 0xffff, RZ, 0xc0, !PT ;  /* 0x0000ffff0e067812 */ /* 0x008fc600078ec0ff */
[----:B------:R-:W3:Y:S01]  /*b6d00*/  LDL.LU R14, [R1+0x1e28] ;  /* 0x001e2800010e7983 */ /* 0x000ee20000300800 */
[----:B------:R-:W-:Y:S02]  /*b6d10*/  PRMT R4, R11, 0x3340, R0 ;  /* 0x000033400b047816 */ /* 0x000fe40000000000 */
[----:B------:R-:W-:Y:S02]  /*b6d20*/  PRMT R5, R9, 0x3340, R7 ;  /* 0x0000334009057816 */ /* 0x000fe40000000007 */
[----:B------:R-:W-:Y:S02]  /*b6d30*/  LOP3.LUT R8, R21, 0xffff, RZ, 0xc0, !PT ;  /* 0x0000ffff15087812 */ /* 0x000fe400078ec0ff */
[----:B------:R-:W-:Y:S02]  /*b6d40*/  PRMT R12, R5, 0x5410, R4 ;  /* 0x00005410050c7816 */ /* 0x000fe40000000004 */
[----:B------:R-:W-:Y:S02]  /*b6d50*/  PRMT R4, R10, 0x3340, R0 ;  /* 0x000033400a047816 */ /* 0x000fe40000000000 */
[----:B------:R-:W-:-:S04]  /*b6d60*/  PRMT R5, R8, 0x3340, R6 ;  /* 0x0000334008057816 */ /* 0x000fc80000000006 */
[----:B------:R-:W-:Y:S01]  /*b6d70*/  PRMT R4, R5, 0x5410, R4 ;  /* 0x0000541005047816 */ /* 0x000fe20000000004 */
[----:B------:R-:W-:Y:S01]  /*b6d80*/  STL [R1+0x390], R12 ;  /* 0x0003900c01007387 */ /* 0x000fe20000100800 */
[----:B------:R-:W-:-:S03]  /*b6d90*/  SHF.R.U32.HI R5, RZ, 0x8, R9 ;  /* 0x00000008ff057819 */ /* 0x000fc60000011609 */
[----:B------:R0:W-:Y:S01]  /*b6da0*/  STL [R1+0x39c], R4 ;  /* 0x00039c0401007387 */ /* 0x0001e20000100800 */
[----:B------:R-:W-:Y:S02]  /*b6db0*/  LOP3.LUT R5, R5, 0xffff, RZ, 0xc0, !PT ;  /* 0x0000ffff05057812 */ /* 0x000fe400078ec0ff */
[----:B------:R-:W-:Y:S02]  /*b6dc0*/  SHF.R.U32.HI R8, RZ, 0x8, R8 ;  /* 0x00000008ff087819 */ /* 0x000fe40000011608 */
[----:B------:R-:W-:Y:S02]  /*b6dd0*/  SHF.R.U32.HI R6, RZ, 0x8, R6 ;  /* 0x00000008ff067819 */ /* 0x000fe40000011606 */
[----:B0-----:R-:W-:-:S04]  /*b6de0*/  SHF.R.U32.HI R4, RZ, 0x8, R7 ;  /* 0x00000008ff047819 */ /* 0x001fc80000011607 */
[----:B------:R-:W-:Y:S02]  /*b6df0*/  LOP3.LUT R4, R4, 0xffff, RZ, 0xc0, !PT ;  /* 0x0000ffff04047812 */ /* 0x000fe400078ec0ff */
[----:B------:R-:W-:Y:S02]  /*b6e00*/  LOP3.LUT R7, R8, 0xffff, RZ, 0xc0, !PT ;  /* 0x0000ffff08077812 */ /* 0x000fe400078ec0ff */
[----:B------:R-:W-:Y:S02]  /*b6e10*/  PRMT R5, R5, 0x3340, R4 ;  /* 0x0000334005057816 */ /* 0x000fe40000000004 */
[----:B------:R-:W-:Y:S02]  /*b6e20*/  LOP3.LUT R6, R6, 0xffff, RZ, 0xc0, !PT ;  /* 0x0000ffff06067812 */ /* 0x000fe400078ec0ff */
[----:B------:R-:W-:Y:S01]  /*b6e30*/  SHF.R.U32.HI R4, RZ, 0x8, R10 ;  /* 0x00000008ff047819 */ /* 0x000fe2000001160a */
[----:B------:R0:W-:Y:S01]  /*b6e40*/  STL [R1+0x298], R5 ;  /* 0x0002980501007387 */ /* 0x0001e20000100800 */
[----:B------:R-:W-:-:S02]  /*b6e50*/  PRMT R6, R7, 0x3340, R6 ;  /* 0x0000334007067816 */ /* 0x000fc40000000006 */
[----:B------:R-:W-:Y:S02]  /*b6e60*/  LOP3.LUT R4, R4, 0xffff, RZ, 0xc0, !PT ;  /* 0x0000ffff04047812 */ /* 0x000fe400078ec0ff */
[----:B0-----:R-:W-:Y:S01]  /*b6e70*/  SHF.R.U32.HI R5, RZ, 0x8, R11 ;  /* 0x00000008ff057819 */ /* 0x001fe2000001160b */
[----:B------:R0:W-:Y:S03]  /*b6e80*/  STL [R1+0x280], R6 ;  /* 0x0002800601007387 */ /* 0x0001e60000100800 */
[----:B------:R-:W-:Y:S02]  /*b6e90*/  LOP3.LUT R5, R5, 0xffff, RZ, 0xc0, !PT ;  /* 0x0000ffff05057812 */ /* 0x000fe400078ec0ff */
[--C-:B0-----:R-:W-:Y:S02]  /*b6ea0*/  PRMT R6, R4, 0x3340, R0.reuse ;  /* 0x0000334004067816 */ /* 0x101fe40000000000 */
[----:B------:R-:W-:-:S03]  /*b6eb0*/  PRMT R4, R5, 0x3340, R0 ;  /* 0x0000334005047816 */ /* 0x000fc60000000000 */
[----:B------:R-:W-:Y:S04]  /*b6ec0*/  STL [R1+0x80], R6 ;  /* 0x0000800601007387 */ /* 0x000fe80000100800 */
[----:B------:R0:W-:Y:S04]  /*b6ed0*/  STL [R1+0x7c], R4 ;  /* 0x00007c0401007387 */ /* 0x0001e80000100800 */
[----:B------:R-:W3:Y:S01]  /*b6ee0*/  LDL.LU R12, [R1+0x1f18] ;  /* 0x001f1800010c7983 */ /* 0x000ee20000300800 */
[----:B----4-:R-:W-:Y:S02]  /*b6ef0*/  LOP3.LUT R9, R2, 0xffff, RZ, 0xc0, !PT ;  /* 0x0000ffff02097812 */ /* 0x010fe400078ec0ff */
[----:B--2---:R-:W-:-:S02]  /*b6f00*/  LOP3.LUT R11, R3, 0xffff, RZ, 0xc0, !PT ;  /* 0x0000ffff030b7812 */ /* 0x004fc400078ec0ff */
[----:B------:R-:W-:Y:S02]  /*b6f10*/  LOP3.LUT R7, R19, 0xffff, RZ, 0xc0, !PT ;  /* 0x0000ffff13077812 */ /* 0x000fe400078ec0ff */
[----:B------:R-:W-:Y:S02]  /*b6f20*/  LOP3.LUT R8, R29, 0xffff, RZ, 0xc0, !PT ;  /* 0x0000ffff1d087812 */ /* 0x000fe400078ec0ff */
[----:B------:R-:W-:Y:S01]  /*b6f30*/  LOP3.LUT R10, R16, 0xffff, RZ, 0xc0, !PT ;  /* 0x0000ffff100a7812 */ /* 0x000fe200078ec0ff */
[----:B------:R-:W2:Y:S04]  /*b6f40*/  LDL.LU R29, [R1+0x1b98] ;  /* 0x001b9800011d7983 */ /* 0x000ea80000300800 */
[----:B------:R-:W4:Y:S01]  /*b6f50*/  LDL.LU R16, [R1+0x1d58] ;  /* 0x001d580001107983 */ /* 0x000f220000300800 */
[----:B0-----:R-:W-:-:S02]  /*b6f60*/  PRMT R4, R11, 0x3340, R0 ;  /* 0x000033400b047816 */ /* 0x001fc40000000000 */
[----:B------:R-:W-:-:S04]  /*b6f70*/  PRMT R5, R9, 0x3340, R7 ;  /* 0x0000334009057816 */ /* 0x000fc80000000007 */
[----:B------:R-:W-:Y:S02]  /*b6f80*/  PRMT R2, R5, 0x5410, R4 ;  /* 0x0000541005027816 */ /* 0x000fe40000000004 */
[----:B------:R-:W-:Y:S02]  /*b6f90*/  PRMT R4, R10, 0x3340, R0 ;  /* 0x000033400a047816 */ /* 0x000fe40000000000 */
[----:B---3--:R-:W-:Y:S01]  /*b6fa0*/  LOP3.LUT R6, R14, 0xffff, RZ, 0xc0, !PT ;  /* 0x0000ffff0e067812 */ /* 0x008fe200078ec0ff */
[----:B------:R0:W-:Y:S04]  /*b6fb0*/  STL [R1+0x38c], R2 ;  /* 0x00038c0201007387 */ /* 0x0001e80000100800 */
[----:B------:R-:W3:Y:S04]  /*b6fc0*/  LDL.LU R20, [R1+0x18f8] ;  /* 0x0018f80001147983 */ /* 0x000ee80000300800 */
[----:B------:R-:W3:Y:S01]  /*b6fd0*/  LDL.LU R21, [R1+0x176c] ;  /* 0x00176c0001157983 */ /* 0x000ee20000300800 */
[----:B------:R-:W-:-:S04]  /*b6fe0*/  PRMT R5, R8, 0x3340, R6 ;  /* 0x0000334008057816 */ /* 0x000fc80000000006 */
[----:B0-----:R-:W-:-:S05]  /*b6ff0*/  PRMT R2, R5, 0x5410, R4 ;  /* 0x0000541005027816 */ /* 0x001fca0000000004 */
[----:B------:R0:W-:Y:S04]  /*b7000*/  STL [R1+0x388], R2 ;  /* 0x0003880201007387 */ /* 0x0001e80000100800 */
[----:B0-----:R-:W3:Y:S04]  /*b7010*/  LDL.LU R2, [R1+0x180c] ;  /* 0x00180c0001027983 */ /* 0x001ee80000300800 */
[----:B------:R-:W3:Y:S04]  /*b7020*/  LDL.LU R3, [R1+0x1f08] ;  /* 0x001f080001037983 */ /* 0x000ee80000300800 */
[----:B------:R-:W3:Y:S04]  /*b7030*/  LDL.LU R14, [R1+0x1b88] ;  /* 0x001b8800010e7983 */ /* 0x000ee80000300800 */
        /* <DEDUP_REMOVED lines=10> */
[----:B------:R-:W-:-:S03]  /*b70e0*/  PRMT R5, R7, 0x3340, R6 ;  /* 0x0000334007057816 */ /* 0x000fc60000000006 */
[----:B------:R0:W-:Y:S04]  /*b70f0*/  STL [R1+0x294], R4 ;  /* 0x0002940401007387 */ /* 0x0001e80000100800 */
[----:B------:R1:W-:Y:S01]  /*b7100*/  STL [R1+0x27c], R5 ;  /* 0x00027c0501007387 */ /* 0x0003e20000100800 */
[----:B0-----:R-:W-:Y:S02]  /*b7110*/  SHF.R.U32.HI R4, RZ, 0x8, R11 ;  /* 0x00000008ff047819 */ /* 0x001fe4000001160b */
[----:B-1----:R-:W-:Y:S02]  /*b7120*/  SHF.R.U32.HI R5, RZ, 0x8, R10 ;  /* 0x00000008ff057819 */ /* 0x002fe4000001160a */
[----:B------:R-:W-:Y:S02]  /*b7130*/  LOP3.LUT R4, R4, 0xffff, RZ, 0xc0, !PT ;  /* 0x0000ffff04047812 */ /* 0x000fe400078ec0ff */
[----:B------:R-:W-:-:S02]  /*b7140*/  LOP3.LUT R5, R5, 0xffff, RZ, 0xc0, !PT ;  /* 0x0000ffff05057812 */ /* 0x000fc400078ec0ff */
[--C-:B------:R-:W-:Y:S02]  /*b7150*/  PRMT R6, R4, 0x3340, R0.reuse ;  /* 0x0000334004067816 */ /* 0x100fe40000000000 */
[----:B------:R-:W-:-:S03]  /*b7160*/  PRMT R4, R5, 0x3340, R0 ;  /* 0x0000334005047816 */ /* 0x000fc60000000000 */
[----:B------:R2:W-:Y:S01]  /*b7170*/  STL [R1+0x78], R6 ;  /* 0x0000780601007387 */ /* 0x0005e20000100800 */
[----:B------:R-:W-:-:S03]  /*b7180*/  LOP3.LUT R8, R12, 0xffff, RZ, 0xc0, !PT ;  /* 0x0000ffff0c087812 */ /* 0x000fc600078ec0ff */
[----:B------:R0:W-:Y:S01]  /*b7190*/  STL [R1+0x74], R4 ;  /* 0x0000740401007387 */ /* 0x0001e20000100800 */
[----:B--2---:R-:W-:Y:S02]  /*b71a0*/  LOP3.LUT R6, R29, 0xffff, RZ, 0xc0, !PT ;  /* 0x0000ffff1d067812 */ /* 0x004fe400078ec0ff */
[----:B----4-:R-:W-:Y:S01]  /*b71b0*/  LOP3.LUT R7, R16, 0xffff, RZ, 0xc0, !PT ;  /* 0x0000ffff10077812 */ /* 0x010fe200078ec0ff */
[----:B------:R-:W2:Y:S04]  /*b71c0*/  LDL.LU R29, [R1+0x18ec] ;  /* 0x0018ec00011d7983 */ /* 0x000ea80000300800 */
[----:B------:R-:W4:Y:S01]  /*b71d0*/  LDL.LU R16, [R1+0x181c] ;  /* 0x00181c0001107983 */ /* 0x000f220000300800 */
[----:B0-----:R-:W-:Y:S02]  /*b71e0*/  PRMT R4, R6, 0x3340, R0 ;  /* 0x0000334006047816 */ /* 0x001fe40000000000 */
[----:B------:R-:W-:-:S04]  /*b71f0*/  PRMT R5, R8, 0x3340, R7 ;  /* 0x0000334008057816 */ /* 0x000fc80000000007 */
[----:B------:R-:W-:Y:S02]  /*b7200*/  PRMT R4, R5, 0x5410, R4 ;  /* 0x0000541005047816 */ /* 0x000fe40000000004 */
[----:B------:R-:W-:Y:S02]  /*b7210*/  SHF.R.U32.HI R5, RZ, 0x8, R8 ;  /* 0x00000008ff057819 */ /* 0x000fe40000011608 */
[----:B------:R-:W-:Y:S01]  /*b7220*/  SHF.R.U32.HI R6, RZ, 0x8, R6 ;  /* 0x00000008ff067819 */ /* 0x000fe20000011606 */
[----:B------:R0:W-:Y:S01]  /*b7230*/  STL [R1+0x384], R4 ;  /* 0x0003840401007387 */ /* 0x0001e20000100800 */
[----:B------:R-:W-:Y:S02]  /*b7240*/  LOP3.LUT R5, R5, 0xffff, RZ, 0xc0, !PT ;  /* 0x0000ffff05057812 */ /* 0x000fe400078ec0ff */
[----:B------:R-:W-:Y:S02]  /*b7250*/  LOP3.LUT R6, R6, 0xffff, RZ, 0xc0, !PT ;  /* 0x0000ffff06067812 */ /* 0x000fe400078ec0ff */
[----:B0-----:R-:W-:-:S04]  /*b7260*/  SHF.R.U32.HI R4, RZ, 0x8, R7 ;  /* 0x00000008ff047819 */ /* 0x001fc80000011607 */
[----:B------:R-:W-:Y:S02]  /*b7270*/  LOP3.LUT R4, R4, 0xffff, RZ, 0xc0, !PT ;  /* 0x0000ffff04047812 */ /* 0x000fe400078ec0ff */
[----:B---3--:R-:W-:Y:S02]  /*b7280*/  LOP3.LUT R7, R20, 0xffff, RZ, 0xc0, !PT ;  /* 0x0000ffff14077812 */ /* 0x008fe400078ec0ff */
[----:B------:R-:W-:Y:S02]  /*b7290*/  PRMT R5, R5, 0x3340, R4 ;  /* 0x0000334005057816 */ /* 0x000fe40000000004 */
[----:B------:R-:W-:Y:S02]  /*b72a0*/  PRMT R4, R6, 0x3340, R0 ;  /* 0x0000334006047816 */ /* 0x000fe40000000000 */
[----:B------:R-:W-:Y:S02]  /*b72b0*/  LOP3.LUT R10, R21, 0xffff, RZ, 0xc0, !PT ;  /* 0x0000ffff150a7812 */ /* 0x000fe400078ec0ff */
[----:B------:R-:W-:Y:S01]  /*b72c0*/  LOP3.LUT R6, R2, 0xffff, RZ, 0xc0, !PT ;  /* 0x0000ffff02067812 */ /* 0x000fe200078ec0ff */
[----:B------:R0:W-:Y:S04]  /*b72d0*/  STL [R1+0x290], R5 ;  /* 0x0002900501007387 */ /* 0x0001e80000100800 */
[----:B------:R1:W-:Y:S01]  /*b72e0*/  STL [R1+0x70], R4 ;  /* 0x0000700401007387 */ /* 0x0003e20000100800 */
[----:B------:R-:W-:-:S02]  /*b72f0*/  LOP3.LUT R9, R3, 0xffff, RZ, 0xc0, !PT ;  /* 0x0000ffff03097812 */ /* 0x000fc400078ec0ff */
[----:B------:R-:W-:Y:S02]  /*b7300*/  LOP3.LUT R17, R14, 0xffff, RZ, 0xc0, !PT ;  /* 0x0000ffff0e117812 */ /* 0x000fe400078ec0ff */
[----:B------:R-:W-:Y:S01]  /*b7310*/  LOP3.LUT R8, R19, 0xffff, RZ, 0xc0, !PT ;  /* 0x0000ffff13087812 */ /* 0x000fe200078ec0ff */
[----:B------:R-:W3:Y:S01]  /*b7320*/  LDL.LU R14, [R1+0x184c] ;  /* 0x00184c00010e7983 */ /* 0x000ee20000300800 */
[----:B0-----:R-:W-:Y:S02]  /*b7330*/  PRMT R5, R7, 0x3340, R6 ;  /* 0x0000334007057816 */ /* 0x001fe40000000006 */
[----:B-1----:R-:W-:-:S04]  /*b7340*/  PRMT R4, R10, 0x3340, R0 ;  /* 0x000033400a047816 */ /* 0x002fc80000000000 */
[----:B------:R-:W-:Y:S02]  /*b7350*/  PRMT R2, R5, 0x5410, R4 ;  /* 0x0000541005027816 */ /* 0x000fe40000000004 */
[----:B------:R-:W-:Y:S02]  /*b7360*/  PRMT R4, R17, 0x3340, R0 ;  /* 0x0000334011047816 */ /* 0x000fe40000000000 */
[----:B------:R-:W-:Y:S01]  /*b7370*/  PRMT R5, R9, 0x3340, R8 ;  /* 0x0000334009057816 */ /* 0x000fe20000000008 */
[----:B------:R0:W-:Y:S01]  /*b7380*/  STL [R1+0x378], R2 ;  /* 0x0003780201007387 */ /* 0x0001e20000100800 */
[----:B------:R-:W-:Y:S02]  /*b7390*/  SHF.R.U32.HI R7, RZ, 0x8, R7 ;  /* 0x00000008ff077819 */ /* 0x000fe40000011607 */
[----:B------:R-:W-:Y:S02]  /*b73a0*/  SHF.R.U32.HI R6, RZ, 0x8, R6 ;  /* 0x00000008ff067819 */ /* 0x000fe40000011606 */
[----:B0-----:R-:W-:-:S02]  /*b73b0*/  PRMT R2, R5, 0x5410, R4 ;  /* 0x0000541005027816 */ /* 0x001fc40000000004 */
[----:B------:R-:W-:Y:S02]  /*b73c0*/  SHF.R.U32.HI R5, RZ, 0x8, R9 ;  /* 0x00000008ff057819 */ /* 0x000fe40000011609 */
[----:B------:R-:W-:Y:S02]  /*b73d0*/  SHF.R.U32.HI R4, RZ, 0x8, R8 ;  /* 0x00000008ff047819 */ /* 0x000fe40000011608 */
[----:B------:R-:W-:Y:S02]  /*b73e0*/  LOP3.LUT R7, R7, 0xffff, RZ, 0xc0, !PT ;  /* 0x0000ffff07077812 */ /* 0x000fe400078ec0ff */
[----:B------:R-:W-:Y:S02]  /*b73f0*/  LOP3.LUT R6, R6, 0xffff, RZ, 0xc0, !PT ;  /* 0x0000ffff06067812 */ /* 0x000fe400078ec0ff */
[----:B------:R-:W-:Y:S02]  /*b7400*/  LOP3.LUT R5, R5, 0xffff, RZ, 0xc0, !PT ;  /* 0x0000ffff05057812 */ /* 0x000fe400078ec0ff */
[----:B------:R-:W-:Y:S01]  /*b7410*/  LOP3.LUT R4, R4, 0xffff, RZ, 0xc0, !PT ;  /* 0x0000ffff04047812 */ /* 0x000fe200078ec0ff */
[----:B------:R0:W-:Y:S03]  /*b7420*/  STL [R1+0x380], R2 ;  /* 0x0003800201007387 */ /* 0x0001e60000100800 */
[----:B------:R-:W-:-:S02]  /*b7430*/  PRMT R3, R5, 0x3340, R4 ;  /* 0x0000334005037816 */ /* 0x000fc40000000004 */
[----:B0-----:R-:W-:-:S03]  /*b7440*/  PRMT R2, R7, 0x3340, R6 ;  /* 0x0000334007027816 */ /* 0x001fc60000000006 */
[----:B------:R-:W-:Y:S01]  /*b7450*/  STL [R1+0x304], R3 ;  /* 0x0003040301007387 */ /* 0x000fe20000100800 */
[----:B------:R-:W-:-:S03]  /*b7460*/  LOP3.LUT R6, R27, 0xffff, RZ, 0xc0, !PT ;  /* 0x0000ffff1b067812 */ /* 0x000fc600078ec0ff */
[----:B------:R0:W-:Y:S04]  /*b7470*/  STL [R1+0x288], R2 ;  /* 0x0002880201007387 */ /* 0x0001e80000100800 */
[----:B------:R-:W3:Y:S01]  /*b7480*/  LDL.LU R27, [R1+0x41bc] ;  /* 0x0041bc00011b7983 */ /* 0x000ee20000300800 */
[----:B------:R-:W-:Y:S02]  /*b7490*/  PRMT R4, R6, 0x3340, R0 ;  /* 0x0000334006047816 */ /* 0x000fe40000000000 */
[----:B------:R-:W-:-:S04]  /*b74a0*/  SHF.R.U32.HI R6, RZ, 0x8, R6 ;  /* 0x00000008ff067819 */ /* 0x000fc80000011606 */
[----:B------:R-:W-:Y:S02]  /*b74b0*/  LOP3.LUT R6, R6, 0xffff, RZ, 0xc0, !PT ;  /* 0x0000ffff06067812 */ /* 0x000fe400078ec0ff */
[----:B------:R-:W-:Y:S02]  /*b74c0*/  LOP3.LUT R9, R15, 0xffff, RZ, 0xc0, !PT ;  /* 0x0000ffff0f097812 */ /* 0x000fe400078ec0ff */
[----:B--2---:R-:W-:Y:S02]  /*b74d0*/  LOP3.LUT R8, R29, 0xffff, RZ, 0xc0, !PT ;  /* 0x0000ffff1d087812 */ /* 0x004fe400078ec0ff */
[----:B----4-:R-:W-:-:S04]  /*b74e0*/  LOP3.LUT R7, R16, 0xffff, RZ, 0xc0, !PT ;  /* 0x0000ffff10077812 */ /* 0x010fc800078ec0ff */
[----:B------:R-:W-:-:S04]  /*b74f0*/  PRMT R5, R8, 0x3340, R7 ;  /* 0x0000334008057816 */ /* 0x000fc80000000007 */
[----:B0-----:R-:W-:Y:S02]  /*b7500*/  PRMT R2, R5, 0x5410, R4 ;  /* 0x0000541005027816 */ /* 0x001fe40000000004 */
[----:B------:R-:W-:Y:S02]  /*b7510*/  SHF.R.U32.HI R5, RZ, 0x8, R8 ;  /* 0x00000008ff057819 */ /* 0x000fe40000011608 */
[----:B------:R-:W-:Y:S02]  /*b7520*/  SHF.R.U32.HI R4, RZ, 0x8, R7 ;  /* 0x00000008ff047819 */ /* 0x000fe40000011607 */
[----:B------:R-:W-:Y:S02]  /*b7530*/  LOP3.LUT R5, R5, 0xffff, RZ, 0xc0, !PT ;  /* 0x0000ffff05057812 */ /* 0x000fe400078ec0ff */
[----:B------:R-:W-:Y:S01]  /*b7540*/  LOP3.LUT R4, R4, 0xffff, RZ, 0xc0, !PT ;  /* 0x0000ffff04047812 */ /* 0x000fe200078ec0ff */
[----:B------:R0:W-:Y:S03]  /*b7550*/  STL [R1+0x374], R2 ;  /* 0x0003740201007387 */ /* 0x0001e60000100800 */
[----:B------:R-:W-:-:S02]  /*b7560*/  PRMT R29, R5, 0x3340, R4 ;  /* 0x00003340051d7816 */ /* 0x000fc40000000004 */
[----:B0-----:R-:W-:-:S03]  /*b7570*/  PRMT R2, R6, 0x3340, R0 ;  /* 0x0000334006027816 */ /* 0x001fc60000000000 */
[----:B------:R-:W-:Y:S04]  /*b7580*/  STL [R1+0x4144], R29 ;  /* 0x0041441d01007387 */ /* 0x000fe80000100800 */
[----:B------:R0:W-:Y:S04]  /*b7590*/  STL [R1+0x6c], R2 ;  /* 0x00006c0201007387 */ /* 0x0001e80000100800 */
[----:B------:R-:W2:Y:S01]  /*b75a0*/  LDL.LU R15, [R1+0x41b8] ;  /* 0x0041b800010f7983 */ /* 0x000ea20000300800 */
[----:B---3--:R-:W-:-:S03]  /*b75b0*/  LOP3.LUT R6, R27, 0xffff, RZ, 0xc0, !PT ;  /* 0x0000ffff1b067812 */ /* 0x008fc600078ec0ff */
[----:B------:R-:W3:Y:S01]  /*b75c0*/  LDL.LU R27, [R1+0x41b4] ;  /* 0x0041b400011b7983 */ /* 0x000ee20000300800 */
[----:B------:R-:W-:-:S03]  /*b75d0*/  LOP3.LUT R7, R14, 0xffff, RZ, 0xc0, !PT ;  /* 0x0000ffff0e077812 */ /* 0x000fc600078ec0ff */
[----:B------:R-:W4:Y:S04]  /*b75e0*/  LDL.LU R21, [R1+0x291c] ;  /* 0x00291c0001157983 */ /* 0x000f280000300800 */
[----:B------:R-:W4:Y:S01]  /*b75f0*/  LDL.LU R3, [R1+0x1c88] ;  /* 0x001c880001037983 */ /* 0x000f220000300800 */
[----:B------:R-:W-:Y:S02]  /*b7600*/  PRMT R4, R9, 0x3340, R0 ;  /* 0x0000334009047816 */ /* 0x000fe40000000000 */
[----:B------:R-:W-:Y:S01]  /*b7610*/  PRMT R5, R7, 0x3340, R6 ;  /* 0x0000334007057816 */ /* 0x000fe20000000006 */
[----:B0-----:R-:W4:Y:S03]  /*b7620*/  LDL.LU R2, [R1+0x1e48] ;  /* 0x001e480001027983 */ /* 0x001f260000300800 */
[----:B------:R-:W-:-:S02]  /*b7630*/  PRMT R5, R5, 0x5410, R4 ;  /* 0x0000541005057816 */ /* 0x000fc40000000004 */
[----:B------:R-:W-:Y:S02]  /*b7640*/  SHF.R.U32.HI R4, RZ, 0x8, R10 ;  /* 0x00000008ff047819 */ /* 0x000fe4000001160a */
[----:B------:R-:W-:Y:S01]  /*b7650*/  SHF.R.U32.HI R7, RZ, 0x8, R7 ;  /* 0x00000008ff077819 */ /* 0x000fe20000011607 */
[----:B------:R0:W-:Y:S01]  /*b7660*/  STL [R1+0x370], R5 ;  /* 0x0003700501007387 */ /* 0x0001e20000100800 */
[----:B------:R-:W-:Y:S02]  /*b7670*/  LOP3.LUT R4, R4, 0xffff, RZ, 0xc0, !PT ;  /* 0x0000ffff04047812 */ /* 0x000fe400078ec0ff */
[----:B0-----:R-:W-:Y:S02]  /*b7680*/  SHF.R.U32.HI R5, RZ, 0x8, R6 ;  /* 0x00000008ff057819 */ /* 0x001fe40000011606 */
[----:B------:R-:W-:Y:S02]  /*b7690*/  LOP3.LUT R6, R7, 0xffff, RZ, 0xc0, !PT ;  /* 0x0000ffff07067812 */ /* 0x000fe400078ec0ff */
[----:B------:R-:W-:-:S02]  /*b76a0*/  PRMT R7, R4, 0x3340, R0 ;  /* 0x0000334004077816 */ /* 0x000fc40000000000 */
[----:B------:R-:W-:-:S04]  /*b76b0*/  LOP3.LUT R5, R5, 0xffff, RZ, 0xc0, !PT ;  /* 0x0000ffff05057812 */ /* 0x000fc800078ec0ff */
[----:B------:R-:W-:Y:S01]  /*b76c0*/  PRMT R4, R6, 0x3340, R5 ;  /* 0x0000334006047816 */ /* 0x000fe20000000005 */
[----:B------:R2:W-:Y:S01]  /*b76d0*/  STL [R1+0x68], R7 ;  /* 0x0000680701007387 */ /* 0x0005e20000100800 */
[----:B------:R-:W-:Y:S02]  /*b76e0*/  LOP3.LUT R6, R28, 0xffff, RZ, 0xc0, !PT ;  /* 0x0000ffff1c067812 */ /* 0x000fe400078ec0ff */
[----:B---3--:R-:W-:Y:S02]  /*b76f0*/  LOP3.LUT R8, R27, 0xffff, RZ, 0xc0, !PT ;  /* 0x0000ffff1b087812 */ /* 0x008fe400078ec0ff */
[----:B------:R-:W3:Y:S04]  /*b7700*/  LDL.LU R27, [R1+0x41b0] ;  /* 0x0041b000011b7983 */ /* 0x000ee80000300800 */
[----:B------:R0:W-:Y:S04]  /*b7710*/  STL [R1+0x2e0], R4 ;  /* 0x0002e00401007387 */ /* 0x0001e80000100800 */
[----:B------:R-:W3:Y:S04]  /*b7720*/  LDL.LU R28, [R1+0x41ac] ;  /* 0x0041ac00011c7983 */ /* 0x000ee80000300800 */
[----:B------:R-:W3:Y:S04]  /*b7730*/  LDL.LU R16, [R1+0x2920] ;  /* 0x0029200001107983 */ /* 0x000ee80000300800 */
[----:B------:R-:W3:Y:S01]  /*b7740*/  LDL.LU R14, [R1+0x1e3c] ;  /* 0x001e3c00010e7983 */ /* 0x000ee20000300800 */
[----:B--2---:R-:W-:-:S04]  /*b7750*/  LOP3.LUT R7, R15, 0xffff, RZ, 0xc0, !PT ;  /* 0x0000ffff0f077812 */ /* 0x004fc800078ec0ff */
[--C-:B------:R-:W-:Y:S02]  /*b7760*/  PRMT R5, R8, 0x3340, R7.reuse ;  /* 0x0000334008057816 */ /* 0x100fe40000000007 */
[----:B0-----:R-:W-:Y:S02]  /*b7770*/  PRMT R4, R6, 0x3340, R0 ;  /* 0x0000334006047816 */ /* 0x001fe40000000000 */
[----:B------:R-:W-:Y:S02]  /*b7780*/  SHF.R.U32.HI R6, RZ, 0x8, R6 ;  /* 0x00000008ff067819 */ /* 0x000fe40000011606 */
[----:B------:R-:W-:Y:S02]  /*b7790*/  PRMT R15, R5, 0x5410, R4 ;  /* 0x00005410050f7816 */ /* 0x000fe40000000004 */
[----:B------:R-:W-:Y:S02]  /*b77a0*/  SHF.R.U32.HI R5, RZ, 0x8, R8 ;  /* 0x00000008ff057819 */ /* 0x000fe40000011608 */
[----:B------:R-:W-:-:S02]  /*b77b0*/  SHF.R.U32.HI R4, RZ, 0x8, R7 ;  /* 0x00000008ff047819 */ /* 0x000fc40000011607 */
[----:B------:R-:W-:Y:S02]  /*b77c0*/  LOP3.LUT R6, R6, 0xffff, RZ, 0xc0, !PT ;  /* 0x0000ffff06067812 */ /* 0x000fe400078ec0ff */
[----:B------:R-:W-:Y:S02]  /*b77d0*/  LOP3.LUT R5, R5, 0xffff, RZ, 0xc0, !PT ;  /* 0x0000ffff05057812 */ /* 0x000fe400078ec0ff */
[----:B------:R-:W-:Y:S02]  /*b77e0*/  LOP3.LUT R4, R4, 0xffff, RZ, 0xc0, !PT ;  /* 0x0000ffff04047812 */ /* 0x000fe400078ec0ff */
[----:B----4-:R-:W-:Y:S02]  /*b77f0*/  LOP3.LUT R7, R21, 0xffff, RZ, 0xc0, !PT ;  /* 0x0000ffff15077812 */ /* 0x010fe400078ec0ff */
[----:B------:R-:W-:Y:S02]  /*b7800*/  PRMT R19, R5, 0x3340, R4 ;  /* 0x0000334005137816 */ /* 0x000fe40000000004 */
[----:B------:R-:W-:-:S02]  /*b7810*/  PRMT R4, R6, 0x3340, R0 ;  /* 0x0000334006047816 */ /* 0x000fc40000000000 */
[----:B------:R-:W-:Y:S02]  /*b7820*/  LOP3.LUT R10, R3, 0xffff, RZ, 0xc0, !PT ;  /* 0x0000ffff030a7812 */ /* 0x000fe400078ec0ff */
[----:B------:R-:W-:Y:S01]  /*b7830*/  LOP3.LUT R6, R2, 0xffff, RZ, 0xc0, !PT ;  /* 0x0000ffff02067812 */ /* 0x000fe200078ec0ff */
[----:B------:R-:W-:Y:S04]  /*b7840*/  STL [R1+0x40b0], R15 ;  /* 0x0040b00f01007387 */ /* 0x000fe80000100800 */
[----:B------:R-:W-:Y:S04]  /*b7850*/  STL [R1+0x4148], R19 ;  /* 0x0041481301007387 */ /* 0x000fe80000100800 */
[----:B------:R0:W-:Y:S01]  /*b7860*/  STL [R1+0x64], R4 ;  /* 0x0000640401007387 */ /* 0x0001e20000100800 */
[----:B------:R-:W-:-:S02]  /*b7870*/  PRMT R5, R7, 0x3340, R6 ;  /* 0x0000334007057816 */ /* 0x000fc40000000006 */
[----:B------:R-:W-:Y:S01]  /*b7880*/  SHF.R.U32.HI R7, RZ, 0x8, R7 ;  /* 0x00000008ff077819 */ /* 0x000fe20000011607 */
[----:B------:R-:W2:Y:S01]  /*b7890*/  LDL.LU R3, [R1+0x1f28] ;  /* 0x001f280001037983 */ /* 0x000ea20000300800 */
[----:B0-----:R-:W-:-:S04]  /*b78a0*/  PRMT R4, R10, 0x3340, R0 ;  /* 0x000033400a047816 */ /* 0x001fc80000000000 */
[----:B------:R-:W-:Y:S02]  /*b78b0*/  PRMT R2, R5, 0x5410, R4 ;  /* 0x0000541005027816 */ /* 0x000fe40000000004 */
[----:B------:R-:W-:Y:S02]  /*b78c0*/  SHF.R.U32.HI R5, RZ, 0x8, R6 ;  /* 0x00000008ff057819 */ /* 0x000fe40000011606 */
[----:B------:R-:W-:Y:S02]  /*b78d0*/  SHF.R.U32.HI R4, RZ, 0x8, R9 ;  /* 0x00000008ff047819 */ /* 0x000fe40000011609 */
[----:B------:R-:W-:Y:S02]  /*b78e0*/  LOP3.LUT R6, R7, 0xffff, RZ, 0xc0, !PT ;  /* 0x0000ffff07067812 */ /* 0x000fe400078ec0ff */
[----:B------:R-:W-:Y:S02]  /*b78f0*/  LOP3.LUT R5, R5, 0xffff, RZ, 0xc0, !PT ;  /* 0x0000ffff05057812 */ /* 0x000fe400078ec0ff */
[----:B------:R-:W-:Y:S01]  /*b7900*/  LOP3.LUT R4, R4, 0xffff, RZ, 0xc0, !PT ;  /* 0x0000ffff04047812 */ /* 0x000fe200078ec0ff */
[----:B------:R0:W-:Y:S01]  /*b7910*/  STL [R1+0x36c], R2 ;  /* 0x00036c0201007387 */ /* 0x0001e20000100800 */
[----:B------:R-:W-:-:S02]  /*b7920*/  PRMT R25, R6, 0x3340, R5 ;  /* 0x0000334006197816 */ /* 0x000fc40000000005 */
[----:B0-----:R-:W-:-:S03]  /*b7930*/  PRMT R2, R4, 0x3340, R0 ;  /* 0x0000334004027816 */ /* 0x001fc60000000000 */
[----:B------:R-:W-:Y:S04]  /*b7940*/  STL [R1+0x4140], R25 ;  /* 0x0041401901007387 */ /* 0x000fe80000100800 */
[----:B------:R0:W-:Y:S01]  /*b7950*/  STL [R1+0x60], R2 ;  /* 0x0000600201007387 */ /* 0x0001e20000100800 */
[----:B---3--:R-:W-:-:S03]  /*b7960*/  LOP3.LUT R6, R28, 0xffff, RZ, 0xc0, !PT ;  /* 0x0000ffff1c067812 */ /* 0x008fc600078ec0ff */
[----:B------:R-:W3:Y:S01]  /*b7970*/  LDL.LU R28, [R1+0x41a8] ;  /* 0x0041a800011c7983 */ /* 0x000ee20000300800 */
[----:B------:R-:W-:Y:S02]  /*b7980*/  LOP3.LUT R8, R16, 0xffff, RZ, 0xc0, !PT ;  /* 0x0000ffff10087812 */ /* 0x000fe400078ec0ff */
[----:B------:R-:W-:Y:S01]  /*b7990*/  LOP3.LUT R7, R14, 0xffff, RZ, 0xc0, !PT ;  /* 0x0000ffff0e077812 */ /* 0x000fe200078ec0ff */
[----:B------:R-:W4:Y:S04]  /*b79a0*/  LDL.LU R16, [R1+0x1f1c] ;  /* 0x001f1c0001107983 */ /* 0x000f280000300800 */
[----:B------:R-:W4:Y:S01]  /*b79b0*/  LDL.LU R14, [R1+0x1b9c] ;  /* 0x001b9c00010e7983 */ /* 0x000f220000300800 */
[----:B------:R-:W-:Y:S02]  /*b79c0*/  PRMT R4, R6, 0x3340, R0 ;  /* 0x0000334006047816 */ /* 0x000fe40000000000 */
[----:B------:R-:W-:-:S02]  /*b79d0*/  PRMT R5, R8, 0x3340, R7 ;  /* 0x0000334008057816 */ /* 0x000fc40000000007 */
[----:B------:R-:W-:Y:S02]  /*b79e0*/  SHF.R.U32.HI R6, RZ, 0x8, R6 ;  /* 0x00000008ff067819 */ /* 0x000fe40000011606 */
[----:B0-----:R-:W-:Y:S02]  /*b79f0*/  PRMT R2, R5, 0x5410, R4 ;  /* 0x0000541005027816 */ /* 0x001fe40000000004 */
[----:B------:R-:W-:Y:S02]  /*b7a00*/  SHF.R.U32.HI R5, RZ, 0x8, R8 ;  /* 0x00000008ff057819 */ /* 0x000fe40000011608 */
[----:B------:R-:W-:Y:S02]  /*b7a10*/  SHF.R.U32.HI R4, RZ, 0x8, R7 ;  /* 0x00000008ff047819 */ /* 0x000fe40000011607 */
[----:B------:R-:W-:Y:S02]  /*b7a20*/  LOP3.LUT R6, R6, 0xffff, RZ, 0xc0, !PT ;  /* 0x0000ffff06067812 */ /* 0x000fe400078ec0ff */
[----:B------:R-:W-:-:S02]  /*b7a30*/  LOP3.LUT R5, R5, 0xffff, RZ, 0xc0, !PT ;  /* 0x0000ffff05057812 */ /* 0x000fc400078ec0ff */
[----:B------:R-:W-:Y:S01]  /*b7a40*/  LOP3.LUT R4, R4, 0xffff, RZ, 0xc0, !PT ;  /* 0x0000ffff04047812 */ /* 0x000fe200078ec0ff */
[----:B------:R0:W-:Y:S03]  /*b7a50*/  STL [R1+0x368], R2 ;  /* 0x0003680201007387 */ /* 0x0001e60000100800 */
[----:B------:R-:W-:Y:S02]  /*b7a60*/  PRMT R25, R5, 0x3340, R4 ;  /* 0x0000334005197816 */ /* 0x000fe40000000004 */
[----:B------:R-:W-:Y:S02]  /*b7a70*/  LOP3.LUT R8, R27, 0xffff, RZ, 0xc0, !PT ;  /* 0x0000ffff1b087812 */ /* 0x000fe400078ec0ff */
[----:B0-----:R-:W-:Y:S01]  /*b7a80*/  PRMT R2, R6, 0x3340, R0 ;  /* 0x0000334006027816 */ /* 0x001fe20000000000 */
[----:B------:R-:W-:Y:S04]  /*b7a90*/  STL [R1+0x414c], R25 ;  /* 0x00414c1901007387 */ /* 0x000fe80000100800 */
[----:B------:R0:W-:Y:S04]  /*b7aa0*/  STL [R1+0x5c], R2 ;  /* 0x00005c0201007387 */ /* 0x0001e80000100800 */
[----:B------:R-:W4:Y:S04]  /*b7ab0*/  LDL.LU R27, [R1+0x41a4] ;  /* 0x0041a400011b7983 */ /* 0x000f280000300800 */
[----:B------:R-:W4:Y:S01]  /*b7ac0*/  LDL.LU R23, [R1+0x193c] ;  /* 0x00193c0001177983 */ /* 0x000f220000300800 */
[----:B--2---:R-:W-:-:S03]  /*b7ad0*/  LOP3.LUT R7, R3, 0xffff, RZ, 0xc0, !PT ;  /* 0x0000ffff03077812 */ /* 0x004fc600078ec0ff */
[----:B------:R-:W2:Y:S04]  /*b7ae0*/  LDL.LU R12, [R1+0x17ec] ;  /* 0x0017ec00010c7983 */ /* 0x000ea80000300800 */
[----:B------:R-:W2:Y:S01]  /*b7af0*/  LDL.LU R20, [R1+0x186c] ;  /* 0x00186c0001147983 */ /* 0x000ea20000300800 */
[----:B------:R-:W-:Y:S02]  /*b7b00*/  PRMT R4, R8, 0x3340, R0 ;  /* 0x0000334008047816 */ /* 0x000fe40000000000 */
[----:B---3--:R-:W-:-:S04]  /*b7b10*/  LOP3.LUT R6, R28, 0xffff, RZ, 0xc0, !PT ;  /* 0x0000ffff1c067812 */ /* 0x008fc800078ec0ff */
[----:B------:R-:W-:Y:S02]  /*b7b20*/  PRMT R5, R7, 0x3340, R6 ;  /* 0x0000334007057816 */ /* 0x000fe40000000006 */
[----:B------:R-:W-:Y:S02]  /*b7b30*/  SHF.R.U32.HI R7, RZ, 0x8, R7 ;  /* 0x00000008ff077819 */ /* 0x000fe40000011607 */
[----:B------:R-:W-:Y:S02]  /*b7b40*/  PRMT R28, R5, 0x5410, R4 ;  /* 0x00005410051c7816 */ /* 0x000fe40000000004 */
[----:B------:R-:W-:Y:S02]  /*b7b50*/  SHF.R.U32.HI R4, RZ, 0x8, R10 ;  /* 0x00000008ff047819 */ /* 0x000fe4000001160a */
[----:B------:R-:W-:Y:S02]  /*b7b60*/  SHF.R.U32.HI R5, RZ, 0x8, R6 ;  /* 0x00000008ff057819 */ /* 0x000fe40000011606 */
[----:B------:R-:W-:-:S02]  /*b7b70*/  LOP3.LUT R6, R7, 0xffff, RZ, 0xc0, !PT ;  /* 0x0000ffff07067812 */ /* 0x000fc400078ec0ff */
[----:B------:R-:W-:Y:S02]  /*b7b80*/  LOP3.LUT R4, R4, 0xffff, RZ, 0xc0, !PT ;  /* 0x0000ffff04047812 */ /* 0x000fe400078ec0ff */
[----:B------:R-:W-:Y:S02]  /*b7b90*/  LOP3.LUT R5, R5, 0xffff, RZ, 0xc0, !PT ;  /* 0x0000ffff05057812 */ /* 0x000fe400078ec0ff */
[----:B------:R-:W-:Y:S02]  /*b7ba0*/  PRMT R3, R4, 0x3340, R0 ;  /* 0x0000334004037816 */ /* 0x000fe40000000000 */
[----:B0-----:R-:W-:Y:S01]  /*b7bb0*/  PRMT R2, R6, 0x3340, R5 ;  /* 0x0000334006027816 */ /* 0x001fe20000000005 */
[----:B------:R-:W-:Y:S04]  /*b7bc0*/  STL [R1+0x4098], R28 ;  /* 0x0040981c01007387 */ /* 0x000fe80000100800 */
[----:B------:R0:W-:Y:S01]  /*b7bd0*/  STL [R1+0x58], R3 ;  /* 0x0000580301007387 */ /* 0x0001e20000100800 */
[----:B----4-:R-:W-:-:S03]  /*b7be0*/  LOP3.LUT R18, R14, 0xffff, RZ, 0xc0, !PT ;  /* 0x0000ffff0e127812 */ /* 0x010fc600078ec0ff */
[----:B------:R1:W-:Y:S04]  /*b7bf0*/  STL [R1+0x2d4], R2 ;  /* 0x0002d40201007387 */ /* 0x0003e80000100800 */
[----:B0-----:R-:W3:Y:S04]  /*b7c00*/  LDL.LU R3, [R1+0x1958] ;  /* 0x0019580001037983 */ /* 0x001ee80000300800 */
[----:B------:R-:W4:Y:S04]  /*b7c10*/  LDL.LU R14, [R1+0x1808] ;  /* 0x00180800010e7983 */ /* 0x000f280000300800 */
[----:B------:R-:W4:Y:S01]  /*b7c20*/  LDL.LU R21, [R1+0x1878] ;  /* 0x0018780001157983 */ /* 0x000f220000300800 */
[----:B------:R-:W-:-:S03]  /*b7c30*/  LOP3.LUT R7, R16, 0xffff, RZ, 0xc0, !PT ;  /* 0x0000ffff10077812 */ /* 0x000fc600078ec0ff */
[----:B-1----:R-:W4:Y:S04]  /*b7c40*/  LDL.LU R2, [R1+0x18bc] ;  /* 0x0018bc0001027983 */ /* 0x002f280000300800 */
[----:B------:R-:W4:Y:S01]  /*b7c50*/  LDL.LU R16, [R1+0x183c] ;  /* 0x00183c0001107983 */ /* 0x000f220000300800 */
[----:B------:R-:W-:Y:S02]  /*b7c60*/  LOP3.LUT R6, R27, 0xffff, RZ, 0xc0, !PT ;  /* 0x0000ffff1b067812 */ /* 0x000fe400078ec0ff */
[----:B------:R-:W-:Y:S02]  /*b7c70*/  PRMT R4, R18, 0x3340, R0 ;  /* 0x0000334012047816 */ /* 0x000fe40000000000 */
[----:B------:R-:W-:-:S04]  /*b7c80*/  PRMT R5, R7, 0x3340, R6 ;  /* 0x0000334007057816 */ /* 0x000fc80000000006 */
[----:B------:R-:W-:Y:S02]  /*b7c90*/  PRMT R27, R5, 0x5410, R4 ;  /* 0x00005410051b7816 */ /* 0x000fe40000000004 */
[----:B------:R-:W-:Y:S02]  /*b7ca0*/  SHF.R.U32.HI R4, RZ, 0x8, R8 ;  /* 0x00000008ff047819 */ /* 0x000fe40000011608 */
[----:B------:R-:W-:Y:S02]  /*b7cb0*/  SHF.R.U32.HI R7, RZ, 0x8, R7 ;  /* 0x00000008ff077819 */ /* 0x000fe40000011607 */
[----:B------:R-:W-:Y:S02]  /*b7cc0*/  SHF.R.U32.HI R5, RZ, 0x8, R6 ;  /* 0x00000008ff057819 */ /* 0x000fe40000011606 */
[----:B------:R-:W-:Y:S02]  /*b7cd0*/  LOP3.LUT R4, R4, 0xffff, RZ, 0xc0, !PT ;  /* 0x0000ffff04047812 */ /* 0x000fe400078ec0ff */
[----:B------:R-:W-:-:S02]  /*b7ce0*/  LOP3.LUT R6, R7, 0xffff, RZ, 0xc0, !PT ;  /* 0x0000ffff07067812 */ /* 0x000fc400078ec0ff */
[----:B------:R-:W-:Y:S02]  /*b7cf0*/  LOP3.LUT R5, R5, 0xffff, RZ, 0xc0, !PT ;  /* 0x0000ffff05057812 */ /* 0x000fe400078ec0ff */
[----:B------:R-:W-:Y:S01]  /*b7d00*/  PRMT R7, R4, 0x3340, R0 ;  /* 0x0000334004077816 */ /* 0x000fe20000000000 */
[----:B------:R-:W-:Y:S01]  /*b7d10*/  STL [R1+0x409c], R27 ;  /* 0x00409c1b01007387 */ /* 0x000fe20000100800 */
[----:B------:R-:W-:Y:S02]  /*b7d20*/  PRMT R4, R6, 0x3340, R5 ;  /* 0x0000334006047816 */ /* 0x000fe40000000005 */
[----:B------:R-:W-:Y:S02]  /*b7d30*/  LOP3.LUT R8, R23, 0xffff, RZ, 0xc0, !PT ;  /* 0x0000ffff17087812 */ /* 0x000fe400078ec0ff */
[----:B--2---:R-:W-:Y:S01]  /*b7d40*/  LOP3.LUT R6, R12, 0xffff, RZ, 0xc0, !PT ;  /* 0x0000ffff0c067812 */ /* 0x004fe200078ec0ff */
[----:B------:R0:W-:Y:S04]  /*b7d50*/  STL [R1+0x54], R7 ;  /* 0x0000540701007387 */ /* 0x0001e80000100800 */
[----:B------:R1:W-:Y:S01]  /*b7d60*/  STL [R1+0x300], R4 ;  /* 0x0003000401007387 */ /* 0x0003e20000100800 */
[----:B0-----:R-:W-:-:S02]  /*b7d70*/  LOP3.LUT R7, R20, 0xffff, RZ, 0xc0, !PT ;  /* 0x0000ffff14077812 */ /* 0x001fc400078ec0ff */
[----:B-1----:R-:W-:Y:S02]  /*b7d80*/  PRMT R4, R6, 0x3340, R0 ;  /* 0x0000334006047816 */ /* 0x002fe40000000000 */
[--C-:B------:R-:W-:Y:S02]  /*b7d90*/  PRMT R5, R8, 0x3340, R7.reuse ;  /* 0x0000334008057816 */ /* 0x100fe40000000007 */
[----:B------:R-:W-:Y:S02]  /*b7da0*/  SHF.R.U32.HI R6, RZ, 0x8, R6 ;  /* 0x00000008ff067819 */ /* 0x000fe40000011606 */
[----:B------:R-:W-:Y:S02]  /*b7db0*/  PRMT R9, R5, 0x5410, R4 ;  /* 0x0000541005097816 */ /* 0x000fe40000000004 */
[----:B------:R-:W-:Y:S02]  /*b7dc0*/  SHF.R.U32.HI R5, RZ, 0x8, R8 ;  /* 0x00000008ff057819 */ /* 0x000fe40000011608 */
[----:B------:R-:W-:-:S02]  /*b7dd0*/  SHF.R.U32.HI R4, RZ, 0x8, R7 ;  /* 0x00000008ff047819 */ /* 0x000fc40000011607 */
[----:B------:R-:W-:Y:S02]  /*b7de0*/  LOP3.LUT R6, R6, 0xffff, RZ, 0xc0, !PT ;  /* 0x0000ffff06067812 */ /* 0x000fe400078ec0ff */
[----:B------:R-:W-:Y:S02]  /*b7df0*/  LOP3.LUT R5, R5, 0xffff, RZ, 0xc0, !PT ;  /* 0x0000ffff05057812 */ /* 0x000fe400078ec0ff */
[----:B------:R-:W-:-:S04]  /*b7e00*/  LOP3.LUT R4, R4, 0xffff, RZ, 0xc0, !PT ;  /* 0x0000ffff04047812 */ /* 0x000fc800078ec0ff */
[----:B------:R-:W-:Y:S02]  /*b7e10*/  PRMT R5, R5, 0x3340, R4 ;  /* 0x0000334005057816 */ /* 0x000fe40000000004 */
[----:B------:R-:W-:Y:S01]  /*b7e20*/  PRMT R4, R6, 0x3340, R0 ;  /* 0x0000334006047816 */ /* 0x000fe20000000000 */
[----:B------:R3:W-:Y:S04]  /*b7e30*/  STL [R1+0x358], R9 ;  /* 0x0003580901007387 */ /* 0x0007e80000100800 */
[----:B------:R-:W-:Y:S01]  /*b7e40*/  STL [R1+0x264], R5 ;  /* 0x0002640501007387 */ /* 0x000fe20000100800 */
[----:B------:R-:W-:-:S03]  /*b7e50*/  LOP3.LUT R10, R24, 0xffff, RZ, 0xc0, !PT ;  /* 0x0000ffff180a7812 */ /* 0x000fc600078ec0ff */
[----:B------:R0:W-:Y:S01]  /*b7e60*/  STL [R1+0x3c], R4 ;  /* 0x00003c0401007387 */ /* 0x0001e20000100800 */
[----:B---3--:R-:W-:Y:S02]  /*b7e70*/  LOP3.LUT R9, R3, 0xffff, RZ, 0xc0, !PT ;  /* 0x0000ffff03097812 */ /* 0x008fe400078ec0ff */
[----:B----4-:R-:W-:Y:S01]  /*b7e80*/  LOP3.LUT R11, R14, 0xffff, RZ, 0xc0, !PT ;  /* 0x0000ffff0e0b7812 */ /* 0x010fe200078ec0ff */
[----:B------:R-:W2:Y:S04]  /*b7e90*/  LDL.LU R3, [R1+0x190c] ;  /* 0x00190c0001037983 */ /* 0x000ea80000300800 */
[----:B------:R-:W3:Y:S04]  /*b7ea0*/  LDL.LU R14, [R1+0x17cc] ;  /* 0x0017cc00010e7983 */ /* 0x000ee80000300800 */
[----:B------:R-:W4:Y:S01]  /*b7eb0*/  LDL.LU R24, [R1+0x41a0] ;  /* 0x0041a00001187983 */ /* 0x000f220000300800 */
[----:B------:R-:W-:-:S02]  /*b7ec0*/  LOP3.LUT R7, R21, 0xffff, RZ, 0xc0, !PT ;  /* 0x0000ffff15077812 */ /* 0x000fc400078ec0ff */
[----:B0-----:R-:W-:Y:S02]  /*b7ed0*/  PRMT R4, R11, 0x3340, R0 ;  /* 0x000033400b047816 */ /* 0x001fe40000000000 */
[----:B------:R-:W-:Y:S02]  /*b7ee0*/  LOP3.LUT R8, R2, 0xffff, RZ, 0xc0, !PT ;  /* 0x0000ffff02087812 */ /* 0x000fe400078ec0ff */
[----:B------:R-:W-:Y:S02]  /*b7ef0*/  PRMT R5, R9, 0x3340, R7 ;  /* 0x0000334009057816 */ /* 0x000fe40000000007 */
[----:B------:R-:W-:Y:S02]  /*b7f00*/  LOP3.LUT R6, R16, 0xffff, RZ, 0xc0, !PT ;  /* 0x0000ffff10067812 */ /* 0x000fe400078ec0ff */
[----:B------:R-:W-:Y:S02]  /*b7f10*/  PRMT R2, R5, 0x5410, R4 ;  /* 0x0000541005027816 */ /* 0x000fe40000000004 */
[----:B------:R-:W-:-:S02]  /*b7f20*/  PRMT R4, R10, 0x3340, R0 ;  /* 0x000033400a047816 */ /* 0x000fc40000000000 */
[----:B------:R-:W-:Y:S01]  /*b7f30*/  PRMT R5, R8, 0x3340, R6 ;  /* 0x0000334008057816 */ /* 0x000fe20000000006 */
[----:B------:R0:W-:Y:S04]  /*b7f40*/  STL [R1+0x354], R2 ;  /* 0x0003540201007387 */ /* 0x0001e80000100800 */
[----:B------:R-:W4:Y:S04]  /*b7f50*/  LDL.LU R12, [R1+0x2924] ;  /* 0x00292400010c7983 */ /* 0x000f280000300800 */
[----:B------:R-:W4:Y:S01]  /*b7f60*/  LDL.LU R20, [R1+0x1c9c] ;  /* 0x001c9c0001147983 */ /* 0x000f220000300800 */
[----:B0-----:R-:W-:-:S02]  /*b7f70*/  PRMT R2, R5, 0x5410, R4 ;  /* 0x0000541005027816 */ /* 0x001fc40000000004 */
[----:B------:R-:W-:Y:S02]  /*b7f80*/  SHF.R.U32.HI R5, RZ, 0x8, R8 ;  /* 0x00000008ff057819 */ /* 0x000fe40000011608 */
[----:B------:R-:W-:Y:S01]  /*b7f90*/  SHF.R.U32.HI R4, RZ, 0x8, R6 ;  /* 0x00000008ff047819 */ /* 0x000fe20000011606 */
[----:B------:R0:W-:Y:S01]  /*b7fa0*/  STL [R1+0x350], R2 ;  /* 0x0003500201007387 */ /* 0x0001e20000100800 */
[----:B------:R-:W-:Y:S02]  /*b7fb0*/  LOP3.LUT R5, R5, 0xffff, RZ, 0xc0, !PT ;  /* 0x0000ffff05057812 */ /* 0x000fe400078ec0ff */
[----:B------:R-:W-:Y:S01]  /*b7fc0*/  LOP3.LUT R4, R4, 0xffff, RZ, 0xc0, !PT ;  /* 0x0000ffff04047812 */ /* 0x000fe200078ec0ff */
[----:B------:R-:W4:Y:S01]  /*b7fd0*/  LDL.LU R16, [R1+0x1e5c] ;  /* 0x001e5c0001107983 */ /* 0x000f220000300800 */
[----:B------:R-:W-:Y:S02]  /*b7fe0*/  SHF.R.U32.HI R9, RZ, 0x8, R9 ;  /* 0x00000008ff097819 */ /* 0x000fe40000011609 */
[----:B------:R-:W-:-:S02]  /*b7ff0*/  SHF.R.U32.HI R6, RZ, 0x8, R7 ;  /* 0x00000008ff067819 */ /* 0x000fc40000011607 */
[----:B------:R-:W-:Y:S02]  /*b8000*/  PRMT R5, R5, 0x3340, R4 ;  /* 0x0000334005057816 */ /* 0x000fe40000000004 */
[----:B------:R-:W-:Y:S02]  /*b8010*/  SHF.R.U32.HI R4, RZ, 0x8, R11 ;  /* 0x00000008ff047819 */ /* 0x000fe4000001160b */
[----:B------:R-:W-:Y:S02]  /*b8020*/  LOP3.LUT R7, R9, 0xffff, RZ, 0xc0, !PT ;  /* 0x0000ffff09077812 */ /* 0x000fe400078ec0ff */
[----:B------:R-:W-:Y:S01]  /*b8030*/  LOP3.LUT R6, R6, 0xffff, RZ, 0xc0, !PT ;  /* 0x0000ffff06067812 */ /* 0x000fe200078ec0ff */
[----:B------:R1:W-:Y:S01]  /*b8040*/  STL [R1+0x2b4], R5 ;  /* 0x0002b40501007387 */ /* 0x0003e20000100800 */
[----:B------:R-:W-:Y:S02]  /*b8050*/  LOP3.LUT R4, R4, 0xffff, RZ, 0xc0, !PT ;  /* 0x0000ffff04047812 */ /* 0x000fe400078ec0ff */
[----:B0-----:R-:W-:-:S02]  /*b8060*/  PRMT R2, R7, 0x3340, R6 ;  /* 0x0000334007027816 */ /* 0x001fc40000000006 */
[----:B-1----:R-:W-:-:S03]  /*b8070*/  SHF.R.U32.HI R5, RZ, 0x8, R10 ;  /* 0x00000008ff057819 */ /* 0x002fc6000001160a */
[----:B------:R0:W-:Y:S01]  /*b8080*/  STL [R1+0x260], R2 ;  /* 0x0002600201007387 */ /* 0x0001e20000100800 */
[----:B------:R-:W-:Y:S02]  /*b8090*/  LOP3.LUT R5, R5, 0xffff, RZ, 0xc0, !PT ;  /* 0x0000ffff05057812 */ /* 0x000fe400078ec0ff */
[--C-:B------:R-:W-:Y:S02]  /*b80a0*/  PRMT R4, R4, 0x3340, R0.reuse ;  /* 0x0000334004047816 */ /* 0x100fe40000000000 */
[----:B0-----:R-:W-:-:S03]  /*b80b0*/  PRMT R2, R5, 0x3340, R0 ;  /* 0x0000334005027816 */ /* 0x001fc60000000000 */
[----:B------:R-:W-:Y:S04]  /*b80c0*/  STL [R1+0x10], R4 ;  /* 0x0000100401007387 */ /* 0x000fe80000100800 */
[----:B------:R0:W-:Y:S04]  /*b80d0*/  STL [R1+0xc], R2 ;  /* 0x00000c0201007387 */ /* 0x0001e80000100800 */
[----:B------:R-:W4:Y:S04]  /*b80e0*/  LDL.LU R21, [R1+0x1f3c] ;  /* 0x001f3c0001157983 */ /* 0x000f280000300800 */
[----:B0-----:R-:W4:Y:S01]  /*b80f0*/  LDL.LU R2, [R1+0x1bbc] ;  /* 0x001bbc0001027983 */ /* 0x001f220000300800 */
[----:B--2---:R-:W-:-:S02]  /*b8100*/  LOP3.LUT R8, R3, 0xffff, RZ, 0xc0, !PT ;  /* 0x0000ffff03087812 */ /* 0x004fc400078ec0ff */
[----:B---3--:R-:W-:Y:S02]  /*b8110*/  LOP3.LUT R6, R14, 0xffff, RZ, 0xc0, !PT ;  /* 0x0000ffff0e067812 */ /* 0x008fe400078ec0ff */
[----:B----4-:R-:W-:Y:S01]  /*b8120*/  LOP3.LUT R7, R24, 0xffff, RZ, 0xc0, !PT ;  /* 0x0000ffff18077812 */ /* 0x010fe200078ec0ff */
[----:B------:R-:W2:Y:S01]  /*b8130*/  LDL.LU R3, [R1+0x1d7c] ;  /* 0x001d7c0001037983 */ /* 0x000ea20000300800 */
[----:B------:R-:W-:Y:S02]  /*b8140*/  PRMT R4, R6, 0x3340, R0 ;  /* 0x0000334006047816 */ /* 0x000fe40000000000 */
[----:B------:R-:W-:Y:S02]  /*b8150*/  PRMT R5, R8, 0x3340, R7 ;  /* 0x0000334008057816 */ /* 0x000fe40000000007 */
[----:B------:R-:W-:Y:S02]  /*b8160*/  SHF.R.U32.HI R6, RZ, 0x8, R6 ;  /* 0x00000008ff067819 */ /* 0x000fe40000011606 */
[----:B------:R-:W-:-:S02]  /*b8170*/  PRMT R24, R5, 0x5410, R4 ;  /* 0x0000541005187816 */ /* 0x000fc40000000004 */
[----:B------:R-:W-:Y:S02]  /*b8180*/  SHF.R.U32.HI R5, RZ, 0x8, R8 ;  /* 0x00000008ff057819 */ /* 0x000fe40000011608 */
[----:B------:R-:W-:Y:S02]  /*b8190*/  SHF.R.U32.HI R4, RZ, 0x8, R7 ;  /* 0x00000008ff047819 */ /* 0x000fe40000011607 */
[----:B------:R-:W-:Y:S02]  /*b81a0*/  LOP3.LUT R6, R6, 0xffff, RZ, 0xc0, !PT ;  /* 0x0000ffff06067812 */ /* 0x000fe400078ec0ff */
[----:B------:R-:W-:Y:S02]  /*b81b0*/  LOP3.LUT R5, R5, 0xffff, RZ, 0xc0, !PT ;  /* 0x0000ffff05057812 */ /* 0x000fe400078ec0ff */
[----:B------:R-:W-:-:S04]  /*b81c0*/  LOP3.LUT R4, R4, 0xffff, RZ, 0xc0, !PT ;  /* 0x0000ffff04047812 */ /* 0x000fc800078ec0ff */
[----:B------:R-:W-:Y:S02]  /*b81d0*/  PRMT R14, R5, 0x3340, R4 ;  /* 0x00003340050e7816 */ /* 0x000fe40000000004 */
[----:B------:R-:W-:Y:S01]  /*b81e0*/  PRMT R4, R6, 0x3340, R0 ;  /* 0x0000334006047816 */ /* 0x000fe20000000000 */
[----:B------:R-:W-:Y:S04]  /*b81f0*/  STL [R1+0x40d8], R24 ;  /* 0x0040d81801007387 */ /* 0x000fe80000100800 */
[----:B------:R-:W-:Y:S04]  /*b8200*/  STL [R1+0x4120], R14 ;  /* 0x0041200e01007387 */ /* 0x000fe80000100800 */
[----:B------:R0:W-:Y:S04]  /*b8210*/  STL [R1+0x8], R4 ;  /* 0x0000080401007387 */ /* 0x0001e80000100800 */
[----:B------:R-:W3:Y:S04]  /*b8220*/  LDL.LU R29, [R1+0x2928] ;  /* 0x00292800011d7983 */ /* 0x000ee80000300800 */
[----:B------:R-:W4:Y:S04]  /*b8230*/  LDL.LU R22, [R1+0x1c8c] ;  /* 0x001c8c0001167983 */ /* 0x000f280000300800 */
[----:B------:R-:W4:Y:S01]  /*b8240*/  LDL.LU R23, [R1+0x1e4c] ;  /* 0x001e4c0001177983 */ /* 0x000f220000300800 */
[----:B------:R-:W-:-:S02]  /*b8250*/  LOP3.LUT R8, R12, 0xffff, RZ, 0xc0, !PT ;  /* 0x0000ffff0c087812 */ /* 0x000fc400078ec0ff */
[----:B------:R-:W-:Y:S02]  /*b8260*/  LOP3.LUT R6, R20, 0xffff, RZ, 0xc0, !PT ;  /* 0x0000ffff14067812 */ /* 0x000fe400078ec0ff */
[----:B------:R-:W-:Y:S02]  /*b8270*/  LOP3.LUT R7, R16, 0xffff, RZ, 0xc0, !PT ;  /* 0x0000ffff10077812 */ /* 0x000fe400078ec0ff */
[----:B0-----:R-:W-:Y:S02]  /*b8280*/  PRMT R4, R6, 0x3340, R0 ;  /* 0x0000334006047816 */ /* 0x001fe40000000000 */
        /* <DEDUP_REMOVED lines=12> */
[----:B------:R0:W-:Y:S04]  /*b8350*/  STL [R1], R4 ;  /* 0x0000000401007387 */ /* 0x0001e80000100800 */
[----:B------:R-:W4:Y:S01]  /*b8360*/  LDL.LU R20, [R1+0x1f2c] ;  /* 0x001f2c0001147983 */ /* 0x000f220000300800 */
[----:B------:R-:W-:-:S03]  /*b8370*/  LOP3.LUT R6, R2, 0xffff, RZ, 0xc0, !PT ;  /* 0x0000ffff02067812 */ /* 0x000fc600078ec0ff */
[----:B------:R-:W4:Y:S01]  /*b8380*/  LDL.LU R2, [R1+0x1bac] ;  /* 0x001bac0001027983 */ /* 0x000f220000300800 */
[----:B------:R-:W-:Y:S02]  /*b8390*/  LOP3.LUT R8, R21, 0xffff, RZ, 0xc0, !PT ;  /* 0x0000ffff15087812 */ /* 0x000fe400078ec0ff */
[----:B0-----:R-:W-:Y:S01]  /*b83a0*/  PRMT R4, R6, 0x3340, R0 ;  /* 0x0000334006047816 */ /* 0x001fe20000000000 */
[----:B------:R-:W4:Y:S04]  /*b83b0*/  LDL.LU R28, [R1+0x1d6c] ;  /* 0x001d6c00011c7983 */ /* 0x000f280000300800 */
[----:B------:R-:W4:Y:S01]  /*b83c0*/  LDL.LU R25, [R1+0x2e8] ;  /* 0x0002e80001197983 */ /* 0x000f220000300800 */
[----:B--2---:R-:W-:-:S03]  /*b83d0*/  LOP3.LUT R7, R3, 0xffff, RZ, 0xc0, !PT ;  /* 0x0000ffff03077812 */ /* 0x004fc600078ec0ff */
[----:B------:R-:W2:Y:S01]  /*b83e0*/  LDL.LU R3, [R1+0x2e4] ;  /* 0x0002e40001037983 */ /* 0x000ea20000300800 */
        /* <DEDUP_REMOVED lines=8> */
[----:B------:R-:W-:Y:S02]  /*b8470*/  PRMT R21, R5, 0x3340, R4 ;  /* 0x0000334005157816 */ /* 0x000fe40000000004 */
[--C-:B------:R-:W-:Y:S01]  /*b8480*/  PRMT R7, R7, 0x3340, R0.reuse ;  /* 0x0000334007077816 */ /* 0x100fe20000000000 */
[----:B------:R-:W-:Y:S01]  /*b8490*/  STL [R1+0x40e0], R15 ;  /* 0x0040e00f01007387 */ /* 0x000fe20000100800 */
[----:B---3--:R-:W-:Y:S02]  /*b84a0*/  LOP3.LUT R9, R29, 0xffff, RZ, 0xc0, !PT ;  /* 0x0000ffff1d097812 */ /* 0x008fe400078ec0ff */
[----:B----4-:R-:W-:Y:S02]  /*b84b0*/  LOP3.LUT R6, R22, 0xffff, RZ, 0xc0, !PT ;  /* 0x0000ffff16067812 */ /* 0x010fe400078ec0ff */
[----:B------:R-:W-:Y:S01]  /*b84c0*/  LOP3.LUT R8, R23, 0xffff, RZ, 0xc0, !PT ;  /* 0x0000ffff17087812 */ /* 0x000fe200078ec0ff */
[----:B------:R-:W-:Y:S04]  /*b84d0*/  STL [R1+0x4128], R21 ;  /* 0x0041281501007387 */ /* 0x000fe80000100800 */
[----:B------:R-:W-:Y:S01]  /*b84e0*/  STL [R1+0x412c], R7 ;  /* 0x00412c0701007387 */ /* 0x000fe20000100800 */
[----:B------:R-:W-:-:S02]  /*b84f0*/  PRMT R4, R6, 0x3340, R0 ;  /* 0x0000334006047816 */ /* 0x000fc40000000000 */
[----:B------:R-:W-:Y:S01]  /*b8500*/  PRMT R5, R9, 0x3340, R8 ;  /* 0x0000334009057816 */ /* 0x000fe20000000008 */
[----:B------:R-:W3:Y:S04]  /*b8510*/  LDL.LU R19, [R1+0x2f0] ;  /* 0x0002f00001137983 */ /* 0x000ee80000300800 */
[----:B------:R-:W4:Y:S01]  /*b8520*/  LDL.LU R29, [R1+0x2ec] ;  /* 0x0002ec00011d7983 */ /* 0x000f220000300800 */
[----:B------:R-:W-:Y:S02]  /*b8530*/  PRMT R4, R5, 0x5410, R4 ;  /* 0x0000541005047816 */ /* 0x000fe40000000004 */
[----:B------:R-:W-:Y:S02]  /*b8540*/  SHF.R.U32.HI R5, RZ, 0x8, R9 ;  /* 0x00000008ff057819 */ /* 0x000fe40000011609 */
[----:B------:R-:W-:Y:S01]  /*b8550*/  SHF.R.U32.HI R6, RZ, 0x8, R6 ;  /* 0x00000008ff067819 */ /* 0x000fe20000011606 */
[----:B------:R0:W-:Y:S04]  /*b8560*/  STL [R1+0x340], R4 ;  /* 0x0003400401007387 */ /* 0x0001e80000100800 */
[----:B------:R-:W4:Y:S01]  /*b8570*/  LDL.LU R22, [R1+0x310] ;  /* 0x0003100001167983 */ /* 0x000f220000300800 */
[----:B------:R-:W-:-:S02]  /*b8580*/  LOP3.LUT R5, R5, 0xffff, RZ, 0xc0, !PT ;  /* 0x0000ffff05057812 */ /* 0x000fc400078ec0ff */
[----:B------:R-:W-:Y:S02]  /*b8590*/  LOP3.LUT R6, R6, 0xffff, RZ, 0xc0, !PT ;  /* 0x0000ffff06067812 */ /* 0x000fe400078ec0ff */
[----:B0-----:R-:W-:-:S04]  /*b85a0*/  SHF.R.U32.HI R4, RZ, 0x8, R8 ;  /* 0x00000008ff047819 */ /* 0x001fc80000011608 */
[----:B------:R-:W-:-:S04]  /*b85b0*/  LOP3.LUT R4, R4, 0xffff, RZ, 0xc0, !PT ;  /* 0x0000ffff04047812 */ /* 0x000fc800078ec0ff */
[----:B------:R-:W-:Y:S02]  /*b85c0*/  PRMT R4, R5, 0x3340, R4 ;  /* 0x0000334005047816 */ /* 0x000fe40000000004 */
[----:B------:R-:W-:Y:S02]  /*b85d0*/  PRMT R5, R6, 0x3340, R0 ;  /* 0x0000334006057816 */ /* 0x000fe40000000000 */
[----:B------:R-:W-:-:S03]  /*b85e0*/  LOP3.LUT R9, R20, 0xffff, RZ, 0xc0, !PT ;  /* 0x0000ffff14097812 */ /* 0x000fc600078ec0ff */
[----:B------:R0:W-:Y:S04]  /*b85f0*/  STL [R1+0x4130], R5 ;  /* 0x0041300501007387 */ /* 0x0001e80000100800 */
[----:B------:R1:W-:Y:S04]  /*b8600*/  STL [R1+0x28c], R4 ;  /* 0x00028c0401007387 */ /* 0x0003e80000100800 */
[----:B------:R-:W4:Y:S04]  /*b8610*/  LDL.LU R23, [R1+0x328] ;  /* 0x0003280001177983 */ /* 0x000f280000300800 */
[----:B------:R-:W4:Y:S01]  /*b8620*/  LDL.LU R20, [R1+0x31c] ;  /* 0x00031c0001147983 */ /* 0x000f220000300800 */
[----:B0-----:R-:W-:-:S03]  /*b8630*/  LOP3.LUT R5, R2, 0xffff, RZ, 0xc0, !PT ;  /* 0x0000ffff02057812 */ /* 0x001fc600078ec0ff */
[----:B------:R-:W4:Y:S01]  /*b8640*/  LDL.LU R2, [R1+0x318] ;  /* 0x0003180001027983 */ /* 0x000f220000300800 */
[----:B------:R-:W-:Y:S02]  /*b8650*/  LOP3.LUT R8, R28, 0xffff, RZ, 0xc0, !PT ;  /* 0x0000ffff1c087812 */ /* 0x000fe400078ec0ff */
[----:B-1----:R-:W-:Y:S02]  /*b8660*/  PRMT R4, R5, 0x3340, R0 ;  /* 0x0000334005047816 */ /* 0x002fe40000000000 */
        /* <DEDUP_REMOVED lines=9> */
[----:B------:R0:W-:Y:S01]  /*b8700*/  STL [R1+0x344], R7 ;  /* 0x0003440701007387 */ /* 0x0001e20000100800 */
[----:B--2---:R-:W-:-:S03]  /*b8710*/  SHF.R.U32.HI R8, RZ, 0x8, R3 ;  /* 0x00000008ff087819 */ /* 0x004fc60000011603 */
[----:B------:R-:W2:Y:S01]  /*b8720*/  LDL.LU R3, [R1+0x2fc] ;  /* 0x0002fc0001037983 */ /* 0x000ea20000300800 */
[----:B------:R-:W-:-:S04]  /*b8730*/  LOP3.LUT R8, R8, 0xffff, RZ, 0xc0, !PT ;  /* 0x0000ffff08087812 */ /* 0x000fc800078ec0ff */
[----:B0-----:R-:W-:Y:S01]  /*b8740*/  PRMT R7, R9, 0x3340, R8 ;  /* 0x0000334009077816 */ /* 0x001fe20000000008 */
[----:B------:R-:W-:Y:S04]  /*b8750*/  STL [R1+0x4104], R28 ;  /* 0x0041041c01007387 */ /* 0x000fe80000100800 */
[----:B------:R-:W-:Y:S04]  /*b8760*/  STL [R1+0x2d0], R7 ;  /* 0x0002d00701007387 */ /* 0x000fe80000100800 */
[----:B------:R-:W2:Y:S04]  /*b8770*/  LDL.LU R24, [R1+0x32c] ;  /* 0x00032c0001187983 */ /* 0x000ea80000300800 */
[----:B------:R-:W2:Y:S01]  /*b8780*/  LDL.LU R11, [R1+0x330] ;  /* 0x00033000010b7983 */ /* 0x000ea20000300800 */
[----:B---3--:R-:W-:-:S02]  /*b8790*/  SHF.R.U32.HI R6, RZ, 0x8, R19 ;  /* 0x00000008ff067819 */ /* 0x008fc40000011613 */
[----:B----4-:R-:W-:Y:S02]  /*b87a0*/  SHF.R.U32.HI R4, RZ, 0x8, R29 ;  /* 0x00000008ff047819 */ /* 0x010fe4000001161d */
[----:B------:R-:W-:Y:S02]  /*b87b0*/  LOP3.LUT R6, R6, 0xffff, RZ, 0xc0, !PT ;  /* 0x0000ffff06067812 */ /* 0x000fe400078ec0ff */
[----:B------:R-:W-:-:S04]  /*b87c0*/  LOP3.LUT R4, R4, 0xffff, RZ, 0xc0, !PT ;  /* 0x0000ffff04047812 */ /* 0x000fc800078ec0ff */
[----:B------:R-:W-:Y:S02]  /*b87d0*/  PRMT R4, R6, 0x3340, R4 ;  /* 0x0000334006047816 */ /* 0x000fe40000000004 */
[----:B------:R-:W-:-:S04]  /*b87e0*/  SHF.R.U32.HI R8, RZ, 0x8, R22 ;  /* 0x00000008ff087819 */ /* 0x000fc80000011616 */
[----:B------:R-:W-:Y:S01]  /*b87f0*/  LOP3.LUT R8, R8, 0xffff, RZ, 0xc0, !PT ;  /* 0x0000ffff08087812 */ /* 0x000fe200078ec0ff */
[----:B------:R0:W-:Y:S04]  /*b8800*/  STL [R1+0x26c], R4 ;  /* 0x00026c0401007387 */ /* 0x0001e80000100800 */
[----:B------:R-:W3:Y:S01]  /*b8810*/  LDL.LU R27, [R1+0x338] ;  /* 0x00033800011b7983 */ /* 0x000ee20000300800 */
[----:B------:R-:W-:-:S05]  /*b8820*/  PRMT R8, R8, 0x3340, R0 ;  /* 0x0000334008087816 */ /* 0x000fca0000000000 */
[----:B------:R-:W-:Y:S04]  /*b8830*/  STL [R1+0x411c], R8 ;  /* 0x00411c0801007387 */ /* 0x000fe80000100800 */
[----:B------:R-:W4:Y:S04]  /*b8840*/  LDL.LU R25, [R1+0x3a8] ;  /* 0x0003a80001197983 */ /* 0x000f280000300800 */
[----:B------:R-:W4:Y:S04]  /*b8850*/  LDL.LU R19, [R1+0x3a0] ;  /* 0x0003a00001137983 */ /* 0x000f280000300800 */
[----:B------:R-:W4:Y:S01]  /*b8860*/  LDL.LU R29, [R1+0x3a4] ;  /* 0x0003a400011d7983 */ /* 0x000f220000300800 */
[----:B------:R-:W-:-:S02]  /*b8870*/  SHF.R.U32.HI R9, RZ, 0x8, R23 ;  /* 0x00000008ff097819 */ /* 0x000fc40000011617 */
[----:B------:R-:W-:Y:S02]  /*b8880*/  SHF.R.U32.HI R6, RZ, 0x8, R20 ;  /* 0x00000008ff067819 */ /* 0x000fe40000011614 */
[----:B------:R-:W-:Y:S02]  /*b8890*/  LOP3.LUT R9, R9, 0xffff, RZ, 0xc0, !PT ;  /* 0x0000ffff09097812 */ /* 0x000fe400078ec0ff */
[----:B------:R-:W-:Y:S02]  /*b88a0*/  LOP3.LUT R6, R6, 0xffff, RZ, 0xc0, !PT ;  /* 0x0000ffff06067812 */ /* 0x000fe400078ec0ff */
[----:B0-----:R-:W-:Y:S02]  /*b88b0*/  SHF.R.U32.HI R4, RZ, 0x8, R2 ;  /* 0x00000008ff047819 */ /* 0x001fe40000011602 */
[----:B------:R-:W-:Y:S02]  /*b88c0*/  PRMT R9, R9, 0x3340, R0 ;  /* 0x0000334009097816 */ /* 0x000fe40000000000 */
[----:B------:R-:W-:-:S04]  /*b88d0*/  LOP3.LUT R4, R4, 0xffff, RZ, 0xc0, !PT ;  /* 0x0000ffff04047812 */ /* 0x000fc800078ec0ff */
[----:B------:R-:W-:Y:S01]  /*b88e0*/  PRMT R2, R6, 0x3340, R4 ;  /* 0x0000334006027816 */ /* 0x000fe20000000004 */
[----:B------:R-:W-:Y:S01]  /*b88f0*/  STL [R1+0x4118], R9 ;  /* 0x0041180901007387 */ /* 0x000fe20000100800 */
[----:B------:R-:W-:-:S03]  /*b8900*/  SHF.R.U32.HI R4, RZ, 0x8, R26 ;  /* 0x00000008ff047819 */ /* 0x000fc6000001161a */
[----:B------:R0:W-:Y:S04]  /*b8910*/  STL [R1+0x2e4], R2 ;  /* 0x0002e40201007387 */ /* 0x0001e80000100800 */
[----:B------:R-:W4:Y:S01]  /*b8920*/  LDL.LU R26, [R1+0x419c] ;  /* 0x00419c00011a7983 */ /* 0x000f220000300800 */
[----:B------:R-:W-:Y:S02]  /*b8930*/  SHF.R.U32.HI R10, RZ, 0x8, R13 ;  /* 0x00000008ff0a7819 */ /* 0x000fe4000001160d */
[----:B------:R-:W-:Y:S01]  /*b8940*/  LOP3.LUT R4, R4, 0xffff, RZ, 0xc0, !PT ;  /* 0x0000ffff04047812 */ /* 0x000fe200078ec0ff */
[----:B------:R-:W4:Y:S04]  /*b8950*/  LDL.LU R22, [R1+0x3ac] ;  /* 0x0003ac0001167983 */ /* 0x000f280000300800 */
[----:B------:R-:W4:Y:S01]  /*b8960*/  LDL.LU R23, [R1+0x3b4] ;  /* 0x0003b40001177983 */ /* 0x000f220000300800 */
[----:B------:R-:W-:-:S03]  /*b8970*/  LOP3.LUT R10, R10, 0xffff, RZ, 0xc0, !PT ;  /* 0x0000ffff0a0a7812 */ /* 0x000fc600078ec0ff */
[----:B------:R-:W4:Y:S04]  /*b8980*/  LDL.LU R20, [R1+0x3bc] ;  /* 0x0003bc0001147983 */ /* 0x000f280000300800 */
[----:B0-----:R-:W4:Y:S01]  /*b8990*/  LDL.LU R2, [R1+0x3c0] ;  /* 0x0003c00001027983 */ /* 0x001f220000300800 */
[----:B--2---:R-:W-:-:S03]  /*b89a0*/  SHF.R.U32.HI R6, RZ, 0x8, R3 ;  /* 0x00000008ff067819 */ /* 0x004fc60000011603 */
[----:B------:R-:W2:Y:S01]  /*b89b0*/  LDL.LU R3, [R1+0x3c8] ;  /* 0x0003c80001037983 */ /* 0x000ea20000300800 */
[----:B------:R-:W-:-:S04]  /*b89c0*/  LOP3.LUT R6, R6, 0xffff, RZ, 0xc0, !PT ;  /* 0x0000ffff06067812 */ /* 0x000fc800078ec0ff */
[----:B------:R-:W-:Y:S02]  /*b89d0*/  PRMT R13, R6, 0x3340, R4 ;  /* 0x00003340060d7816 */ /* 0x000fe40000000004 */
[----:B------:R-:W-:Y:S02]  /*b89e0*/  PRMT R6, R10, 0x3340, R0 ;  /* 0x000033400a067816 */ /* 0x000fe40000000000 */
[----:B------:R-:W-:Y:S02]  /*b89f0*/  SHF.R.U32.HI R10, RZ, 0x8, R24 ;  /* 0x00000008ff0a7819 */ /* 0x000fe40000011618 */
[----:B------:R-:W-:Y:S02]  /*b8a00*/  SHF.R.U32.HI R11, RZ, 0x8, R11 ;  /* 0x00000008ff0b7819 */ /* 0x000fe4000001160b */
[----:B------:R-:W-:Y:S02]  /*b8a10*/  LOP3.LUT R10, R10, 0xffff, RZ, 0xc0, !PT ;  /* 0x0000ffff0a0a7812 */ /* 0x000fe400078ec0ff */
[----:B------:R-:W-:Y:S01]  /*b8a20*/  LOP3.LUT R11, R11, 0xffff, RZ, 0xc0, !PT ;  /* 0x0000ffff0b0b7812 */ /* 0x000fe200078ec0ff */
[----:B------:R-:W-:Y:S04]  /*b8a30*/  STL [R1+0x4114], R13 ;  /* 0x0041140d01007387 */ /* 0x000fe80000100800 */
[----:B------:R0:W-:Y:S01]  /*b8a40*/  STL [R1+0x4134], R6 ;  /* 0x0041340601007387 */ /* 0x0001e20000100800 */
[----:B------:R-:W-:-:S05]  /*b8a50*/  PRMT R10, R10, 0x3340, R0 ;  /* 0x000033400a0a7816 */ /* 0x000fca0000000000 */
[----:B------:R-:W-:Y:S01]  /*b8a60*/  STL [R1+0x4138], R10 ;  /* 0x0041380a01007387 */ /* 0x000fe20000100800 */
[----:B---3--:R-:W-:-:S04]  /*b8a70*/  SHF.R.U32.HI R4, RZ, 0x8, R27 ;  /* 0x00000008ff047819 */ /* 0x008fc8000001161b */
[----:B------:R-:W-:-:S04]  /*b8a80*/  LOP3.LUT R4, R4, 0xffff, RZ, 0xc0, !PT ;  /* 0x0000ffff04047812 */ /* 0x000fc800078ec0ff */
[----:B0-----:R-:W-:Y:S02]  /*b8a90*/  PRMT R6, R11, 0x3340, R4 ;  /* 0x000033400b067816 */ /* 0x001fe40000000004 */
[----:B----4-:R-:W-:Y:S02]  /*b8aa0*/  SHF.R.U32.HI R11, RZ, 0x8, R25 ;  /* 0x00000008ff0b7819 */ /* 0x010fe40000011619 */
[----:B------:R-:W-:Y:S02]  /*b8ab0*/  SHF.R.U32.HI R4, RZ, 0x8, R19 ;  /* 0x00000008ff047819 */ /* 0x000fe40000011613 */
[----:B------:R-:W-:Y:S01]  /*b8ac0*/  SHF.R.U32.HI R7, RZ, 0x8, R29 ;  /* 0x00000008ff077819 */ /* 0x000fe2000001161d */
[----:B------:R0:W-:Y:S01]  /*b8ad0*/  STL [R1+0x2e8], R6 ;  /* 0x0002e80601007387 */ /* 0x0001e20000100800 */
[----:B------:R-:W-:-:S04]  /*b8ae0*/  LOP3.LUT R11, R11, 0xffff, RZ, 0xc0, !PT ;  /* 0x0000ffff0b0b7812 */ /* 0x000fc800078ec0ff */
[----:B------:R-:W-:Y:S02]  /*b8af0*/  PRMT R11, R11, 0x3340, R0 ;  /* 0x000033400b0b7816 */ /* 0x000fe40000000000 */
[----:B0-----:R-:W-:Y:S02]  /*b8b00*/  LOP3.LUT R6, R4, 0xffff, RZ, 0xc0, !PT ;  /* 0x0000ffff04067812 */ /* 0x001fe400078ec0ff */
[----:B------:R-:W-:-:S04]  /*b8b10*/  LOP3.LUT R4, R7, 0xffff, RZ, 0xc0, !PT ;  /* 0x0000ffff07047812 */ /* 0x000fc800078ec0ff */
[----:B------:R-:W-:Y:S01]  /*b8b20*/  PRMT R6, R6, 0x3340, R4 ;  /* 0x0000334006067816 */ /* 0x000fe20000000004 */
[----:B------:R-:W-:Y:S04]  /*b8b30*/  STL [R1+0x4110], R11 ;  /* 0x0041100b01007387 */ /* 0x000fe80000100800 */
[----:B------:R0:W-:Y:S02]  /*b8b40*/  STL [R1+0x2f0], R6 ;  /* 0x0002f00601007387 */ /* 0x0001e40000100800 */
[----:B0-----:R-:W-:Y:S02]  /*b8b50*/  SHF.R.U32.HI R6, RZ, 0x8, R26 ;  /* 0x00000008ff067819 */ /* 0x001fe4000001161a */
[----:B------:R-:W3:Y:S01]  /*b8b60*/  LDL.LU R26, [R1+0x4198] ;  /* 0x00419800011a7983 */ /* 0x000ee20000300800 */
[----:B------:R-:W-:-:S02]  /*b8b70*/  SHF.R.U32.HI R4, RZ, 0x8, R22 ;  /* 0x00000008ff047819 */ /* 0x000fc40000011616 */
[----:B------:R-:W-:Y:S02]  /*b8b80*/  SHF.R.U32.HI R8, RZ, 0x8, R23 ;  /* 0x00000008ff087819 */ /* 0x000fe40000011617 */
[----:B------:R-:W-:Y:S01]  /*b8b90*/  LOP3.LUT R6, R6, 0xffff, RZ, 0xc0, !PT ;  /* 0x0000ffff06067812 */ /* 0x000fe200078ec0ff */
[----:B------:R-:W4:Y:S01]  /*b8ba0*/  LDL.LU R29, [R1+0x3d0] ;  /* 0x0003d000011d7983 */ /* 0x000f220000300800 */
[----:B------:R-:W-:Y:S02]  /*b8bb0*/  LOP3.LUT R7, R4, 0xffff, RZ, 0xc0, !PT ;  /* 0x0000ffff04077812 */ /* 0x000fe400078ec0ff */
[----:B------:R-:W-:-:S04]  /*b8bc0*/  LOP3.LUT R4, R8, 0xffff, RZ, 0xc0, !PT ;  /* 0x0000ffff08047812 */ /* 0x000fc800078ec0ff */
[----:B------:R-:W-:Y:S02]  /*b8bd0*/  PRMT R7, R7, 0x3340, R4 ;  /* 0x0000334007077816 */ /* 0x000fe40000000004 */
[----:B------:R-:W-:Y:S02]  /*b8be0*/  SHF.R.U32.HI R4, RZ, 0x8, R20 ;  /* 0x00000008ff047819 */ /* 0x000fe40000011614 */
[----:B------:R-:W-:Y:S02]  /*b8bf0*/  PRMT R6, R6, 0x3340, R0 ;  /* 0x0000334006067816 */ /* 0x000fe40000000000 */
[----:B------:R-:W-:Y:S02]  /*b8c00*/  SHF.R.U32.HI R2, RZ, 0x8, R2 ;  /* 0x00000008ff027819 */ /* 0x000fe40000011602 */
[----:B------:R-:W-:Y:S01]  /*b8c10*/  LOP3.LUT R4, R4, 0xffff, RZ, 0xc0, !PT ;  /* 0x0000ffff04047812 */ /* 0x000fe200078ec0ff */
[----:B------:R-:W-:Y:S04]  /*b8c20*/  STL [R1+0x2ec], R7 ;  /* 0x0002ec0701007387 */ /* 0x000fe80000100800 */
[----:B------:R0:W-:Y:S01]  /*b8c30*/  STL [R1+0x4], R6 ;  /* 0x0000040601007387 */ /* 0x0001e20000100800 */
[----:B------:R-:W-:-:S02]  /*b8c40*/  PRMT R8, R4, 0x3340, R0 ;  /* 0x0000334004087816 */ /* 0x000fc40000000000 */
[----:B0-----:R-:W-:Y:S02]  /*b8c50*/  LOP3.LUT R6, R2, 0xffff, RZ, 0xc0, !PT ;  /* 0x0000ffff02067812 */ /* 0x001fe400078ec0ff */
[----:B--2---:R-:W-:Y:S02]  /*b8c60*/  SHF.R.U32.HI R7, RZ, 0x8, R3 ;  /* 0x00000008ff077819 */ /* 0x004fe40000011603 */
[----:B------:R-:W2:Y:S04]  /*b8c70*/  LDL.LU R3, [R1+0x1ee8] ;  /* 0x001ee80001037983 */ /* 0x000ea80000300800 */
[----:B------:R-:W2:Y:S04]  /*b8c80*/  LDL.LU R20, [R1+0x1b8c] ;  /* 0x001b8c0001147983 */ /* 0x000ea80000300800 */
[----:B------:R-:W2:Y:S04]  /*b8c90*/  LDL.LU R2, [R1+0x1d28] ;  /* 0x001d280001027983 */ /* 0x000ea80000300800 */
[----:B------:R-:W-:Y:S01]  /*b8ca0*/  STL [R1+0x30], R8 ;  /* 0x0000300801007387 */ /* 0x000fe20000100800 */
[----:B---3--:R-:W-:-:S03]  /*b8cb0*/  SHF.R.U32.HI R4, RZ, 0x8, R26 ;  /* 0x00000008ff047819 */ /* 0x008fc6000001161a */
[----:B------:R-:W3:Y:S01]  /*b8cc0*/  LDL.LU R26, [R1+0x4194] ;  /* 0x00419400011a7983 */ /* 0x000ee20000300800 */
[----:B------:R-:W-:Y:S02]  /*b8cd0*/  LOP3.LUT R7, R7, 0xffff, RZ, 0xc0, !PT ;  /* 0x0000ffff07077812 */ /* 0x000fe400078ec0ff */
[----:B------:R-:W-:Y:S02]  /*b8ce0*/  SHF.R.U32.HI R5, RZ, 0x8, R5 ;  /* 0x00000008ff057819 */ /* 0x000fe40000011605 */
[----:B------:R-:W-:Y:S02]  /*b8cf0*/  LOP3.LUT R4, R4, 0xffff, RZ, 0xc0, !PT ;  /* 0x0000ffff04047812 */ /* 0x000fe400078ec0ff */
[----:B------:R-:W-:Y:S02]  /*b8d00*/  PRMT R6, R6, 0x3340, R7 ;  /* 0x0000334006067816 */ /* 0x000fe40000000007 */
[----:B------:R-:W-:Y:S02]  /*b8d10*/  LOP3.LUT R5, R5, 0xffff, RZ, 0xc0, !PT ;  /* 0x0000ffff05057812 */ /* 0x000fe400078ec0ff */
[----:B------:R-:W-:Y:S01]  /*b8d20*/  PRMT R28, R4, 0x3340, R0 ;  /* 0x00003340041c7816 */ /* 0x000fe20000000000 */
[----:B------:R0:W-:Y:S01]  /*b8d30*/  STL [R1+0x2f4], R6 ;  /* 0x0002f40601007387 */ /* 0x0001e20000100800 */
[----:B------:R-:W-:-:S03]  /*b8d40*/  SHF.R.U32.HI R4, RZ, 0x8, R18 ;  /* 0x00000008ff047819 */ /* 0x000fc60000011612 */
[----:B------:R-:W-:Y:S01]  /*b8d50*/  STL [R1+0x4108], R28 ;  /* 0x0041081c01007387 */ /* 0x000fe20000100800 */
[----:B0-----:R-:W-:Y:S02]  /*b8d60*/  PRMT R6, R5, 0x3340, R0 ;  /* 0x0000334005067816 */ /* 0x001fe40000000000 */
[----:B------:R-:W-:Y:S02]  /*b8d70*/  SHF.R.U32.HI R5, RZ, 0x8, R17 ;  /* 0x00000008ff057819 */ /* 0x000fe40000011611 */
[----:B------:R-:W-:Y:S01]  /*b8d80*/  LOP3.LUT R4, R4, 0xffff, RZ, 0xc0, !PT ;  /* 0x0000ffff04047812 */ /* 0x000fe200078ec0ff */
[----:B------:R-:W-:Y:S04]  /*b8d90*/  STL [R1+0x50], R6 ;  /* 0x0000500601007387 */ /* 0x000fe80000100800 */
[----:B------:R-:W2:Y:S04]  /*b8da0*/  LDL.LU R17, [R1+0x1ed8] ;  /* 0x001ed80001117983 */ /* 0x000ea80000300800 */
[----:B------:R-:W2:Y:S01]  /*b8db0*/  LDL.LU R18, [R1+0x1bdc] ;  /* 0x001bdc0001127983 */ /* 0x000ea20000300800 */
[----:B------:R-:W-:-:S03]  /*b8dc0*/  LOP3.LUT R5, R5, 0xffff, RZ, 0xc0, !PT ;  /* 0x0000ffff05057812 */ /* 0x000fc600078ec0ff */
[----:B------:R-:W2:Y:S01]  /*b8dd0*/  LDL.LU R22, [R1+0x1d18] ;  /* 0x001d180001167983 */ /* 0x000ea20000300800 */
[----:B------:R-:W-:-:S03]  /*b8de0*/  PRMT R4, R4, 0x3340, R0 ;  /* 0x0000334004047816 */ /* 0x000fc60000000000 */
[----:B------:R-:W2:Y:S01]  /*b8df0*/  LDL.LU R23, [R1+0x1fbc] ;  /* 0x001fbc0001177983 */ /* 0x000ea20000300800 */
[----:B------:R-:W-:-:S03]  /*b8e00*/  PRMT R5, R5, 0x3340, R0 ;  /* 0x0000334005057816 */ /* 0x000fc60000000000 */
[----:B------:R4:W-:Y:S04]  /*b8e10*/  STL [R1+0x4c], R4 ;  /* 0x00004c0401007387 */ /* 0x0009e80000100800 */
[----:B------:R3:W-:Y:S01]  /*b8e20*/  STL [R1+0x48], R5 ;  /* 0x0000480501007387 */ /* 0x0007e20000100800 */
[----:B----4-:R-:W-:-:S04]  /*b8e30*/  SHF.R.U32.HI R4, RZ, 0x8, R29 ;  /* 0x00000008ff047819 */ /* 0x010fc8000001161d */
[----:B------:R-:W-:-:S04]  /*b8e40*/  LOP3.LUT R4, R4, 0xffff, RZ, 0xc0, !PT ;  /* 0x0000ffff04047812 */ /* 0x000fc800078ec0ff */
[----:B------:R-:W-:Y:S02]  /*b8e50*/  PRMT R4, R4, 0x3340, R0 ;  /* 0x0000334004047816 */ /* 0x000fe40000000000 */
[----:B---3--:R-:W-:-:S04]  /*b8e60*/  SHF.R.U32.HI R5, RZ, 0x8, R26 ;  /* 0x00000008ff057819 */ /* 0x008fc8000001161a */
[----:B------:R-:W-:-:S04]  /*b8e70*/  LOP3.LUT R5, R5, 0xffff, RZ, 0xc0, !PT ;  /* 0x0000ffff05057812 */ /* 0x000fc800078ec0ff */
[----:B------:R-:W-:Y:S02]  /*b8e80*/  PRMT R26, R5, 0x3340, R0 ;  /* 0x00003340051a7816 */ /* 0x000fe40000000000 */
[----:B--2---:R-:W-:-:S03]  /*b8e90*/  LOP3.LUT R5, R20, 0xffff, RZ, 0xc0, !PT ;  /* 0x0000ffff14057812 */ /* 0x004fc600078ec0ff */
[----:B------:R-:W-:Y:S04]  /*b8ea0*/  STL [R1+0x40ec], R26 ;  /* 0x0040ec1a01007387 */ /* 0x000fe80000100800 */
[----:B------:R0:W-:Y:S04]  /*b8eb0*/  STL [R1+0x44], R4 ;  /* 0x0000440401007387 */ /* 0x0001e80000100800 */
[----:B------:R-:W2:Y:S01]  /*b8ec0*/  LDL.LU R20, [R1+0x1fc0] ;  /* 0x001fc00001147983 */ /* 0x000ea20000300800 */
[----:B------:R-:W-:Y:S02]  /*b8ed0*/  LOP3.LUT R3, R3, 0xffff, RZ, 0xc0, !PT ;  /* 0x0000ffff03037812 */ /* 0x000fe400078ec0ff */
[----:B------:R-:W-:-:S04]  /*b8ee0*/  LOP3.LUT R2, R2, 0xffff, RZ, 0xc0, !PT ;  /* 0x0000ffff02027812 */ /* 0x000fc800078ec0ff */
[----:B------:R-:W-:Y:S02]  /*b8ef0*/  PRMT R6, R3, 0x3340, R2 ;  /* 0x0000334003067816 */ /* 0x000fe40000000002 */
[----:B0-----:R-:W-:-:S04]  /*b8f00*/  PRMT R4, R5, 0x3340, R0 ;  /* 0x0000334005047816 */ /* 0x001fc80000000000 */
[----:B------:R-:W-:Y:S02]  /*b8f10*/  PRMT R7, R6, 0x5410, R4 ;  /* 0x0000541006077816 */ /* 0x000fe40000000004 */
[----:B------:R-:W-:Y:S02]  /*b8f20*/  SHF.R.U32.HI R6, RZ, 0x8, R3 ;  /* 0x00000008ff067819 */ /* 0x000fe40000011603 */
[----:B------:R-:W-:Y:S02]  /*b8f30*/  SHF.R.U32.HI R4, RZ, 0x8, R2 ;  /* 0x00000008ff047819 */ /* 0x000fe40000011602 */
[----:B------:R-:W-:Y:S02]  /*b8f40*/  SHF.R.U32.HI R5, RZ, 0x8, R5 ;  /* 0x00000008ff057819 */ /* 0x000fe40000011605 */
[----:B------:R-:W-:Y:S02]  /*b8f50*/  LOP3.LUT R6, R6, 0xffff, RZ, 0xc0, !PT ;  /* 0x0000ffff06067812 */ /* 0x000fe400078ec0ff */
[----:B------:R-:W-:Y:S01]  /*b8f60*/  LOP3.LUT R4, R4, 0xffff, RZ, 0xc0, !PT ;  /* 0x0000ffff04047812 */ /* 0x000fe200078ec0ff */
[----:B------:R0:W-:Y:S01]  /*b8f70*/  STL [R1+0x1608], R7 ;  /* 0x0016080701007387 */ /* 0x0001e20000100800 */
[----:B------:R-:W-:-:S03]  /*b8f80*/  LOP3.LUT R5, R5, 0xffff, RZ, 0xc0, !PT ;  /* 0x0000ffff05057812 */ /* 0x000fc600078ec0ff */
[----:B------:R-:W3:Y:S04]  /*b8f90*/  LDL.LU R2, [R1+0x3d4] ;  /* 0x0003d40001027983 */ /* 0x000ee80000300800 */
[----:B------:R-:W4:Y:S01]  /*b8fa0*/  LDL.LU R3, [R1+0x1fc4] ;  /* 0x001fc40001037983 */ /* 0x000f220000300800 */
[----:B0-----:R-:W-:Y:S02]  /*b8fb0*/  PRMT R7, R6, 0x3340, R4 ;  /* 0x0000334006077816 */ /* 0x001fe40000000004 */
[----:B------:R-:W-:Y:S02]  /*b8fc0*/  PRMT R4, R5, 0x3340, R0 ;  /* 0x0000334005047816 */ /* 0x000fe40000000000 */
[----:B------:R-:W-:Y:S02]  /*b8fd0*/  LOP3.LUT R6, R17, 0xffff, RZ, 0xc0, !PT ;  /* 0x0000ffff11067812 */ /* 0x000fe400078ec0ff */
[----:B------:R-:W-:Y:S01]  /*b8fe0*/  LOP3.LUT R5, R18, 0xffff, RZ, 0xc0, !PT ;  /* 0x0000ffff12057812 */ /* 0x000fe200078ec0ff */
[----:B------:R0:W-:Y:S04]  /*b8ff0*/  STL [R1+0x2fc], R7 ;  /* 0x0002fc0701007387 */ /* 0x0001e80000100800 */
[----:B------:R1:W-:Y:S01]  /*b9000*/  STL [R1+0x34], R4 ;  /* 0x0000340401007387 */ /* 0x0003e20000100800 */
[----:B0-----:R-:W-:-:S02]  /*b9010*/  LOP3.LUT R7, R22, 0xffff, RZ, 0xc0, !PT ;  /* 0x0000ffff16077812 */ /* 0x001fc400078ec0ff */
[----:B-1----:R-:W-:Y:S02]  /*b9020*/  PRMT R4, R5, 0x3340, R0 ;  /* 0x0000334005047816 */ /* 0x002fe40000000000 */
[--C-:B------:R-:W-:Y:S02]  /*b9030*/  PRMT R8, R6, 0x3340, R7.reuse ;  /* 0x0000334006087816 */ /* 0x100fe40000000007 */
[----:B------:R-:W-:Y:S02]  /*b9040*/  SHF.R.U32.HI R6, RZ, 0x8, R6 ;  /* 0x00000008ff067819 */ /* 0x000fe40000011606 */
[----:B------:R-:W-:Y:S02]  /*b9050*/  SHF.R.U32.HI R7, RZ, 0x8, R7 ;  /* 0x00000008ff077819 */ /* 0x000fe40000011607 */
[----:B------:R-:W-:Y:S02]  /*b9060*/  PRMT R8, R8, 0x5410, R4 ;  /* 0x0000541008087816 */ /* 0x000fe40000000004 */
[----:B------:R-:W-:-:S02]  /*b9070*/  SHF.R.U32.HI R4, RZ, 0x8, R23 ;  /* 0x00000008ff047819 */ /* 0x000fc40000011617 */
[----:B------:R-:W-:Y:S02]  /*b9080*/  LOP3.LUT R6, R6, 0xffff, RZ, 0xc0, !PT ;  /* 0x0000ffff06067812 */ /* 0x000fe400078ec0ff */
[----:B------:R-:W-:Y:S02]  /*b9090*/  LOP3.LUT R7, R7, 0xffff, RZ, 0xc0, !PT ;  /* 0x0000ffff07077812 */ /* 0x000fe400078ec0ff */
[----:B------:R-:W-:Y:S02]  /*b90a0*/  LOP3.LUT R4, R4, 0xffff, RZ, 0xc0, !PT ;  /* 0x0000ffff04047812 */ /* 0x000fe400078ec0ff */
[----:B------:R-:W-:Y:S02]  /*b90b0*/  PRMT R12, R6, 0x3340, R7 ;  /* 0x00003340060c7816 */ /* 0x000fe40000000007 */
[----:B------:R-:W-:Y:S01]  /*b90c0*/  PRMT R4, R4, 0x3340, R0 ;  /* 0x0000334004047816 */ /* 0x000fe20000000000 */
[----:B------:R-:W-:Y:S04]  /*b90d0*/  STL [R1+0x160c], R8 ;  /* 0x00160c0801007387 */ /* 0x000fe80000100800 */
[----:B------:R-:W-:Y:S04]  /*b90e0*/  STL [R1+0x40f0], R12 ;  /* 0x0040f00c01007387 */ /* 0x000fe80000100800 */
[----:B------:R0:W-:Y:S02]  /*b90f0*/  STL [R1+0x2c], R4 ;  /* 0x00002c0401007387 */ /* 0x0001e40000100800 */
[----:B0-----:R-:W-:-:S04]  /*b9100*/  SHF.R.U32.HI R4, RZ, 0x8, R5 ;  /* 0x00000008ff047819 */ /* 0x001fc80000011605 */
[----:B------:R-:W-:-:S04]  /*b9110*/  LOP3.LUT R4, R4, 0xffff, RZ, 0xc0, !PT ;  /* 0x0000ffff04047812 */ /* 0x000fc800078ec0ff */
[----:B------:R-:W-:-:S05]  /*b9120*/  PRMT R15, R4, 0x3340, R0 ;  /* 0x00003340040f7816 */ /* 0x000fca0000000000 */
[----:B------:R-:W-:Y:S01]  /*b9130*/  STL [R1+0x40f4], R15 ;  /* 0x0040f40f01007387 */ /* 0x000fe20000100800 */
[----:B--2---:R-:W-:-:S04]  /*b9140*/  SHF.R.U32.HI R5, RZ, 0x8, R20 ;  /* 0x00000008ff057819 */ /* 0x004fc80000011614 */
[----:B------:R-:W-:-:S04]  /*b9150*/  LOP3.LUT R5, R5, 0xffff, RZ, 0xc0, !PT ;  /* 0x0000ffff05057812 */ /* 0x000fc800078ec0ff */
[----:B------:R-:W-:-:S05]  /*b9160*/  PRMT R24, R5, 0x3340, R0 ;  /* 0x0000334005187816 */ /* 0x000fca0000000000 */
[----:B------:R0:W-:Y:S04]  /*b9170*/  STL [R1+0x40f8], R24 ;  /* 0x0040f81801007387 */ /* 0x0001e80000100800 */
[----:B------:R-:W2:Y:S04]  /*b9180*/  LDL.LU R27, [R1+0x3d8] ;  /* 0x0003d800011b7983 */ /* 0x000ea80000300800 */
[----:B------:R-:W2:Y:S01]  /*b9190*/  LDL.LU R20, [R1+0x1fc8] ;  /* 0x001fc80001147983 */ /* 0x000ea20000300800 */
[----:B---3--:R-:W-:Y:S02]  /*b91a0*/  SHF.R.U32.HI R4, RZ, 0x8, R2 ;  /* 0x00000008ff047819 */ /* 0x008fe40000011602 */
[----:B----4-:R-:W-:-:S02]  /*b91b0*/  SHF.R.U32.HI R2, RZ, 0x8, R3 ;  /* 0x00000008ff027819 */ /* 0x010fc40000011603 */
[----:B------:R-:W3:Y:S04]  /*b91c0*/  LDL.LU R3, [R1+0x1f68] ;  /* 0x001f680001037983 */ /* 0x000ee80000300800 */
[----:B------:R-:W4:Y:S04]  /*b91d0*/  LDL.LU R23, [R1+0x1f5c] ;  /* 0x001f5c0001177983 */ /* 0x000f280000300800 */
[----:B------:R-:W3:Y:S04]  /*b91e0*/  LDL.LU R22, [R1+0x1f0c] ;  /* 0x001f0c0001167983 */ /* 0x000ee80000300800 */
[----:B0-----:R-:W4:Y:S04]  /*b91f0*/  LDL.LU R24, [R1+0x177c] ;  /* 0x00177c0001187983 */ /* 0x001f280000300800 */
[----:B------:R-:W4:Y:S04]  /*b9200*/  LDL.LU R15, [R1+0x1eac] ;  /* 0x001eac00010f7983 */ /* 0x000f280000300800 */
[----:B------:R-:W3:Y:S04]  /*b9210*/  LDL.LU R12, [R1+0x1778] ;  /* 0x00177800010c7983 */ /* 0x000ee80000300800 */
[----:B------:R-:W3:Y:S04]  /*b9220*/  LDL.LU R26, [R1+0x1eec] ;  /* 0x001eec00011a7983 */ /* 0x000ee80000300800 */
[----:B------:R-:W3:Y:S04]  /*b9230*/  LDL.LU R28, [R1+0x1748] ;  /* 0x00174800011c7983 */ /* 0x000ee80000300800 */
[----:B------:R-:W3:Y:S04]  /*b9240*/  LDL.LU R11, [R1+0x1e98] ;  /* 0x001e9800010b7983 */ /* 0x000ee80000300800 */
[----:B------:R-:W3:Y:S01]  /*b9250*/  LDL.LU R10, [R1+0x171c] ;  /* 0x00171c00010a7983 */ /* 0x000ee20000300800 */
[----:B------:R-:W-:-:S03]  /*b9260*/  LOP3.LUT R4, R4, 0xffff, RZ, 0xc0, !PT ;  /* 0x0000ffff04047812 */ /* 0x000fc600078ec0ff */
[----:B------:R-:W3:Y:S04]  /*b9270*/  LDL.LU R6, [R1+0x1e78] ;  /* 0x001e780001067983 */ /* 0x000ee80000300800 */
[----:B------:R-:W3:Y:S04]  /*b9280*/  LDL.LU R13, [R1+0x1718] ;  /* 0x00171800010d7983 */ /* 0x000ee80000300800 */
[----:B------:R-:W3:Y:S01]  /*b9290*/  LDL.LU R9, [R1+0x1e88] ;  /* 0x001e880001097983 */ /* 0x000ee20000300800 */
[----:B------:R-:W-:-:S03]  /*b92a0*/  LOP3.LUT R18, R2, 0xffff, RZ, 0xc0, !PT ;  /* 0x0000ffff02127812 */ /* 0x000fc600078ec0ff */
[----:B------:R-:W3:Y:S04]  /*b92b0*/  LDL.LU R8, [R1+0x170c] ;  /* 0x00170c0001087983 */ /* 0x000ee80000300800 */
[----:B------:R-:W3:Y:S01]  /*b92c0*/  LDL.LU R2, [R1+0x1e1c] ;  /* 0x001e1c0001027983 */ /* 0x000ee20000300800 */
[----:B------:R-:W-:-:S03]  /*b92d0*/  PRMT R17, R4, 0x3340, R0 ;  /* 0x0000334004117816 */ /* 0x000fc60000000000 */
[----:B------:R-:W3:Y:S04]  /*b92e0*/  LDL.LU R5, [R1+0x16ec] ;  /* 0x0016ec0001057983 */ /* 0x000ee80000300800 */
[----:B------:R-:W3:Y:S04]  /*b92f0*/  LDL.LU R7, [R1+0x1dcc] ;  /* 0x001dcc0001077983 */ /* 0x000ee80000300800 */
[----:B------:R-:W3:Y:S04]  /*b9300*/  LDL.LU R21, [R1+0x16e8] ;  /* 0x0016e80001157983 */ /* 0x000ee80000300800 */
[----:B------:R-:W3:Y:S04]  /*b9310*/  LDL.LU R16, [R1+0x1df8] ;  /* 0x001df80001107983 */ /* 0x000ee80000300800 */
[----:B------:R-:W3:Y:S04]  /*b9320*/  LDL.LU R14, [R1+0x16bc] ;  /* 0x0016bc00010e7983 */ /* 0x000ee80000300800 */
[----:B------:R-:W3:Y:S01]  /*b9330*/  LDL.LU R25, [R1+0x1db8] ;  /* 0x001db80001197983 */ /* 0x000ee20000300800 */
[----:B------:R-:W-:-:S03]  /*b9340*/  PRMT R18, R18, 0x3340, R0 ;  /* 0x0000334012127816 */ /* 0x000fc60000000000 */
[----:B------:R-:W3:Y:S04]  /*b9350*/  LDL.LU R19, [R1+0x16a8] ;  /* 0x0016a80001137983 */ /* 0x000ee80000300800 */
[----:B------:R-:W3:Y:S04]  /*b9360*/  LDL.LU R29, [R1+0x1d1c] ;  /* 0x001d1c00011d7983 */ /* 0x000ee80000300800 */
[----:B------:R0:W-:Y:S04]  /*b9370*/  STL [R1+0x40fc], R17 ;  /* 0x0040fc1101007387 */ /* 0x0001e80000100800 */
[----:B0-----:R-:W3:Y:S04]  /*b9380*/  LDL.LU R17, [R1+0x1f4c] ;  /* 0x001f4c0001117983 */ /* 0x001ee80000300800 */
[----:B------:R0:W-:Y:S04]  /*b9390*/  STL [R1+0x4100], R18 ;  /* 0x0041001201007387 */ /* 0x0001e80000100800 */
[----:B0-----:R-:W3:Y:S01]  /*b93a0*/  LDL.LU R18, [R1+0x179c] ;  /* 0x00179c0001127983 */ /* 0x001ee20000300800 */
[----:B--2---:R-:W-:-:S02]  /*b93b0*/  SHF.R.U32.HI R4, RZ, 0x8, R27 ;  /* 0x00000008ff047819 */ /* 0x004fc4000001161b */
[----:B------:R-:W-:Y:S02]  /*b93c0*/  SHF.R.U32.HI R20, RZ, 0x8, R20 ;  /* 0x00000008ff147819 */ /* 0x000fe40000011614 */
[----:B------:R-:W-:Y:S02]  /*b93d0*/  LOP3.LUT R4, R4, 0xffff, RZ, 0xc0, !PT ;  /* 0x0000ffff04047812 */ /* 0x000fe400078ec0ff */
[----:B------:R-:W-:Y:S02]  /*b93e0*/  LOP3.LUT R27, R20, 0xffff, RZ, 0xc0, !PT ;  /* 0x0000ffff141b7812 */ /* 0x000fe400078ec0ff */
[--C-:B------:R-:W-:Y:S02]  /*b93f0*/  PRMT R20, R4, 0x3340, R0.reuse ;  /* 0x0000334004147816 */ /* 0x100fe40000000000 */
[----:B------:R-:W-:Y:S01]  /*b9400*/  PRMT R27, R27, 0x3340, R0 ;  /* 0x000033401b1b7816 */ /* 0x000fe20000000000 */
[----:B------:R-:W2:Y:S04]  /*b9410*/  LDL.LU R4, [R1+0x17b8] ;  /* 0x0017b80001047983 */ /* 0x000ea80000300800 */
[----:B------:R0:W-:Y:S04]  /*b9420*/  STL [R1+0x410c], R20 ;  /* 0x00410c1401007387 */ /* 0x0001e80000100800 */
[----:B0-----:R-:W2:Y:S04]  /*b9430*/  LDL.LU R20, [R1+0x17c8] ;  /* 0x0017c80001147983 */ /* 0x001ea80000300800 */
[----:B------:R0:W-:Y:S04]  /*b9440*/  STL [R1+0x413c], R27 ;  /* 0x00413c1b01007387 */ /* 0x0001e80000100800 */
[----:B0-----:R-:W2:Y:S04]  /*b9450*/  LDL.LU R27, [R1+0x17d8] ;  /* 0x0017d800011b7983 */ /* 0x001ea80000300800 */
[----:B------:R4:W-:Y:S02]  /*b9460*/  STL [R1+0x3f2c], R0 ;  /* 0x003f2c0001007387 */ /* 0x0009e40000100800 */
[----:B----4-:R-:W-:-:S02]  /*b9470*/  PRMT R0, R15, 0x5410, R24 ;  /* 0x000054100f007816 */ /* 0x010fc40000000018 */
[----:B---3--:R-:W-:Y:S02]  /*b9480*/  PRMT R2, R2, 0x5410, R8 ;  /* 0x0000541002027816 */ /* 0x008fe40000000008 */
[----:B--2---:R-:W-:Y:S02]  /*b9490*/  PRMT R22, R22, 0x5410, R4 ;  /* 0x0000541016167816 */ /* 0x004fe40000000004 */
[----:B------:R-:W-:Y:S02]  /*b94a0*/  PRMT R23, R23, 0x5410, R20 ;  /* 0x0000541017177816 */ /* 0x000fe40000000014 */
[----:B------:R-:W-:-:S05]  /*b94b0*/  PRMT R3, R3, 0x5410, R27 ;  /* 0x0000541003037816 */ /* 0x000fca000000001b */
[----:B------:R0:W-:Y:S04]  /*b94c0*/  STL [R1+0x3f30], R3 ;  /* 0x003f300301007387 */ /* 0x0001e80000100800 */
[----:B------:R-:W-:Y:S04]  /*b94d0*/  STL [R1+0x4150], R23 ;  /* 0x0041501701007387 */ /* 0x000fe80000100800 */
[----:B------:R-:W-:Y:S04]  /*b94e0*/  STL [R1+0x4154], R22 ;  /* 0x0041541601007387 */ /* 0x000fe80000100800 */
[----:B------:R1:W-:Y:S01]  /*b94f0*/  STL [R1+0x3f60], R0 ;  /* 0x003f600001007387 */ /* 0x0003e20000100800 */
[----:B0-----:R-:W-:-:S05]  /*b9500*/  PRMT R3, R17, 0x5410, R18 ;  /* 0x0000541011037816 */ /* 0x001fca0000000012 */
[----:B------:R0:W-:Y:S01]  /*b9510*/  STL [R1+0x15c8], R3 ;  /* 0x0015c80301007387 */ /* 0x0001e20000100800 */
[----:B------:R-:W-:Y:S02]  /*b9520*/  PRMT R4, R11, 0x5410, R28 ;  /* 0x000054100b047816 */ /* 0x000fe4000000001c */
[----:B-1----:R-:W-:Y:S02]  /*b9530*/  PRMT R0, R9, 0x5410, R13 ;  /* 0x0000541009007816 */ /* 0x002fe4000000000d */
[----:B0-----:R-:W-:-:S05]  /*b9540*/  PRMT R3, R26, 0x5410, R12 ;  /* 0x000054101a037816 */ /* 0x001fca000000000c */
[----:B------:R0:W-:Y:S04]  /*b9550*/  STL [R1+0x3f64], R3 ;  /* 0x003f640301007387 */ /* 0x0001e80000100800 */
[----:B------:R-:W-:Y:S01]  /*b9560*/  STL [R1+0x3a8], R4 ;  /* 0x0003a80401007387 */ /* 0x000fe20000100800 */
[----:B0-----:R-:W-:-:S05]  /*b9570*/  PRMT R3, R6, 0x5410, R10 ;  /* 0x0000541006037816 */ /* 0x001fca000000000a */
[----:B------:R0:W-:Y:S04]  /*b9580*/  STL [R1+0x3ac], R3 ;  /* 0x0003ac0301007387 */ /* 0x0001e80000100800 */
[----:B------:R-:W-:Y:S04]  /*b9590*/  STL [R1+0x3fb0], R2 ;  /* 0x003fb00201007387 */ /* 0x000fe80000100800 */
[----:B------:R1:W-:Y:S01]  /*b95a0*/  STL [R1+0x3d4], R0 ;  /* 0x0003d40001007387 */ /* 0x0003e20000100800 */
[----:B0-----:R-:W-:Y:S02]  /*b95b0*/  PRMT R3, R16, 0x5410, R21 ;  /* 0x0000541010037816 */ /* 0x001fe40000000015 */
[----:B-1----:R-:W-:-:S05]  /*b95c0*/  PRMT R0, R7, 0x5410, R5 ;  /* 0x0000541007007816 */ /* 0x002fca0000000005 */
[----:B------:R0:W-:Y:S04]  /*b95d0*/  STL [R1+0x15ac], R0 ;  /* 0x0015ac0001007387 */ /* 0x0001e80000100800 */
[----:B------:R-:W-:Y:S04]  /*b95e0*/  STL [R1+0x15a8], R3 ;  /* 0x0015a80301007387 */ /* 0x000fe80000100800 */
[----:B------:R-:W2:Y:S01]  /*b95f0*/  LDL.LU R24, [R1+0x164c] ;  /* 0x00164c0001187983 */ /* 0x000ea20000300800 */
[----:B------:R-:W-:Y:S02]  /*b9600*/  PRMT R2, R25, 0x5410, R14 ;  /* 0x0000541019027816 */ /* 0x000fe4000000000e */
[----:B0-----:R-:W-:-:S03]  /*b9610*/  PRMT R0, R29, 0x5410, R19 ;  /* 0x000054101d007816 */ /* 0x001fc60000000013 */
[----:B------:R-:W-:Y:S04]  /*b9620*/  STL [R1+0x328], R2 ;  /* 0x0003280201007387 */ /* 0x000fe80000100800 */
[----:B--2---:R0:W-:Y:S04]  /*b9630*/  STL [R1+0x4164], R24 ;  /* 0x0041641801007387 */ /* 0x0041e80000100800 */
[----:B------:R-:W-:Y:S04]  /*b9640*/  STL [R1+0x32c], R0 ;  /* 0x00032c0001007387 */ /* 0x000fe80000100800 */
        /* <DEDUP_REMOVED lines=23> */
[----:B0-----:R-:W2:Y:S04]  /*b97c0*/  LDL.LU R15, [R1+0x168c] ;  /* 0x00168c00010f7983 */ /* 0x001ea80000300800 */
[----:B------:R-:W3:Y:S04]  /*b97d0*/  LDL.LU R12, [R1+0x1648] ;  /* 0x00164800010c7983 */ /* 0x000ee80000300800 */
[----:B------:R-:W3:Y:S04]  /*b97e0*/  LDL.LU R26, [R1+0x1b1c] ;  /* 0x001b1c00011a7983 */ /* 0x000ee80000300800 */
[----:B------:R-:W4:Y:S04]  /*b97f0*/  LDL.LU R28, [R1+0x320] ;  /* 0x00032000011c7983 */ /* 0x000f280000300800 */
[----:B------:R-:W4:Y:S04]  /*b9800*/  LDL.LU R11, [R1+0x1aa8] ;  /* 0x001aa800010b7983 */ /* 0x000f280000300800 */
[----:B------:R-:W4:Y:S04]  /*b9810*/  LDL.LU R13, [R1+0x324] ;  /* 0x00032400010d7983 */ /* 0x000f280000300800 */
[----:B------:R-:W4:Y:S04]  /*b9820*/  LDL.LU R8, [R1+0x1a8c] ;  /* 0x001a8c0001087983 */ /* 0x000f280000300800 */
[----:B------:R-:W4:Y:S04]  /*b9830*/  LDL.LU R9, [R1+0x1a88] ;  /* 0x001a880001097983 */ /* 0x000f280000300800 */
[----:B------:R-:W2:Y:S04]  /*b9840*/  LDL.LU R22, [R1+0x162c] ;  /* 0x00162c0001167983 */ /* 0x000ea80000300800 */
[----:B--2---:R0:W-:Y:S04]  /*b9850*/  STL [R1+0x4158], R22 ;  /* 0x0041581601007387 */ /* 0x0041e80000100800 */
[----:B0-----:R-:W2:Y:S04]  /*b9860*/  LDL.LU R22, [R1+0x1a44] ;  /* 0x001a440001167983 */ /* 0x001ea80000300800 */
[----:B--2---:R0:W-:Y:S04]  /*b9870*/  STL [R1+0x4160], R22 ;  /* 0x0041601601007387 */ /* 0x0041e80000100800 */
[----:B0-----:R-:W2:Y:S04]  /*b9880*/  LDL.LU R22, [R1+0x163c] ;  /* 0x00163c0001167983 */ /* 0x001ea80000300800 */
[----:B------:R-:W3:Y:S01]  /*b9890*/  LDL.LU R23, [R1+0x1a4c] ;  /* 0x001a4c0001177983 */ /* 0x000ee20000300800 */
[----:B------:R-:W-:-:S03]  /*b98a0*/  PRMT R24, R24, 0x5410, R15 ;  /* 0x0000541018187816 */ /* 0x000fc6000000000f */
[----:B---3--:R0:W-:Y:S04]  /*b98b0*/  STL [R1+0x415c], R23 ;  /* 0x00415c1701007387 */ /* 0x0081e80000100800 */
        /* <DEDUP_REMOVED lines=19> */
[----:B------:R-:W4:Y:S04]  /*b99f0*/  LDL.LU R15, [R1+0x4190] ;  /* 0x00419000010f7983 */ /* 0x000f280000300800 */
[----:B------:R0:W-:Y:S04]  /*b9a00*/  STL [R1+0x330], R24 ;  /* 0x0003301801007387 */ /* 0x0001e80000100800 */
[----:B0-----:R-:W4:Y:S02]  /*b9a10*/  LDL.LU R24, [R1+0x418c] ;  /* 0x00418c0001187983 */ /* 0x001f240000300800 */
[----:B----4-:R-:W-:-:S02]  /*b9a20*/  PRMT R24, R24, 0x5410, R15 ;  /* 0x0000541018187816 */ /* 0x010fc4000000000f */
        /* <DEDUP_REMOVED lines=18> */
[----:B0-----:R-:W4:Y:S01]  /*b9b50*/  LDL.LU R24, [R1+0x4164] ;  /* 0x0041640001187983 */ /* 0x001f220000300800 */
[----:B------:R-:W-:Y:S02]  /*b9b60*/  PRMT R12, R26, 0x5410, R12 ;  /* 0x000054101a0c7816 */ /* 0x000fe4000000000c */
[----:B------:R-:W-:-:S02]  /*b9b70*/  PRMT R11, R11, 0x5410, R28 ;  /* 0x000054100b0b7816 */ /* 0x000fc4000000001c */
[----:B------:R-:W-:Y:S02]  /*b9b80*/  PRMT R8, R8, 0x5410, R13 ;  /* 0x0000541008087816 */ /* 0x000fe4000000000d */
[----:B--2---:R-:W-:Y:S02]  /*b9b90*/  PRMT R9, R9, 0x5410, R22 ;  /* 0x0000541009097816 */ /* 0x004fe40000000016 */
[----:B----4-:R-:W-:Y:S02]  /*b9ba0*/  PRMT R15, R15, 0x5410, R24 ;  /* 0x000054100f0f7816 */ /* 0x010fe40000000018 */
[----:B------:R-:W2:Y:S04]  /*b9bb0*/  LDL.LU R24, [R1+0x70] ;  /* 0x0000700001187983 */ /* 0x000ea80000300800 */
[----:B------:R0:W-:Y:S04]  /*b9bc0*/  STL [R1+0x318], R15 ;  /* 0x0003180f01007387 */ /* 0x0001e80000100800 */
[----:B0-----:R-:W2:Y:S04]  /*b9bd0*/  LDL.LU R15, [R1+0x290] ;  /* 0x00029000010f7983 */ /* 0x001ea80000300800 */
[----:B------:R0:W-:Y:S04]  /*b9be0*/  STL [R1+0x31c], R12 ;  /* 0x00031c0c01007387 */ /* 0x0001e80000100800 */
[----:B0-----:R-:W4:Y:S04]  /*b9bf0*/  LDL.LU R12, [R1+0x6c] ;  /* 0x00006c00010c7983 */ /* 0x001f280000300800 */
[----:B------:R-:W4:Y:S04]  /*b9c00*/  LDL.LU R26, [R1+0x68] ;  /* 0x00006800011a7983 */ /* 0x000f280000300800 */
[----:B------:R-:W4:Y:S04]  /*b9c10*/  LDL.LU R28, [R1+0x288] ;  /* 0x00028800011c7983 */ /* 0x000f280000300800 */
[----:B------:R0:W-:Y:S04]  /*b9c20*/  STL [R1+0x320], R11 ;  /* 0x0003200b01007387 */ /* 0x0001e80000100800 */
[----:B0-----:R-:W4:Y:S04]  /*b9c30*/  LDL.LU R11, [R1+0x64] ;  /* 0x00006400010b7983 */ /* 0x001f280000300800 */
[----:B------:R-:W4:Y:S04]  /*b9c40*/  LDL.LU R13, [R1+0x60] ;  /* 0x00006000010d7983 */ /* 0x000f280000300800 */
[----:B------:R0:W-:Y:S04]  /*b9c50*/  STL [R1+0x324], R8 ;  /* 0x0003240801007387 */ /* 0x0001e80000100800 */
[----:B0-----:R-:W4:Y:S04]  /*b9c60*/  LDL.LU R8, [R1+0x2e0] ;  /* 0x0002e00001087983 */ /* 0x001f280000300800 */
[----:B------:R-:W3:Y:S04]  /*b9c70*/  LDL.LU R22, [R1+0x4160] ;  /* 0x0041600001167983 */ /* 0x000ee80000300800 */
[----:B------:R0:W-:Y:S04]  /*b9c80*/  STL [R1+0x2b8], R9 ;  /* 0x0002b80901007387 */ /* 0x0001e80000100800 */
[----:B0-----:R-:W4:Y:S01]  /*b9c90*/  LDL.LU R9, [R1+0x5c] ;  /* 0x00005c0001097983 */ /* 0x001f220000300800 */
[----:B---3--:R-:W-:-:S03]  /*b9ca0*/  PRMT R22, R22, 0x5410, R23 ;  /* 0x0000541016167816 */ /* 0x008fc60000000017 */
[----:B------:R-:W3:Y:S04]  /*b9cb0*/  LDL.LU R23, [R1+0x415c] ;  /* 0x00415c0001177983 */ /* 0x000ee80000300800 */
[----:B------:R0:W-:Y:S04]  /*b9cc0*/  STL [R1+0x2bc], R22 ;  /* 0x0002bc1601007387 */ /* 0x0001e80000100800 */
[----:B0-----:R-:W3:Y:S01]  /*b9cd0*/  LDL.LU R22, [R1+0x4158] ;  /* 0x0041580001167983 */ /* 0x001ee20000300800 */
[----:B------:R-:W-:Y:S02]  /*b9ce0*/  PRMT R19, R19, 0x5410, R25 ;  /* 0x0000541013137816 */ /* 0x000fe40000000019 */
[----:B------:R-:W-:-:S02]  /*b9cf0*/  PRMT R2, R2, 0x5410, R29 ;  /* 0x0000541002027816 */ /* 0x000fc4000000001d */
[----:B------:R-:W-:Y:S02]  /*b9d00*/  PRMT R0, R0, 0x5410, R3 ;  /* 0x0000541000007816 */ /* 0x000fe40000000003 */
[----:B------:R-:W-:Y:S02]  /*b9d10*/  PRMT R3, R20, 0x5410, R27 ;  /* 0x0000541014037816 */ /* 0x000fe4000000001b */
[----:B---3--:R-:W-:Y:S02]  /*b9d20*/  PRMT R23, R23, 0x5410, R22 ;  /* 0x0000541017177816 */ /* 0x008fe40000000016 */
[----:B------:R-:W3:Y:S04]  /*b9d30*/  LDL.LU R22, [R1+0x4154] ;  /* 0x0041540001167983 */ /* 0x000ee80000300800 */
[----:B------:R0:W-:Y:S04]  /*b9d40*/  STL [R1+0x2c0], R23 ;  /* 0x0002c01701007387 */ /* 0x0001e80000100800 */
[----:B0-----:R-:W3:Y:S04]  /*b9d50*/  LDL.LU R23, [R1+0x4150] ;  /* 0x0041500001177983 */ /* 0x001ee80000300800 */
[----:B------:R-:W3:Y:S04]  /*b9d60*/  LDL.LU R25, [R1+0x414c] ;  /* 0x00414c0001197983 */ /* 0x000ee80000300800 */
[----:B------:R0:W-:Y:S04]  /*b9d70*/  STL [R1+0x2c8], R19 ;  /* 0x0002c81301007387 */ /* 0x0001e80000100800 */
[----:B0-----:R-:W3:Y:S04]  /*b9d80*/  LDL.LU R19, [R1+0x4148] ;  /* 0x0041480001137983 */ /* 0x001ee80000300800 */
[----:B------:R-:W3:Y:S04]  /*b9d90*/  LDL.LU R29, [R1+0x4144] ;  /* 0x00414400011d7983 */ /* 0x000ee80000300800 */
[----:B------:R0:W-:Y:S04]  /*b9da0*/  STL [R1+0x2cc], R2 ;  /* 0x0002cc0201007387 */ /* 0x0001e80000100800 */
[----:B------:R1:W-:Y:S04]  /*b9db0*/  STL [R1+0x2c4], R0 ;  /* 0x0002c40001007387 */ /* 0x0003e80000100800 */
[----:B------:R2:W-:Y:S01]  /*b9dc0*/  STL [R1+0x2a4], R3 ;  /* 0x0002a40301007387 */ /* 0x0005e20000100800 */
[----:B0-----:R-:W-:-:S02]  /*b9dd0*/  PRMT R2, R18, 0x5410, R4 ;  /* 0x0000541012027816 */ /* 0x001fc40000000004 */
[----:B-1----:R-:W-:Y:S02]  /*b9de0*/  PRMT R0, R10, 0x5410, R17 ;  /* 0x000054100a007816 */ /* 0x002fe40000000011 */
[----:B--2---:R-:W-:Y:S01]  /*b9df0*/  PRMT R3, R5, 0x5410, R6 ;  /* 0x0000541005037816 */ /* 0x004fe20000000006 */
[----:B------:R0:W-:Y:S04]  /*b9e00*/  STL [R1+0x2a0], R2 ;  /* 0x0002a00201007387 */ /* 0x0001e80000100800 */
[----:B------:R1:W-:Y:S04]  /*b9e10*/  STL [R1+0x2a8], R0 ;  /* 0x0002a80001007387 */ /* 0x0003e80000100800 */
[----:B------:R-:W-:Y:S04]  /*b9e20*/  STL [R1+0x29c], R3 ;  /* 0x00029c0301007387 */ /* 0x000fe80000100800 */
[----:B------:R-:W2:Y:S01]  /*b9e30*/  LDL.LU R27, [R1+0x58] ;  /* 0x00005800011b7983 */ /* 0x000ea20000300800 */
[----:B0-----:R-:W-:-:S02]  /*b9e40*/  PRMT R2, R21, 0x5410, R7 ;  /* 0x0000541015027816 */ /* 0x001fc40000000007 */
[----:B-1----:R-:W-:-:S03]  /*b9e50*/  PRMT R0, R14, 0x5410, R16 ;  /* 0x000054100e007816 */ /* 0x002fc60000000010 */
[----:B------:R0:W-:Y:S04]  /*b9e60*/  STL [R1+0x298], R2 ;  /* 0x0002980201007387 */ /* 0x0001e80000100800 */
[----:B------:R-:W2:Y:S04]  /*b9e70*/  LDL.LU R10, [R1+0x54] ;  /* 0x00005400010a7983 */ /* 0x000ea80000300800 */
[----:B------:R1:W-:Y:S04]  /*b9e80*/  STL [R1+0x294], R0 ;  /* 0x0002940001007387 */ /* 0x0003e80000100800 */
[----:B------:R-:W2:Y:S04]  /*b9e90*/  LDL.LU R6, [R1+0x2d4] ;  /* 0x0002d40001067983 */ /* 0x000ea80000300800 */
[----:B------:R-:W2:Y:S04]  /*b9ea0*/  LDL.LU R5, [R1+0x3c] ;  /* 0x00003c0001057983 */ /* 0x000ea80000300800 */
[----:B------:R-:W2:Y:S04]  /*b9eb0*/  LDL.LU R7, [R1+0x264] ;  /* 0x0002640001077983 */ /* 0x000ea80000300800 */
[----:B------:R-:W2:Y:S04]  /*b9ec0*/  LDL.LU R21, [R1+0x10] ;  /* 0x0000100001157983 */ /* 0x000ea80000300800 */
[----:B------:R-:W2:Y:S04]  /*b9ed0*/  LDL.LU R16, [R1+0xc] ;  /* 0x00000c0001107983 */ /* 0x000ea80000300800 */
[----:B------:R-:W2:Y:S01]  /*b9ee0*/  LDL.LU R14, [R1+0x2b4] ;  /* 0x0002b400010e7983 */ /* 0x000ea20000300800 */
[----:B0-----:R-:W-:-:S03]  /*b9ef0*/  PRMT R2, R15, 0x5410, R24 ;  /* 0x000054100f027816 */ /* 0x001fc60000000018 */
[----:B-1----:R-:W2:Y:S01]  /*b9f00*/  LDL.LU R0, [R1+0x8] ;  /* 0x0000080001007983 */ /* 0x002ea20000300800 */
[----:B----4-:R-:W-:Y:S02]  /*b9f10*/  PRMT R3, R8, 0x5410, R13 ;  /* 0x0000541008037816 */ /* 0x010fe4000000000d */
[----:B---3--:R-:W-:Y:S02]  /*b9f20*/  PRMT R29, R29, 0x5410, R12 ;  /* 0x000054101d1d7816 */ /* 0x008fe4000000000c */
[----:B------:R-:W-:-:S03]  /*b9f30*/  PRMT R19, R19, 0x5410, R11 ;  /* 0x0000541013137816 */ /* 0x000fc6000000000b */
[----:B------:R0:W-:Y:S04]  /*b9f40*/  STL [R1+0x40a0], R29 ;  /* 0x0040a01d01007387 */ /* 0x0001e80000100800 */
[----:B------:R1:W-:Y:S04]  /*b9f50*/  STL [R1+0x290], R2 ;  /* 0x0002900201007387 */ /* 0x0003e80000100800 */
[----:B0-----:R-:W3:Y:S01]  /*b9f60*/  LDL.LU R29, [R1] ;  /* 0x00000000011d7983 */ /* 0x001ee20000300800 */
[----:B-1----:R-:W-:-:S03]  /*b9f70*/  PRMT R2, R28, 0x5410, R26 ;  /* 0x000054101c027816 */ /* 0x002fc6000000001a */
[----:B------:R0:W-:Y:S04]  /*b9f80*/  STL [R1+0x4080], R19 ;  /* 0x0040801301007387 */ /* 0x0001e80000100800 */
[----:B------:R1:W-:Y:S04]  /*b9f90*/  STL [R1+0x27c], R2 ;  /* 0x00027c0201007387 */ /* 0x0003e80000100800 */
[----:B0-----:R-:W4:Y:S04]  /*b9fa0*/  LDL.LU R19, [R1+0x260] ;  /* 0x0002600001137983 */ /* 0x001f280000300800 */
[----:B------:R-:W3:Y:S04]  /*b9fb0*/  LDL.LU R8, [R1+0x28c] ;  /* 0x00028c0001087983 */ /* 0x000ee80000300800 */
[----:B------:R-:W-:Y:S01]  /*b9fc0*/  STL [R1+0x278], R3 ;  /* 0x0002780301007387 */ /* 0x000fe20000100800 */
[----:B-1----:R-:W-:-:S03]  /*b9fd0*/  PRMT R2, R25, 0x5410, R9 ;  /* 0x0000541019027816 */ /* 0x002fc60000000009 */
[----:B------:R-:W4:Y:S04]  /*b9fe0*/  LDL.LU R25, [R1+0x4140] ;  /* 0x0041400001197983 */ /* 0x000f280000300800 */
[----:B------:R-:W3:Y:S04]  /*b9ff0*/  LDL.LU R9, [R1+0x26c] ;  /* 0x00026c0001097983 */ /* 0x000ee80000300800 */
        /* <DEDUP_REMOVED lines=12> */
[----:B0-----:R-:W3:Y:S04]  /*ba0c0*/  LDL.LU R2, [R1+0x2fc] ;  /* 0x0002fc0001027983 */ /* 0x001ee80000300800 */
[----:B------:R-:W3:Y:S01]  /*ba0d0*/  LDL.LU R3, [R1+0x2c] ;  /* 0x00002c0001037983 */ /* 0x000ee20000300800 */
[----:B--2---:R-:W-:-:S02]  /*ba0e0*/  PRMT R6, R6, 0x5410, R10 ;  /* 0x0000541006067816 */ /* 0x004fc4000000000a */
[----:B------:R-:W-:Y:S02]  /*ba0f0*/  PRMT R7, R7, 0x5410, R5 ;  /* 0x0000541007077816 */ /* 0x000fe40000000005 */
[----:B------:R-:W-:Y:S02]  /*ba100*/  PRMT R14, R14, 0x5410, R16 ;  /* 0x000054100e0e7816 */ /* 0x000fe40000000010 */
[----:B----4-:R-:W-:Y:S02]  /*ba110*/  PRMT R25, R25, 0x5410, R27 ;  /* 0x0000541019197816 */ /* 0x010fe4000000001b */
[----:B------:R-:W2:Y:S04]  /*ba120*/  LDL.LU R27, [R1+0x413c] ;  /* 0x00413c00011b7983 */ /* 0x000ea80000300800 */
[----:B------:R0:W-:Y:S01]  /*ba130*/  STL [R1+0x270], R25 ;  /* 0x0002701901007387 */ /* 0x0001e20000100800 */
[----:B------:R-:W-:-:S03]  /*ba140*/  PRMT R19, R19, 0x5410, R21 ;  /* 0x0000541013137816 */ /* 0x000fc60000000015 */
[----:B0-----:R-:W4:Y:S04]  /*ba150*/  LDL.LU R25, [R1+0x1d2c] ;  /* 0x001d2c0001197983 */ /* 0x001f280000300800 */
[----:B------:R-:W2:Y:S04]  /*ba160*/  LDL.LU R10, [R1+0x4138] ;  /* 0x00413800010a7983 */ /* 0x000ea80000300800 */
[----:B------:R0:W-:Y:S04]  /*ba170*/  STL [R1+0x274], R6 ;  /* 0x0002740601007387 */ /* 0x0001e80000100800 */
[----:B0-----:R-:W4:Y:S04]  /*ba180*/  LDL.LU R6, [R1+0x4134] ;  /* 0x0041340001067983 */ /* 0x001f280000300800 */
[----:B------:R-:W3:Y:S04]  /*ba190*/  LDL.LU R5, [R1+0x4130] ;  /* 0x0041300001057983 */ /* 0x000ee80000300800 */
[----:B------:R0:W-:Y:S04]  /*ba1a0*/  STL [R1+0x264], R7 ;  /* 0x0002640701007387 */ /* 0x0001e80000100800 */
[----:B0-----:R-:W2:Y:S04]  /*ba1b0*/  LDL.LU R7, [R1+0x412c] ;  /* 0x00412c0001077983 */ /* 0x001ea80000300800 */
[----:B------:R-:W2:Y:S04]  /*ba1c0*/  LDL.LU R21, [R1+0x4128] ;  /* 0x0041280001157983 */ /* 0x000ea80000300800 */
[----:B------:R-:W4:Y:S04]  /*ba1d0*/  LDL.LU R16, [R1+0x4124] ;  /* 0x0041240001107983 */ /* 0x000f280000300800 */
[----:B------:R0:W-:Y:S04]  /*ba1e0*/  STL [R1+0x3c], R14 ;  /* 0x00003c0e01007387 */ /* 0x0001e80000100800 */
[----:B0-----:R-:W2:Y:S01]  /*ba1f0*/  LDL.LU R14, [R1+0x4120] ;  /* 0x00412000010e7983 */ /* 0x001ea20000300800 */
[----:B---3--:R-:W-:-:S02]  /*ba200*/  PRMT R5, R8, 0x5410, R5 ;  /* 0x0000541008057816 */ /* 0x008fc40000000005 */
[----:B----4-:R-:W-:Y:S02]  /*ba210*/  PRMT R29, R16, 0x5410, R29 ;  /* 0x00005410101d7816 */ /* 0x010fe4000000001d */
[----:B--2---:R-:W-:Y:S02]  /*ba220*/  PRMT R14, R14, 0x5410, R0 ;  /* 0x000054100e0e7816 */ /* 0x004fe40000000000 */
[----:B------:R-:W2:Y:S04]  /*ba230*/  LDL.LU R0, [R1+0x1e8c] ;  /* 0x001e8c0001007983 */ /* 0x000ea80000300800 */
[----:B------:R0:W-:Y:S04]  /*ba240*/  STL [R1+0x40a8], R14 ;  /* 0x0040a80e01007387 */ /* 0x0001e80000100800 */
[----:B0-----:R-:W3:Y:S04]  /*ba250*/  LDL.LU R14, [R1+0x300] ;  /* 0x00030000010e7983 */ /* 0x001ee80000300800 */
[----:B------:R-:W4:Y:S04]  /*ba260*/  LDL.LU R16, [R1+0x1efc] ;  /* 0x001efc0001107983 */ /* 0x000f280000300800 */
[----:B------:R0:W-:Y:S02]  /*ba270*/  STL [R1+0xc], R29 ;  /* 0x00000c1d01007387 */ /* 0x0001e40000100800 */
[----:B0-----:R-:W-:-:S02]  /*ba280*/  PRMT R29, R21, 0x5410, R7 ;  /* 0x00005410151d7816 */ /* 0x001fc40000000007 */
[----:B------:R-:W2:Y:S04]  /*ba290*/  LDL.LU R7, [R1+0x2f4] ;  /* 0x0002f40001077983 */ /* 0x000ea80000300800 */
[----:B------:R-:W4:Y:S04]  /*ba2a0*/  LDL.LU R21, [R1+0x1f60] ;  /* 0x001f600001157983 */ /* 0x000f280000300800 */
[----:B------:R-:W3:Y:S04]  /*ba2b0*/  LDL.LU R8, [R1+0x411c] ;  /* 0x00411c0001087983 */ /* 0x000ee80000300800 */
[----:B------:R0:W-:Y:S04]  /*ba2c0*/  STL [R1+0x8], R5 ;  /* 0x0000080501007387 */ /* 0x0001e80000100800 */
[----:B0-----:R-:W2:Y:S01]  /*ba2d0*/  LDL.LU R5, [R1+0x2f0] ;  /* 0x0002f00001057983 */ /* 0x001ea20000300800 */
[----:B---3--:R-:W-:-:S03]  /*ba2e0*/  PRMT R8, R9, 0x5410, R8 ;  /* 0x0000541009087816 */ /* 0x008fc60000000008 */
[----:B------:R-:W3:Y:S02]  /*ba2f0*/  LDL.LU R9, [R1+0x4118] ;  /* 0x0041180001097983 */ /* 0x000ee40000300800 */
[----:B---3--:R-:W-:Y:S02]  /*ba300*/  PRMT R9, R13, 0x5410, R9 ;  /* 0x000054100d097816 */ /* 0x008fe40000000009 */
[----:B------:R-:W3:Y:S01]  /*ba310*/  LDL.LU R13, [R1+0x4114] ;  /* 0x00411400010d7983 */ /* 0x000ee20000300800 */
[----:B------:R-:W-:Y:S02]  /*ba320*/  PRMT R10, R11, 0x5410, R10 ;  /* 0x000054100b0a7816 */ /* 0x000fe4000000000a */
[----:B---3--:R-:W-:Y:S02]  /*ba330*/  PRMT R13, R13, 0x5410, R6 ;  /* 0x000054100d0d7816 */ /* 0x008fe40000000006 */
[----:B------:R-:W3:Y:S04]  /*ba340*/  LDL.LU R6, [R1+0x2ec] ;  /* 0x0002ec0001067983 */ /* 0x000ee80000300800 */
[----:B------:R-:W4:Y:S01]  /*ba350*/  LDL.LU R11, [R1+0x4110] ;  /* 0x00411000010b7983 */ /* 0x000f220000300800 */
[----:B--2---:R-:W-:-:S02]  /*ba360*/  PRMT R5, R5, 0x5410, R28 ;  /* 0x0000541005057816 */ /* 0x004fc4000000001c */
[----:B---3--:R-:W-:Y:S02]  /*ba370*/  PRMT R6, R6, 0x5410, R20 ;  /* 0x0000541006067816 */ /* 0x008fe40000000014 */
[----:B----4-:R-:W-:Y:S02]  /*ba380*/  PRMT R4, R4, 0x5410, R11 ;  /* 0x0000541004047816 */ /* 0x010fe4000000000b */
[----:B------:R-:W2:Y:S04]  /*ba390*/  LDL.LU R11, [R1+0x34] ;  /* 0x00003400010b7983 */ /* 0x000ea80000300800 */
[----:B------:R-:W3:Y:S04]  /*ba3a0*/  LDL.LU R20, [R1+0x410c] ;  /* 0x00410c0001147983 */ /* 0x000ee80000300800 */
[----:B------:R-:W4:Y:S02]  /*ba3b0*/  LDL.LU R28, [R1+0x4108] ;  /* 0x00410800011c7983 */ /* 0x000f240000300800 */
[----:B----4-:R-:W-:-:S02]  /*ba3c0*/  PRMT R7, R7, 0x5410, R28 ;  /* 0x0000541007077816 */ /* 0x010fc4000000001c */
[----:B------:R-:W4:Y:S01]  /*ba3d0*/  LDL.LU R28, [R1+0x4104] ;  /* 0x00410400011c7983 */ /* 0x000f220000300800 */
[----:B------:R-:W-:Y:S02]  /*ba3e0*/  PRMT R14, R14, 0x5410, R17 ;  /* 0x000054100e0e7816 */ /* 0x000fe40000000011 */
[----:B------:R-:W-:Y:S02]  /*ba3f0*/  PRMT R15, R15, 0x5410, R24 ;  /* 0x000054100f0f7816 */ /* 0x000fe40000000018 */
[----:B------:R-:W-:Y:S02]  /*ba400*/  PRMT R26, R26, 0x5410, R12 ;  /* 0x000054101a1a7816 */ /* 0x000fe4000000000c */
[----:B----4-:R-:W-:Y:S02]  /*ba410*/  PRMT R28, R28, 0x5410, R18 ;  /* 0x000054101c1c7816 */ /* 0x010fe40000000012 */
[----:B------:R-:W4:Y:S04]  /*ba420*/  LDL.LU R18, [R1+0x4100] ;  /* 0x0041000001127983 */ /* 0x000f280000300800 */
[----:B------:R0:W-:Y:S04]  /*ba430*/  STL [R1+0x40ac], R28 ;  /* 0x0040ac1c01007387 */ /* 0x0001e80000100800 */
[----:B0-----:R-:W2:Y:S04]  /*ba440*/  LDL.LU R28, [R1+0x1a48] ;  /* 0x001a4800011c7983 */ /* 0x001ea80000300800 */
[----:B------:R-:W3:Y:S04]  /*ba450*/  LDL.LU R17, [R1+0x40fc] ;  /* 0x0040fc0001117983 */ /* 0x000ee80000300800 */
[----:B------:R0:W-:Y:S04]  /*ba460*/  STL [R1+0x26c], R14 ;  /* 0x00026c0e01007387 */ /* 0x0001e80000100800 */
[----:B0-----:R-:W3:Y:S04]  /*ba470*/  LDL.LU R14, [R1+0x1668] ;  /* 0x00166800010e7983 */ /* 0x001ee80000300800 */
[----:B------:R-:W3:Y:S04]  /*ba480*/  LDL.LU R24, [R1+0x40f8] ;  /* 0x0040f80001187983 */ /* 0x000ee80000300800 */
[----:B------:R0:W-:Y:S04]  /*ba490*/  STL [R1+0x28c], R15 ;  /* 0x00028c0f01007387 */ /* 0x0001e80000100800 */
[----:B0-----:R-:W4:Y:S04]  /*ba4a0*/  LDL.LU R15, [R1+0x40f4] ;  /* 0x0040f400010f7983 */ /* 0x001f280000300800 */
[----:B------:R-:W4:Y:S04]  /*ba4b0*/  LDL.LU R12, [R1+0x40f0] ;  /* 0x0040f000010c7983 */ /* 0x000f280000300800 */
[----:B------:R0:W-:Y:S04]  /*ba4c0*/  STL [R1+0x2b4], R26 ;  /* 0x0002b41a01007387 */ /* 0x0001e80000100800 */
[----:B0-----:R-:W2:Y:S02]  /*ba4d0*/  LDL.LU R26, [R1+0x40ec] ;  /* 0x0040ec00011a7983 */ /* 0x001ea40000300800 */
[----:B--2---:R-:W-:-:S02]  /*ba4e0*/  PRMT R28, R28, 0x5410, R26 ;  /* 0x000054101c1c7816 */ /* 0x004fc4000000001a */
[----:B------:R-:W2:Y:S01]  /*ba4f0*/  LDL.LU R26, [R1+0x40e8] ;  /* 0x0040e800011a7983 */ /* 0x000ea20000300800 */
[----:B------:R-:W-:-:S03]  /*ba500*/  PRMT R11, R2, 0x5410, R11 ;  /* 0x00005410020b7816 */ /* 0x000fc6000000000b */
[----:B------:R-:W-:Y:S01]  /*ba510*/  STL [R1+0x2b0], R28 ;  /* 0x0002b01c01007387 */ /* 0x000fe20000100800 */
[----:B--2---:R-:W-:-:S03]  /*ba520*/  PRMT R2, R26, 0x5410, R3 ;  /* 0x000054101a027816 */ /* 0x004fc60000000003 */
[----:B------:R-:W2:Y:S04]  /*ba530*/  LDL.LU R26, [R1+0x40e4] ;  /* 0x0040e400011a7983 */ /* 0x000ea80000300800 */
[----:B------:R-:W-:Y:S01]  /*ba540*/  STL [R1+0x304], R11 ;  /* 0x0003040b01007387 */ /* 0x000fe20000100800 */
[----:B----4-:R-:W-:-:S03]  /*ba550*/  PRMT R3, R12, 0x5410, R15 ;  /* 0x000054100c037816 */ /* 0x010fc6000000000f */
[----:B------:R-:W4:Y:S04]  /*ba560*/  LDL.LU R15, [R1+0x40e0] ;  /* 0x0040e000010f7983 */ /* 0x000f280000300800 */
[----:B------:R3:W-:Y:S04]  /*ba570*/  STL [R1+0x300], R2 ;  /* 0x0003000201007387 */ /* 0x0007e80000100800 */
[----:B------:R-:W4:Y:S01]  /*ba580*/  LDL.LU R12, [R1+0x40dc] ;  /* 0x0040dc00010c7983 */ /* 0x000f220000300800 */
[----:B------:R-:W-:Y:S02]  /*ba590*/  PRMT R0, R0, 0x5410, R18 ;  /* 0x0000541000007816 */ /* 0x000fe40000000012 */
[----:B---3--:R-:W-:-:S02]  /*ba5a0*/  PRMT R2, R25, 0x5410, R24 ;  /* 0x0000541019027816 */ /* 0x008fc40000000018 */
[----:B------:R-:W3:Y:S04]  /*ba5b0*/  LDL.LU R24, [R1+0x40d8] ;  /* 0x0040d80001187983 */ /* 0x000ee80000300800 */
[----:B------:R-:W-:Y:S04]  /*ba5c0*/  STL [R1+0x30c], R3 ;  /* 0x00030c0301007387 */ /* 0x000fe80000100800 */
[----:B------:R-:W4:Y:S04]  /*ba5d0*/  LDL.LU R11, [R1+0x1708] ;  /* 0x00170800010b7983 */ /* 0x000f280000300800 */
[----:B------:R-:W4:Y:S04]  /*ba5e0*/  LDL.LU R25, [R1+0x167c] ;  /* 0x00167c0001197983 */ /* 0x000f280000300800 */
[----:B------:R0:W-:Y:S01]  /*ba5f0*/  STL [R1+0x4048], R2 ;  /* 0x0040480201007387 */ /* 0x0001e20000100800 */
[----:B------:R-:W-:-:S03]  /*ba600*/  PRMT R16, R16, 0x5410, R20 ;  /* 0x0000541010107816 */ /* 0x000fc60000000014 */
[----:B0-----:R-:W4:Y:S01]  /*ba610*/  LDL.LU R2, [R1+0x165c] ;  /* 0x00165c0001027983 */ /* 0x001f220000300800 */
[----:B------:R-:W-:Y:S02]  /*ba620*/  PRMT R21, R21, 0x5410, R27 ;  /* 0x0000541015157816 */ /* 0x000fe4000000001b */
[----:B--2---:R-:W-:Y:S02]  /*ba630*/  PRMT R3, R26, 0x5410, R17 ;  /* 0x000054101a037816 */ /* 0x004fe40000000011 */
[----:B------:R-:W2:Y:S04]  /*ba640*/  LDL.LU R17, [R1+0x40d4] ;  /* 0x0040d40001117983 */ /* 0x000ea80000300800 */
[----:B------:R-:W3:Y:S04]  /*ba650*/  LDL.LU R26, [R1+0x40d0] ;  /* 0x0040d000011a7983 */ /* 0x000ee80000300800 */
[----:B------:R0:W-:Y:S04]  /*ba660*/  STL [R1+0x4078], R3 ;  /* 0x0040780301007387 */ /* 0x0001e80000100800 */
[----:B------:R-:W2:Y:S04]  /*ba670*/  LDL.LU R18, [R1+0x40cc] ;  /* 0x0040cc0001127983 */ /* 0x000ea80000300800 */
[----:B------:R-:W-:Y:S04]  /*ba680*/  STL [R1+0x4084], R0 ;  /* 0x0040840001007387 */ /* 0x000fe80000100800 */
[----:B------:R-:W2:Y:S04]  /*ba690*/  LDL.LU R20, [R1+0x40c8] ;  /* 0x0040c80001147983 */ /* 0x000ea80000300800 */
[----:B------:R1:W-:Y:S04]  /*ba6a0*/  STL [R1+0x40a4], R16 ;  /* 0x0040a41001007387 */ /* 0x0003e80000100800 */
[----:B0-----:R-:W2:Y:S04]  /*ba6b0*/  LDL.LU R3, [R1+0x1adc] ;  /* 0x001adc0001037983 */ /* 0x001ea80000300800 */
[----:B-1----:R-:W2:Y:S04]  /*ba6c0*/  LDL.LU R16, [R1+0x1a9c] ;  /* 0x001a9c0001107983 */ /* 0x002ea80000300800 */
[----:B------:R-:W3:Y:S04]  /*ba6d0*/  LDL.LU R27, [R1+0x1a98] ;  /* 0x001a9800011b7983 */ /* 0x000ee80000300800 */
[----:B---3--:R0:W-:Y:S04]  /*ba6e0*/  STL.64 [R1+0x40c0], R26 ;  /* 0x0040c01a01007387 */ /* 0x0081e80000100a00 */
[----:B0-----:R-:W3:Y:S04]  /*ba6f0*/  LDL.LU R26, [R1+0x16f8] ;  /* 0x0016f800011a7983 */ /* 0x001ee80000300800 */
[----:B------:R-:W3:Y:S04]  /*ba700*/  LDL.LU R27, [R1+0x16fc] ;  /* 0x0016fc00011b7983 */ /* 0x000ee80000300800 */
[----:B------:R0:W-:Y:S04]  /*ba710*/  STL [R1+0x40b8], R24 ;  /* 0x0040b81801007387 */ /* 0x0001e80000100800 */
[----:B0-----:R-:W3:Y:S04]  /*ba720*/  LDL.LU R24, [R1+0x1688] ;  /* 0x0016880001187983 */ /* 0x001ee80000300800 */
[----:B------:R-:W3:Y:S04]  /*ba730*/  LDL.LU R28, [R1+0x1888] ;  /* 0x00188800011c7983 */ /* 0x000ee80000300800 */
[----:B------:R0:W-:Y:S04]  /*ba740*/  STL.64 [R1+0x3f20], R22 ;  /* 0x003f201601007387 */ /* 0x0001e80000100a00 */
[----:B0-----:R-:W3:Y:S01]  /*ba750*/  LDL.LU R23, [R1+0x1658] ;  /* 0x0016580001177983 */ /* 0x001ee20000300800 */
[----:B----4-:R-:W-:-:S02]  /*ba760*/  PRMT R7, R7, 0x5210, R11 ;  /* 0x0000521007077816 */ /* 0x010fc4000000000b */
[----:B------:R-:W-:Y:S01]  /*ba770*/  PRMT R11, R13, 0x5210, R25 ;  /* 0x000052100d0b7816 */ /* 0x000fe20000000019 */
[----:B--2---:R0:W-:Y:S01]  /*ba780*/  STL.64 [R1+0x3f18], R20 ;  /* 0x003f181401007387 */ /* 0x0041e20000100a00 */
[----:B------:R-:W-:-:S03]  /*ba790*/  PRMT R8, R8, 0x5210, R14 ;  /* 0x0000521008087816 */ /* 0x000fc6000000000e */
[----:B------:R-:W2:Y:S04]  /*ba7a0*/  LDL.LU R0, [R1+0x1884] ;  /* 0x0018840001007983 */ /* 0x000ea80000300800 */
[----:B------:R-:W4:Y:S01]  /*ba7b0*/  LDL.LU R14, [R1+0x185c] ;  /* 0x00185c00010e7983 */ /* 0x000f220000300800 */
[----:B------:R-:W-:-:S03]  /*ba7c0*/  PRMT R9, R9, 0x5210, R2 ;  /* 0x0000521009097816 */ /* 0x000fc60000000002 */
[----:B0-----:R-:W2:Y:S04]  /*ba7d0*/  LDL.LU R20, [R1+0x358] ;  /* 0x0003580001147983 */ /* 0x001ea80000300800 */
[----:B------:R-:W2:Y:S04]  /*ba7e0*/  LDL.LU R21, [R1+0x354] ;  /* 0x0003540001157983 */ /* 0x000ea80000300800 */
[----:B------:R-:W2:Y:S04]  /*ba7f0*/  LDL.LU R2, [R1+0x350] ;  /* 0x0003500001027983 */ /* 0x000ea80000300800 */
[----:B------:R-:W2:Y:S01]  /*ba800*/  LDL.LU R22, [R1+0x340] ;  /* 0x0003400001167983 */ /* 0x000ea20000300800 */
[----:B---3--:R-:W-:-:S02]  /*ba810*/  PRMT R5, R5, 0x5210, R26 ;  /* 0x0000521005057816 */ /* 0x008fc4000000001a */
[----:B------:R-:W-:Y:S02]  /*ba820*/  PRMT R6, R6, 0x5210, R27 ;  /* 0x0000521006067816 */ /* 0x000fe4000000001b */
[----:B------:R-:W-:Y:S02]  /*ba830*/  PRMT R4, R4, 0x5210, R24 ;  /* 0x0000521004047816 */ /* 0x000fe40000000018 */
[----:B------:R-:W0:Y:S01]  /*ba840*/  LDS.128 R24, [R18] ;  /* 0x0000000012187984 */ /* 0x000e220000000c00 */
[----:B------:R-:W-:Y:S01]  /*ba850*/  BAR.SYNC.DEFER_BLOCKING 0x0 ;  /* 0x0000000000007b1d */ /* 0x000fe20000010000 */
[----:B------:R-:W-:-:S05]  /*ba860*/  PRMT R10, R10, 0x5210, R23 ;  /* 0x000052100a0a7816 */ /* 0x000fca0000000017 */
[----:B------:R-:W3:Y:S04]  /*ba870*/  LDL.LU R23, [R1+0x344] ;  /* 0x0003440001177983 */ /* 0x000ee80000300800 */
[----:B------:R1:W-:Y:S01]  /*ba880*/  STSM.16.M88.4 [R17], R4 ;  /* 0x0000000411007844 */ /* 0x0003e20000000200 */
[----:B------:R-:W-:Y:S06]  /*ba890*/  BAR.SYNC.DEFER_BLOCKING 0x0 ;  /* 0x0000000000007b1d */ /* 0x000fec0000010000 */
[----:B0-----:R-:W-:Y:S04]  /*ba8a0*/  STL.64 [R1+0x80], R24 ;  /* 0x0000801801007387 */ /* 0x001fe80000100a00 */
[----:B------:R-:W-:Y:S04]  /*ba8b0*/  STL.64 [R1+0x88], R26 ;  /* 0x0000881a01007387 */ /* 0x000fe80000100a00 */
[----:B-1----:R-:W3:Y:S04]  /*ba8c0*/  LDL.LU R7, [R1+0x1ac8] ;  /* 0x001ac80001077983 */ /* 0x002ee80000300800 */
[----:B------:R-:W0:Y:S01]  /*ba8d0*/  LDS.128 R24, [R18] ;  /* 0x0000000012187984 */ /* 0x000e220000000c00 */
[----:B------:R-:W-:Y:S01]  /*ba8e0*/  BAR.SYNC.DEFER_BLOCKING 0x0 ;  /* 0x0000000000007b1d */ /* 0x000fe20000010000 */
[----:B0-----:R-:W-:-:S05]  /*ba8f0*/  IMAD.MOV.U32 R13, RZ, RZ, R25 ;  /* 0x000000ffff0d7224 */ /* 0x001fca00078e0019 */
[----:B------:R-:W-:Y:S04]  /*ba900*/  STL [R1+0x70], R24 ;  /* 0x0000701801007387 */ /* 0x000fe80000100800 */
[----:B------:R0:W-:Y:S01]  /*ba910*/  STL [R1+0x7c], R27 ;  /* 0x00007c1b01007387 */ /* 0x0001e20000100800 */
[----:B------:R-:W-:-:S03]  /*ba920*/  IMAD.MOV.U32 R25, RZ, RZ, R26 ;  /* 0x000000ffff197224 */ /* 0x000fc600078e001a */
[----:B0-----:R-:W3:Y:S01]  /*ba930*/  LDL.LU.64 R26, [R1+0x40c0] ;  /* 0x0040c000011a7983 */ /* 0x001ee20000300a00 */
[----:B------:R-:W-:-:S03]  /*ba940*/  LOP3.LUT R3, R3, 0xffff, RZ, 0xc0, !PT ;  /* 0x0000ffff03037812 */ /* 0x000fc600078ec0ff */
[----:B------:R-:W3:Y:S01]  /*ba950*/  LDL.LU R24, [R1+0x40b8] ;  /* 0x0040b80001187983 */ /* 0x000ee20000300800 */
[----:B----4-:R-:W-:-:S03]  /*ba960*/  LOP3.LUT R14, R14, 0xffff, RZ, 0xc0, !PT ;  /* 0x0000ffff0e0e7812 */ /* 0x010fc600078ec0ff */
[----:B------:R-:W-:Y:S01]  /*ba970*/  STL [R1+0x3d98], R13 ;  /* 0x003d980d01007387 */ /* 0x000fe20000100800 */
[----:B------:R-:W-:Y:S02]  /*ba980*/  LOP3.LUT R16, R16, 0xffff, RZ, 0xc0, !PT ;  /* 0x0000ffff10107812 */ /* 0x000fe400078ec0ff */
[----:B------:R-:W-:Y:S01]  /*ba990*/  PRMT R4, R12, 0x4210, R3 ;  /* 0x000042100c047816 */ /* 0x000fe20000000003 */
[----:B------:R2:W-:Y:S01]  /*ba9a0*/  STSM.16.M88.4 [R17], R8 ;  /* 0x0000000811007844 */ /* 0x0005e20000000200 */
[----:B------:R-:W-:Y:S01]  /*ba9b0*/  BAR.SYNC.DEFER_BLOCKING 0x0 ;  /* 0x0000000000007b1d */ /* 0x000fe20000010000 */
[----:B------:R-:W-:Y:S02]  /*ba9c0*/  PRMT R6, R15, 0x4210, R16 ;  /* 0x000042100f067816 */ /* 0x000fe40000000010 */
[----:B--2---:R-:W-:Y:S02]  /*ba9d0*/  PRMT R10, R2, 0x4210, R14 ;  /* 0x00004210020a7816 */ /* 0x004fe4000000000e */
[----:B---3--:R-:W-:-:S05]  /*ba9e0*/  LOP3.LUT R5, R7, 0xffff, RZ, 0xc0, !PT ;  /* 0x0000ffff07057812 */ /* 0x008fca00078ec0ff */
[----:B------:R0:W-:Y:S04]  /*ba9f0*/  STL [R1+0x20], R5 ;  /* 0x0000200501007387 */ /* 0x0001e80000100800 */
[----:B------:R-:W2:Y:S04]  /*baa00*/  LDL.LU R12, [R1+0x40b4] ;  /* 0x0040b400010c7983 */ /* 0x000ea80000300800 */
[----:B------:R-:W3:Y:S04]  /*baa10*/  LDL.LU R2, [R1+0xc] ;  /* 0x00000c0001027983 */ /* 0x000ee80000300800 */
[----:B------:R-:W4:Y:S01]  /*baa20*/  LDL.LU R15, [R1+0x40b0] ;  /* 0x0040b000010f7983 */ /* 0x000f220000300800 */
[----:B------:R-:W-:-:S02]  /*baa30*/  LOP3.LUT R28, R28, 0xffff, RZ, 0xc0, !PT ;  /* 0x0000ffff1c1c7812 */ /* 0x000fc400078ec0ff */
[----:B------:R-:W-:Y:S02]  /*baa40*/  LOP3.LUT R0, R0, 0xffff, RZ, 0xc0, !PT ;  /* 0x0000ffff00007812 */ /* 0x000fe400078ec0ff */
[----:B------:R-:W-:Y:S02]  /*baa50*/  PRMT R8, R20, 0x4210, R28 ;  /* 0x0000421014087816 */ /* 0x000fe4000000001c */
[----:B------:R-:W-:Y:S02]  /*baa60*/  PRMT R9, R21, 0x4210, R0 ;  /* 0x0000421015097816 */ /* 0x000fe40000000000 */
[----:B0-----:R-:W-:Y:S02]  /*baa70*/  PRMT R5, R22, 0x4210, R5 ;  /* 0x0000421016057816 */ /* 0x001fe40000000005 */
[----:B------:R-:W-:-:S04]  /*baa80*/  LOP3.LUT R27, R27, 0xffff, RZ, 0xc0, !PT ;  /* 0x0000ffff1b1b7812 */ /* 0x000fc800078ec0ff */
[----:B------:R-:W-:Y:S02]  /*baa90*/  PRMT R7, R23, 0x4210, R27 ;  /* 0x0000421017077816 */ /* 0x000fe4000000001b */
[----:B------:R-:W0:Y:S01]  /*baaa0*/  LDS.128 R20, [R18] ;  /* 0x0000000012147984 */ /* 0x000e220000000c00 */
[----:B------:R-:W-:Y:S01]  /*baab0*/  BAR.SYNC.DEFER_BLOCKING 0x0 ;  /* 0x0000000000007b1d */ /* 0x000fe20000010000 */
[----:B------:R-:W-:-:S04]  /*baac0*/  LOP3.LUT R26, R26, 0xffff, RZ, 0xc0, !PT ;  /* 0x0000ffff1a1a7812 */ /* 0x000fc800078ec0ff */
[----:B------:R-:W-:Y:S01]  /*baad0*/  PRMT R11, R24, 0x4210, R26 ;  /* 0x00004210180b7816 */ /* 0x000fe2000000001a */
[----:B------:R-:W-:Y:S02]  /*baae0*/  STSM.16.M88.4 [R17], R4 ;  /* 0x0000000411007844 */ /* 0x000fe40000000200 */
[----:B------:R-:W-:Y:S01]  /*baaf0*/  BAR.SYNC.DEFER_BLOCKING 0x0 ;  /* 0x0000000000007b1d */ /* 0x000fe20000010000 */
[----:B0-----:R-:W-:-:S05]  /*bab00*/  IMAD.MOV.U32 R13, RZ, RZ, R20 ;  /* 0x000000ffff0d7224 */ /* 0x001fca00078e0014 */
[----:B------:R-:W-:Y:S01]  /*bab10*/  STL.64 [R1+0x68], R22 ;  /* 0x0000681601007387 */ /* 0x000fe20000100a00 */
[----:B------:R-:W-:-:S03]  /*bab20*/  IMAD.MOV.U32 R24, RZ, RZ, R21 ;  /* 0x000000ffff187224 */ /* 0x000fc600078e0015 */
[----:B------:R-:W0:Y:S01]  /*bab30*/  LDS.128 R20, [R18] ;  /* 0x0000000012147984 */ /* 0x000e220000000c00 */
[----:B------:R-:W-:Y:S06]  /*bab40*/  BAR.SYNC.DEFER_BLOCKING 0x0 ;  /* 0x0000000000007b1d */ /* 0x000fec0000010000 */
[----:B--2---:R1:W-:Y:S04]  /*bab50*/  STL.64 [R1+0x3de0], R12 ;  /* 0x003de00c01007387 */ /* 0x0043e80000100a00 */
[----:B-1----:R-:W2:Y:S04]  /*bab60*/  LDL.LU R12, [R1+0x20] ;  /* 0x00002000010c7983 */ /* 0x002ea80000300800 */
[----:B------:R-:W2:Y:S04]  /*bab70*/  LDL.LU R13, [R1+0x8] ;  /* 0x00000800010d7983 */ /* 0x000ea80000300800 */
[----:B----4-:R1:W-:Y:S04]  /*bab80*/  STL [R1+0x4094], R15 ;  /* 0x0040940f01007387 */ /* 0x0103e80000100800 */
[----:B-1----:R-:W4:Y:S04]  /*bab90*/  LDL.LU R15, [R1+0x3c] ;  /* 0x00003c00010f7983 */ /* 0x002f280000300800 */
[----:B------:R1:W-:Y:S04]  /*baba0*/  STL.64 [R1+0x3d88], R24 ;  /* 0x003d881801007387 */ /* 0x0003e80000100a00 */
[----:B------:R-:W3:Y:S04]  /*babb0*/  LDL.LU R7, [R1+0x264] ;  /* 0x0002640001077983 */ /* 0x000ee80000300800 */
[----:B0-----:R0:W-:Y:S04]  /*babc0*/  STL.64 [R1+0x50], R20 ;  /* 0x0000501401007387 */ /* 0x0011e80000100a00 */
[----:B------:R0:W-:Y:S04]  /*babd0*/  STL [R1+0x58], R22 ;  /* 0x0000581601007387 */ /* 0x0001e80000100800 */
[----:B------:R0:W-:Y:S01]  /*babe0*/  STSM.16.M88.4 [R17], R8 ;  /* 0x0000000811007844 */ /* 0x0001e20000000200 */
[----:B------:R-:W-:Y:S01]  /*babf0*/  BAR.SYNC.DEFER_BLOCKING 0x0 ;  /* 0x0000000000007b1d */ /* 0x000fe20000010000 */
[----:B-1----:R-:W-:-:S02]  /*bac00*/  IMAD.MOV.U32 R24, RZ, RZ, R23 ;  /* 0x000000ffff187224 */ /* 0x002fc400078e0017 */
[----:B------:R-:W-:-:S03]  /*bac10*/  IMAD.MOV.U32 R25, RZ, RZ, R0 ;  /* 0x000000ffff197224 */ /* 0x000fc600078e0000 */
[----:B0-----:R-:W2:Y:S04]  /*bac20*/  LDL.LU R20, [R1+0x1be8] ;  /* 0x001be80001147983 */ /* 0x001ea80000300800 */
[----:B------:R-:W2:Y:S04]  /*bac30*/  LDL.LU R21, [R1+0x1b28] ;  /* 0x001b280001157983 */ /* 0x000ea80000300800 */
[----:B------:R-:W2:Y:S04]  /*bac40*/  LDL.LU R22, [R1+0x1ab8] ;  /* 0x001ab80001167983 */ /* 0x000ea80000300800 */
[----:B------:R-:W2:Y:S04]  /*bac50*/  LDL.LU R23, [R1+0x1aac] ;  /* 0x001aac0001177983 */ /* 0x000ea80000300800 */
[----:B------:R-:W2:Y:S04]  /*bac60*/  LDL.LU R0, [R1+0x18cc] ;  /* 0x0018cc0001007983 */ /* 0x000ea80000300800 */
[----:B------:R-:W-:Y:S01]  /*bac70*/  STL [R1+0x3dfc], R24 ;  /* 0x003dfc1801007387 */ /* 0x000fe20000100800 */
[----:B------:R-:W-:-:S02]  /*bac80*/  PRMT R9, R19, 0x5210, R25 ;  /* 0x0000521013097816 */ /* 0x000fc40000000019 */
[----:B----4-:R-:W-:Y:S02]  /*bac90*/  PRMT R10, R15, 0x5210, R14 ;  /* 0x000052100f0a7816 */ /* 0x010fe4000000000e */
[----:B---3--:R-:W-:Y:S02]  /*baca0*/  PRMT R8, R7, 0x5210, R28 ;  /* 0x0000521007087816 */ /* 0x008fe4000000001c */
[----:B------:R-:W3:Y:S04]  /*bacb0*/  LDL.LU R28, [R1+0x40ac] ;  /* 0x0040ac00011c7983 */ /* 0x000ee80000300800 */
[----:B------:R-:W4:Y:S04]  /*bacc0*/  LDL.LU R19, [R1+0x18c8] ;  /* 0x0018c80001137983 */ /* 0x000f280000300800 */
[----:B------:R-:W3:Y:S01]  /*bacd0*/  LDL.LU R14, [R1+0x40a8] ;  /* 0x0040a800010e7983 */ /* 0x000ee20000300800 */
[----:B--2---:R-:W-:-:S02]  /*bace0*/  PRMT R5, R13, 0x5210, R12 ;  /* 0x000052100d057816 */ /* 0x004fc4000000000c */
[----:B------:R-:W-:Y:S02]  /*bacf0*/  PRMT R4, R2, 0x5210, R3 ;  /* 0x0000521002047816 */ /* 0x000fe40000000003 */
[----:B------:R-:W-:Y:S01]  /*bad00*/  PRMT R6, R29, 0x5210, R16 ;  /* 0x000052101d067816 */ /* 0x000fe20000000010 */
[----:B------:R-:W2:Y:S04]  /*bad10*/  LDL.LU R3, [R1+0x1880] ;  /* 0x0018800001037983 */ /* 0x000ea80000300800 */
[----:B------:R-:W4:Y:S04]  /*bad20*/  LDL.LU R2, [R1+0x187c] ;  /* 0x00187c0001027983 */ /* 0x000f280000300800 */
[----:B------:R-:W4:Y:S04]  /*bad30*/  LDL.LU R16, [R1+0x40a4] ;  /* 0x0040a40001107983 */ /* 0x000f280000300800 */
[----:B------:R-:W4:Y:S01]  /*bad40*/  LDL.LU R29, [R1+0x40a0] ;  /* 0x0040a000011d7983 */ /* 0x000f220000300800 */
[----:B---3--:R-:W-:-:S03]  /*bad50*/  PRMT R11, R14, 0x5210, R26 ;  /* 0x000052100e0b7816 */ /* 0x008fc6000000001a */
[----:B------:R-:W0:Y:S01]  /*bad60*/  LDS.128 R12, [R18] ;  /* 0x00000000120c7984 */ /* 0x000e220000000c00 */
[----:B------:R-:W-:Y:S01]  /*bad70*/  BAR.SYNC.DEFER_BLOCKING 0x0 ;  /* 0x0000000000007b1d */ /* 0x000fe20000010000 */
[----:B------:R-:W-:-:S05]  /*bad80*/  PRMT R7, R28, 0x5210, R27 ;  /* 0x000052101c077816 */ /* 0x000fca000000001b */
[----:B------:R-:W3:Y:S04]  /*bad90*/  LDL.LU R27, [R1+0x409c] ;  /* 0x00409c00011b7983 */ /* 0x000ee80000300800 */
[----:B------:R-:W3:Y:S04]  /*bada0*/  LDL.LU R28, [R1+0x4098] ;  /* 0x00409800011c7983 */ /* 0x000ee80000300800 */
[----:B------:R1:W-:Y:S01]  /*badb0*/  STSM.16.M88.4 [R17], R4 ;  /* 0x0000000411007844 */ /* 0x0003e20000000200 */
[----:B------:R-:W-:Y:S06]  /*badc0*/  BAR.SYNC.DEFER_BLOCKING 0x0 ;  /* 0x0000000000007b1d */ /* 0x000fec0000010000 */
[----:B0-----:R-:W-:Y:S04]  /*badd0*/  STL [R1+0x40], R12 ;  /* 0x0000400c01007387 */ /* 0x001fe80000100800 */
[----:B------:R-:W-:Y:S01]  /*bade0*/  STL.64 [R1+0x48], R14 ;  /* 0x0000480e01007387 */ /* 0x000fe20000100a00 */
[----:B------:R-:W-:-:S03]  /*badf0*/  IMAD.MOV.U32 R26, RZ, RZ, R13 ;  /* 0x000000ffff1a7224 */ /* 0x000fc600078e000d */
[----:B-1----:R-:W3:Y:S04]  /*bae00*/  LDL.LU R4, [R1+0x374] ;  /* 0x0003740001047983 */ /* 0x002ee80000300800 */
[----:B------:R-:W3:Y:S04]  /*bae10*/  LDL.LU R5, [R1+0x370] ;  /* 0x0003700001057983 */ /* 0x000ee80000300800 */
[----:B------:R-:W3:Y:S04]  /*bae20*/  LDL.LU R6, [R1+0x36c] ;  /* 0x00036c0001067983 */ /* 0x000ee80000300800 */
[----:B------:R-:W3:Y:S04]  /*bae30*/  LDL.LU R7, [R1+0x368] ;  /* 0x0003680001077983 */ /* 0x000ee80000300800 */
[----:B------:R-:W0:Y:S01]  /*bae40*/  LDS.128 R12, [R18] ;  /* 0x00000000120c7984 */ /* 0x000e220000000c00 */
[----:B------:R-:W-:Y:S06]  /*bae50*/  BAR.SYNC.DEFER_BLOCKING 0x0 ;  /* 0x0000000000007b1d */ /* 0x000fec0000010000 */
[----:B------:R-:W-:Y:S02]  /*bae60*/  STSM.16.M88.4 [R17], R8 ;  /* 0x0000000811007844 */ /* 0x000fe40000000200 */
[----:B------:R-:W-:Y:S06]  /*bae70*/  BAR.SYNC.DEFER_BLOCKING 0x0 ;  /* 0x0000000000007b1d */ /* 0x000fec0000010000 */
[----:B0-----:R-:W-:Y:S04]  /*bae80*/  STL.64 [R1+0x30], R12 ;  /* 0x0000300c01007387 */ /* 0x001fe80000100a00 */
[----:B------:R0:W-:Y:S04]  /*bae90*/  STL [R1+0x3c], R15 ;  /* 0x00003c0f01007387 */ /* 0x0001e80000100800 */
[----:B0-----:R-:W3:Y:S04]  /*baea0*/  LDL.LU R15, [R1+0x4094] ;  /* 0x00409400010f7983 */ /* 0x001ee80000300800 */
[----:B------:R-:W3:Y:S04]  /*baeb0*/  LDL.LU R11, [R1+0x378] ;  /* 0x00037800010b7983 */ /* 0x000ee80000300800 */
[----:B------:R-:W3:Y:S01]  /*baec0*/  LDL.LU R25, [R1+0x270] ;  /* 0x0002700001197983 */ /* 0x000ee20000300800 */
[----:B------:R-:W-:-:S02]  /*baed0*/  LOP3.LUT R24, R20, 0xffff, RZ, 0xc0, !PT ;  /* 0x0000ffff14187812 */ /* 0x000fc400078ec0ff */
[----:B--2---:R-:W-:Y:S02]  /*baee0*/  LOP3.LUT R3, R3, 0xffff, RZ, 0xc0, !PT ;  /* 0x0000ffff03037812 */ /* 0x004fe400078ec0ff */
[----:B------:R-:W-:Y:S02]  /*baef0*/  LOP3.LUT R20, R21, 0xffff, RZ, 0xc0, !PT ;  /* 0x0000ffff15147812 */ /* 0x000fe400078ec0ff */
[----:B------:R-:W-:Y:S02]  /*baf00*/  LOP3.LUT R12, R23, 0xffff, RZ, 0xc0, !PT ;  /* 0x0000ffff170c7812 */ /* 0x000fe400078ec0ff */
[----:B----4-:R-:W-:Y:S01]  /*baf10*/  LOP3.LUT R19, R19, 0xffff, RZ, 0xc0, !PT ;  /* 0x0000ffff13137812 */ /* 0x010fe200078ec0ff */
[----:B------:R-:W2:Y:S01]  /*baf20*/  LDL.LU R23, [R1+0x280] ;  /* 0x0002800001177983 */ /* 0x000ea20000300800 */
[----:B------:R-:W-:-:S03]  /*baf30*/  LOP3.LUT R13, R22, 0xffff, RZ, 0xc0, !PT ;  /* 0x0000ffff160d7812 */ /* 0x000fc600078ec0ff */
[----:B------:R-:W4:Y:S04]  /*baf40*/  LDL.LU R21, [R1+0x274] ;  /* 0x0002740001157983 */ /* 0x000f280000300800 */
[----:B------:R-:W2:Y:S04]  /*baf50*/  LDL.LU R22, [R1+0x26c] ;  /* 0x00026c0001167983 */ /* 0x000ea80000300800 */
[----:B------:R-:W-:Y:S01]  /*baf60*/  STL [R1+0x4090], R26 ;  /* 0x0040901a01007387 */ /* 0x000fe20000100800 */
[----:B---3--:R-:W-:Y:S02]  /*baf70*/  PRMT R9, R4, 0x4210, R19 ;  /* 0x0000421004097816 */ /* 0x008fe40000000013 */
[----:B------:R-:W-:-:S02]  /*baf80*/  PRMT R10, R5, 0x4210, R3 ;  /* 0x00004210050a7816 */ /* 0x000fc40000000003 */
[----:B------:R-:W-:Y:S02]  /*baf90*/  PRMT R4, R6, 0x4210, R24 ;  /* 0x0000421006047816 */ /* 0x000fe40000000018 */
[----:B------:R-:W-:Y:S02]  /*bafa0*/  PRMT R5, R7, 0x4210, R20 ;  /* 0x0000421007057816 */ /* 0x000fe40000000014 */
[----:B------:R-:W-:Y:S01]  /*bafb0*/  PRMT R7, R27, 0x4210, R12 ;  /* 0x000042101b077816 */ /* 0x000fe2000000000c */
[----:B------:R-:W-:Y:S04]  /*bafc0*/  STL.64 [R1+0x4088], R24 ;  /* 0x0040881801007387 */ /* 0x000fe80000100a00 */
[----:B------:R-:W0:Y:S01]  /*bafd0*/  LDS.128 R24, [R18] ;  /* 0x0000000012187984 */ /* 0x000e220000000c00 */
[----:B------:R-:W-:Y:S06]  /*bafe0*/  BAR.SYNC.DEFER_BLOCKING 0x0 ;  /* 0x0000000000007b1d */ /* 0x000fec0000010000 */
[----:B0-----:R-:W-:Y:S04]  /*baff0*/  STL.64 [R1+0x20], R24 ;  /* 0x0000201801007387 */ /* 0x001fe80000100a00 */
[----:B------:R0:W-:Y:S04]  /*bb000*/  STL [R1+0x28], R26 ;  /* 0x0000281a01007387 */ /* 0x0001e80000100800 */
[----:B0-----:R-:W3:Y:S04]  /*bb010*/  LDL.LU R26, [R1+0x4090] ;  /* 0x00409000011a7983 */ /* 0x001ee80000300800 */
[----:B------:R-:W2:Y:S01]  /*bb020*/  LDL.LU.64 R24, [R1+0x4088] ;  /* 0x0040880001187983 */ /* 0x000ea20000300a00 */
[----:B------:R-:W-:-:S05]  /*bb030*/  PRMT R6, R28, 0x4210, R13 ;  /* 0x000042101c067816 */ /* 0x000fca000000000d */
[----:B------:R-:W-:Y:S01]  /*bb040*/  STSM.16.M88.4 [R17], R4 ;  /* 0x0000000411007844 */ /* 0x000fe20000000200 */
[----:B------:R-:W-:Y:S06]  /*bb050*/  BAR.SYNC.DEFER_BLOCKING 0x0 ;  /* 0x0000000000007b1d */ /* 0x000fec0000010000 */
[----:B------:R-:W0:Y:S02]  /*bb060*/  LDS.128 R4, [R18] ;  /* 0x0000000012047984 */ /* 0x000e240000000c00 */
[----:B------:R-:W-:Y:S06]  /*bb070*/  BAR.SYNC.DEFER_BLOCKING 0x0 ;  /* 0x0000000000007b1d */ /* 0x000fec0000010000 */
[----:B---3--:R1:W-:Y:S04]  /*bb080*/  STL.64 [R1+0x3d48], R26 ;  /* 0x003d481a01007387 */ /* 0x0083e80000100a00 */
[----:B-1----:R-:W3:Y:S04]  /*bb090*/  LDL.LU R26, [R1+0x27c] ;  /* 0x00027c00011a7983 */ /* 0x002ee80000300800 */
[----:B------:R-:W3:Y:S01]  /*bb0a0*/  LDL.LU R27, [R1+0x278] ;  /* 0x00027800011b7983 */ /* 0x000ee20000300800 */
[----:B------:R-:W-:-:S02]  /*bb0b0*/  LOP3.LUT R0, R0, 0xffff, RZ, 0xc0, !PT ;  /* 0x0000ffff00007812 */ /* 0x000fc400078ec0ff */
[----:B------:R-:W-:Y:S02]  /*bb0c0*/  LOP3.LUT R2, R2, 0xffff, RZ, 0xc0, !PT ;  /* 0x0000ffff02027812 */ /* 0x000fe400078ec0ff */
[----:B------:R-:W-:Y:S02]  /*bb0d0*/  PRMT R8, R11, 0x4210, R0 ;  /* 0x000042100b087816 */ /* 0x000fe40000000000 */
[----:B------:R-:W-:Y:S01]  /*bb0e0*/  PRMT R11, R15, 0x4210, R2 ;  /* 0x000042100f0b7816 */ /* 0x000fe20000000002 */
[----:B0-----:R-:W-:Y:S01]  /*bb0f0*/  IMAD.MOV.U32 R15, RZ, RZ, R7 ;  /* 0x000000ffff0f7224 */ /* 0x001fe200078e0007 */
[----:B------:R-:W-:Y:S04]  /*bb100*/  STL [R1+0x10], R4 ;  /* 0x0000100401007387 */ /* 0x000fe80000100800 */
[----:B------:R-:W-:Y:S04]  /*bb110*/  STL [R1+0x18], R6 ;  /* 0x0000180601007387 */ /* 0x000fe80000100800 */
[----:B------:R0:W-:Y:S04]  /*bb120*/  STSM.16.M88.4 [R17], R8 ;  /* 0x0000000811007844 */ /* 0x0001e80000000200 */
[----:B------:R-:W-:Y:S01]  /*bb130*/  STL [R1+0x3cc8], R15 ;  /* 0x003cc80f01007387 */ /* 0x000fe20000100800 */
[----:B------:R-:W-:Y:S01]  /*bb140*/  BAR.SYNC.DEFER_BLOCKING 0x0 ;  /* 0x0000000000007b1d */ /* 0x000fe20000010000 */
[----:B0-----:R-:W-:Y:S01]  /*bb150*/  PRMT R10, R29, 0x5210, R19 ;  /* 0x000052101d0a7816 */ /* 0x001fe20000000013 */
[----:B------:R-:W-:Y:S01]  /*bb160*/  IMAD.MOV.U32 R28, RZ, RZ, R5 ;  /* 0x000000ffff1c7224 */ /* 0x000fe200078e0005 */
[----:B----4-:R-:W-:-:S02]  /*bb170*/  PRMT R6, R21, 0x5210, R13 ;  /* 0x0000521015067816 */ /* 0x010fc4000000000d */
[----:B--2---:R-:W-:Y:S02]  /*bb180*/  PRMT R7, R22, 0x5210, R12 ;  /* 0x0000521016077816 */ /* 0x004fe4000000000c */
[----:B------:R-:W-:Y:S02]  /*bb190*/  PRMT R4, R25, 0x5210, R24 ;  /* 0x0000521019047816 */ /* 0x000fe40000000018 */
[----:B------:R-:W-:Y:S02]  /*bb1a0*/  PRMT R5, R23, 0x5210, R20 ;  /* 0x0000521017057816 */ /* 0x000fe40000000014 */
[----:B---3--:R-:W-:Y:S02]  /*bb1b0*/  PRMT R26, R26, 0x5210, R0 ;  /* 0x000052101a1a7816 */ /* 0x008fe40000000000 */
[----:B------:R-:W2:Y:S04]  /*bb1c0*/  LDL.LU R0, [R1+0x4084] ;  /* 0x0040840001007983 */ /* 0x000ea80000300800 */
[----:B------:R-:W3:Y:S04]  /*bb1d0*/  LDL.LU R19, [R1+0x4080] ;  /* 0x0040800001137983 */ /* 0x000ee80000300800 */
[----:B------:R-:W4:Y:S01]  /*bb1e0*/  LDL.LU R29, [R1+0x407c] ;  /* 0x00407c00011d7983 */ /* 0x000f220000300800 */
[----:B------:R-:W-:-:S03]  /*bb1f0*/  PRMT R9, R27, 0x5210, R3 ;  /* 0x000052101b097816 */ /* 0x000fc60000000003 */
[----:B------:R-:W2:Y:S04]  /*bb200*/  LDL.LU R3, [R1+0x4078] ;  /* 0x0040780001037983 */ /* 0x000ea80000300800 */
[----:B------:R-:W2:Y:S04]  /*bb210*/  LDL.LU R23, [R1+0x1c08] ;  /* 0x001c080001177983 */ /* 0x000ea80000300800 */
[----:B------:R-:W-:Y:S04]  /*bb220*/  STL.64 [R1+0x4070], R6 ;  /* 0x0040700601007387 */ /* 0x000fe80000100a00 */
[----:B------:R-:W-:Y:S04]  /*bb230*/  STL.64 [R1+0x4068], R4 ;  /* 0x0040680401007387 */ /* 0x000fe80000100a00 */
[----:B------:R-:W0:Y:S01]  /*bb240*/  LDS.128 R4, [R18] ;  /* 0x0000000012047984 */ /* 0x000e220000000c00 */
[----:B------:R-:W-:Y:S01]  /*bb250*/  BAR.SYNC.DEFER_BLOCKING 0x0 ;  /* 0x0000000000007b1d */ /* 0x000fe20000010000 */
[----:B0-----:R-:W-:Y:S01]  /*bb260*/  IMAD.MOV.U32 R15, RZ, RZ, R6 ;  /* 0x000000ffff0f7224 */ /* 0x001fe200078e0006 */
[----:B---3--:R-:W-:-:S04]  /*bb270*/  PRMT R8, R19, 0x5210, R2 ;  /* 0x0000521013087816 */ /* 0x008fc80000000002 */
[----:B------:R-:W3:Y:S04]  /*bb280*/  LDL.LU R2, [R1+0x1928] ;  /* 0x0019280001027983 */ /* 0x000ee80000300800 */
[----:B------:R-:W2:Y:S04]  /*bb290*/  LDL.LU R24, [R1+0x191c] ;  /* 0x00191c0001187983 */ /* 0x000ea80000300800 */
[----:B------:R-:W2:Y:S04]  /*bb2a0*/  LDL.LU R12, [R1+0x18b8] ;  /* 0x0018b800010c7983 */ /* 0x000ea80000300800 */
[----:B------:R-:W2:Y:S04]  /*bb2b0*/  LDL.LU R25, [R1+0x188c] ;  /* 0x00188c0001197983 */ /* 0x000ea80000300800 */
[----:B------:R-:W2:Y:S04]  /*bb2c0*/  LDL.LU R13, [R1+0x398] ;  /* 0x00039800010d7983 */ /* 0x000ea80000300800 */
[----:B------:R-:W2:Y:S04]  /*bb2d0*/  LDL.LU R20, [R1+0x390] ;  /* 0x0003900001147983 */ /* 0x000ea80000300800 */
[----:B------:R-:W2:Y:S01]  /*bb2e0*/  LDL.LU R21, [R1+0x38c] ;  /* 0x00038c0001157983 */ /* 0x000ea20000300800 */
[----:B----4-:R-:W-:-:S03]  /*bb2f0*/  IMAD.MOV.U32 R19, RZ, RZ, R29 ;  /* 0x000000ffff137224 */ /* 0x010fc600078e001d */
[----:B------:R-:W4:Y:S04]  /*bb300*/  LDL.LU R22, [R1+0x388] ;  /* 0x0003880001167983 */ /* 0x000f280000300800 */
[----:B------:R0:W-:Y:S01]  /*bb310*/  STL.64 [R1], R4 ;  /* 0x0000000401007387 */ /* 0x0001e20000100a00 */
[----:B------:R-:W-:-:S03]  /*bb320*/  IMAD.MOV.U32 R29, RZ, RZ, R7 ;  /* 0x000000ffff1d7224 */ /* 0x000fc600078e0007 */
[----:B------:R-:W3:Y:S04]  /*bb330*/  LDL.LU.64 R6, [R1+0x4070] ;  /* 0x0040700001067983 */ /* 0x000ee80000300a00 */
[----:B0-----:R-:W3:Y:S04]  /*bb340*/  LDL.LU.64 R4, [R1+0x4068] ;  /* 0x0040680001047983 */ /* 0x001ee80000300a00 */
[----:B------:R0:W-:Y:S04]  /*bb350*/  STL.64 [R1+0x3d28], R14 ;  /* 0x003d280e01007387 */ /* 0x0001e80000100a00 */
[----:B0-----:R-:W4:Y:S04]  /*bb360*/  LDL.LU R14, [R1+0x1afc] ;  /* 0x001afc00010e7983 */ /* 0x001f280000300800 */
[----:B------:R-:W4:Y:S04]  /*bb370*/  LDL.LU R15, [R1+0x1acc] ;  /* 0x001acc00010f7983 */ /* 0x000f280000300800 */
[----:B------:R0:W-:Y:S04]  /*bb380*/  STL.64 [R1+0x3cf8], R28 ;  /* 0x003cf81c01007387 */ /* 0x0001e80000100a00 */
[----:B0-----:R-:W4:Y:S04]  /*bb390*/  LDL.LU R28, [R1+0x1c04] ;  /* 0x001c0400011c7983 */ /* 0x001f280000300800 */
[----:B------:R-:W4:Y:S04]  /*bb3a0*/  LDL.LU R29, [R1+0x394] ;  /* 0x00039400011d7983 */ /* 0x000f280000300800 */
[----:B---3--:R0:W-:Y:S01]  /*bb3b0*/  STSM.16.M88.4 [R17], R4 ;  /* 0x0000000411007844 */ /* 0x0081e20000000200 */
[----:B------:R-:W-:Y:S01]  /*bb3c0*/  BAR.SYNC.DEFER_BLOCKING 0x0 ;  /* 0x0000000000007b1d */ /* 0x000fe20000010000 */
[----:B0-----:R-:W-:-:S02]  /*bb3d0*/  IMAD.MOV.U32 R5, RZ, RZ, R10 ;  /* 0x000000ffff057224 */ /* 0x001fc400078e000a */
[----:B------:R-:W-:Y:S02]  /*bb3e0*/  IMAD.MOV.U32 R6, RZ, RZ, R9 ;  /* 0x000000ffff067224 */ /* 0x000fe400078e0009 */
[----:B------:R-:W-:Y:S02]  /*bb3f0*/  IMAD.MOV.U32 R7, RZ, RZ, R8 ;  /* 0x000000ffff077224 */ /* 0x000fe400078e0008 */
[----:B------:R-:W0:Y:S01]  /*bb400*/  LDS.128 R8, [R18] ;  /* 0x0000000012087984 */ /* 0x000e220000000c00 */
[----:B------:R-:W-:Y:S01]  /*bb410*/  BAR.SYNC.DEFER_BLOCKING 0x0 ;  /* 0x0000000000007b1d */ /* 0x000fe20000010000 */
[----:B------:R-:W-:Y:S01]  /*bb420*/  IMAD.MOV.U32 R4, RZ, RZ, R26 ;  /* 0x000000ffff047224 */ /* 0x000fe200078e001a */
[----:B------:R-:W-:Y:S02]  /*bb430*/  LOP3.LUT R2, R2, 0xffff, RZ, 0xc0, !PT ;  /* 0x0000ffff02027812 */ /* 0x000fe400078ec0ff */
[----:B--2---:R-:W-:Y:S02]  /*bb440*/  LOP3.LUT R24, R24, 0xffff, RZ, 0xc0, !PT ;  /* 0x0000ffff18187812 */ /* 0x004fe400078ec0ff */
[----:B------:R-:W-:Y:S01]  /*bb450*/  LOP3.LUT R12, R12, 0xffff, RZ, 0xc0, !PT ;  /* 0x0000ffff0c0c7812 */ /* 0x000fe200078ec0ff */
[----:B------:R4:W-:Y:S01]  /*bb460*/  STSM.16.M88.4 [R17], R4 ;  /* 0x0000000411007844 */ /* 0x0009e20000000200 */
[----:B------:R-:W-:Y:S06]  /*bb470*/  BAR.SYNC.DEFER_BLOCKING 0x0 ;  /* 0x0000000000007b1d */ /* 0x000fec0000010000 */
[----:B0-----:R0:W-:Y:S04]  /*bb480*/  STL.64 [R1+0x3d08], R8 ;  /* 0x003d080801007387 */ /* 0x0011e80000100a00 */
[----:B------:R1:W-:Y:S04]  /*bb490*/  STL.64 [R1+0x3cd0], R10 ;  /* 0x003cd00a01007387 */ /* 0x0003e80000100a00 */
[----:B------:R-:W2:Y:S04]  /*bb4a0*/  LDL.LU R26, [R1+0x384] ;  /* 0x00038400011a7983 */ /* 0x000ea80000300800 */
[----:B------:R-:W3:Y:S01]  /*bb4b0*/  LDL.LU R27, [R1+0x380] ;  /* 0x00038000011b7983 */ /* 0x000ee20000300800 */
[----:B----4-:R-:W-:-:S02]  /*bb4c0*/  PRMT R7, R29, 0x4210, R24 ;  /* 0x000042101d077816 */ /* 0x010fc40000000018 */
[----:B------:R-:W-:Y:S02]  /*bb4d0*/  PRMT R4, R20, 0x4210, R12 ;  /* 0x0000421014047816 */ /* 0x000fe4000000000c */
[----:B0-----:R-:W-:Y:S02]  /*bb4e0*/  LOP3.LUT R8, R23, 0xffff, RZ, 0xc0, !PT ;  /* 0x0000ffff17087812 */ /* 0x001fe400078ec0ff */
[----:B-1----:R-:W-:Y:S01]  /*bb4f0*/  LOP3.LUT R10, R14, 0xffff, RZ, 0xc0, !PT ;  /* 0x0000ffff0e0a7812 */ /* 0x002fe200078ec0ff */
[----:B------:R-:W4:Y:S01]  /*bb500*/  LDL.LU R23, [R1+0x39c] ;  /* 0x00039c0001177983 */ /* 0x000f220000300800 */
[----:B------:R-:W-:Y:S02]  /*bb510*/  LOP3.LUT R11, R15, 0xffff, RZ, 0xc0, !PT ;  /* 0x0000ffff0f0b7812 */ /* 0x000fe400078ec0ff */
[----:B------:R-:W-:Y:S02]  /*bb520*/  LOP3.LUT R14, R25, 0xffff, RZ, 0xc0, !PT ;  /* 0x0000ffff190e7812 */ /* 0x000fe400078ec0ff */
[----:B------:R-:W-:Y:S01]  /*bb530*/  PRMT R15, R13, 0x4210, R2 ;  /* 0x000042100d0f7816 */ /* 0x000fe20000000002 */
[----:B------:R-:W4:Y:S01]  /*bb540*/  LDL.LU R25, [R1+0x2a0] ;  /* 0x0002a00001197983 */ /* 0x000f220000300800 */
[----:B------:R-:W-:-:S03]  /*bb550*/  LOP3.LUT R9, R28, 0xffff, RZ, 0xc0, !PT ;  /* 0x0000ffff1c097812 */ /* 0x000fc600078ec0ff */
[----:B------:R-:W4:Y:S04]  /*bb560*/  LDL.LU R13, [R1+0x29c] ;  /* 0x00029c00010d7983 */ /* 0x000f280000300800 */
[----:B------:R-:W4:Y:S04]  /*bb570*/  LDL.LU R28, [R1+0x298] ;  /* 0x00029800011c7983 */ /* 0x000f280000300800 */
[----:B------:R-:W4:Y:S01]  /*bb580*/  LDL.LU R29, [R1+0x294] ;  /* 0x00029400011d7983 */ /* 0x000f220000300800 */
[----:B------:R-:W-:-:S03]  /*bb590*/  PRMT R6, R21, 0x4210, R8 ;  /* 0x0000421015067816 */ /* 0x000fc60000000008 */
[----:B------:R-:W4:Y:S01]  /*bb5a0*/  LDL.LU R20, [R1+0x290] ;  /* 0x0002900001147983 */ /* 0x000f220000300800 */
[----:B------:R-:W-:-:S03]  /*bb5b0*/  PRMT R5, R22, 0x4210, R9 ;  /* 0x0000421016057816 */ /* 0x000fc60000000009 */
[----:B------:R-:W4:Y:S04]  /*bb5c0*/  LDL.LU R21, [R1+0x28c] ;  /* 0x00028c0001157983 */ /* 0x000f280000300800 */
[----:B------:R-:W4:Y:S01]  /*bb5d0*/  LDL.LU R22, [R1+0x2a8] ;  /* 0x0002a80001167983 */ /* 0x000f220000300800 */
[----:B--2---:R-:W-:Y:S02]  /*bb5e0*/  PRMT R26, R26, 0x4210, R10 ;  /* 0x000042101a1a7816 */ /* 0x004fe4000000000a */
[----:B---3--:R-:W-:Y:S01]  /*bb5f0*/  PRMT R27, R27, 0x4210, R11 ;  /* 0x000042101b1b7816 */ /* 0x008fe2000000000b */
[----:B----4-:R0:W-:Y:S04]  /*bb600*/  STL [R1+0x4058], R22 ;  /* 0x0040581601007387 */ /* 0x0101e80000100800 */
[----:B------:R1:W-:Y:S04]  /*bb610*/  STL.64 [R1+0x4050], R20 ;  /* 0x0040501401007387 */ /* 0x0003e80000100a00 */
[----:B------:R2:W-:Y:S01]  /*bb620*/  STL.64 [R1+0x4060], R24 ;  /* 0x0040601801007387 */ /* 0x0005e20000100a00 */
[----:B0-----:R-:W-:-:S02]  /*bb630*/  IMAD.MOV.U32 R22, RZ, RZ, R4 ;  /* 0x000000ffff167224 */ /* 0x001fc400078e0004 */
[----:B-1----:R-:W-:Y:S02]  /*bb640*/  IMAD.MOV.U32 R21, RZ, RZ, R7 ;  /* 0x000000ffff157224 */ /* 0x002fe400078e0007 */
[----:B--2---:R-:W-:Y:S02]  /*bb650*/  IMAD.MOV.U32 R24, RZ, RZ, R6 ;  /* 0x000000ffff187224 */ /* 0x004fe400078e0006 */
[----:B------:R-:W-:Y:S02]  /*bb660*/  IMAD.MOV.U32 R25, RZ, RZ, R5 ;  /* 0x000000ffff197224 */ /* 0x000fe400078e0005 */
[----:B------:R-:W0:Y:S01]  /*bb670*/  LDS.128 R4, [R18] ;  /* 0x0000000012047984 */ /* 0x000e220000000c00 */
[----:B------:R-:W-:Y:S06]  /*bb680*/  BAR.SYNC.DEFER_BLOCKING 0x0 ;  /* 0x0000000000007b1d */ /* 0x000fec0000010000 */
[----:B------:R-:W-:Y:S02]  /*bb690*/  STSM.16.M88.4 [R17], R24 ;  /* 0x0000001811007844 */ /* 0x000fe40000000200 */
[----:B------:R-:W-:Y:S06]  /*bb6a0*/  BAR.SYNC.DEFER_BLOCKING 0x0 ;  /* 0x0000000000007b1d */ /* 0x000fec0000010000 */
[----:B------:R-:W1:Y:S02]  /*bb6b0*/  LDS.128 R24, [R18] ;  /* 0x0000000012187984 */ /* 0x000e640000000c00 */
[----:B------:R-:W-:Y:S01]  /*bb6c0*/  BAR.SYNC.DEFER_BLOCKING 0x0 ;  /* 0x0000000000007b1d */ /* 0x000fe20000010000 */
[----:B------:R-:W-:Y:S01]  /*bb6d0*/  IMAD.MOV.U32 R20, RZ, RZ, R15 ;  /* 0x000000ffff147224 */ /* 0x000fe200078e000f */
[----:B------:R-:W-:-:S04]  /*bb6e0*/  PRMT R23, R23, 0x4210, R14 ;  /* 0x0000421017177816 */ /* 0x000fc8000000000e */
[----:B0-----:R0:W-:Y:S04]  /*bb6f0*/  STL.64 [R1+0x3d00], R4 ;  /* 0x003d000401007387 */ /* 0x0011e80000100a00 */
[----:B0-----:R-:W2:Y:S04]  /*bb700*/  LDL.LU R5, [R1+0x2a4] ;  /* 0x0002a40001057983 */ /* 0x001ea80000300800 */
[----:B------:R-:W-:Y:S04]  /*bb710*/  STL.64 [R1+0x3cd8], R6 ;  /* 0x003cd80601007387 */ /* 0x000fe80000100a00 */
[----:B------:R-:W-:Y:S01]  /*bb720*/  STSM.16.M88.4 [R17], R20 ;  /* 0x0000001411007844 */ /* 0x000fe20000000200 */
[----:B------:R-:W-:Y:S06]  /*bb730*/  BAR.SYNC.DEFER_BLOCKING 0x0 ;  /* 0x0000000000007b1d */ /* 0x000fec0000010000 */
[----:B-1----:R0:W-:Y:S04]  /*bb740*/  STL.64 [R1+0x2f0], R24 ;  /* 0x0002f01801007387 */ /* 0x0021e80000100a00 */
[----:B------:R1:W-:Y:S04]  /*bb750*/  STL.64 [R1+0x2f8], R26 ;  /* 0x0002f81a01007387 */ /* 0x0003e80000100a00 */
[----:B0-----:R-:W3:Y:S04]  /*bb760*/  LDL.LU.64 R24, [R1+0x4060] ;  /* 0x0040600001187983 */ /* 0x001ee80000300a00 */
[----:B------:R-:W4:Y:S04]  /*bb770*/  LDL.LU R22, [R1+0x4058] ;  /* 0x0040580001167983 */ /* 0x000f280000300800 */
[----:B------:R-:W2:Y:S04]  /*bb780*/  LDL.LU.64 R20, [R1+0x4050] ;  /* 0x0040500001147983 */ /* 0x000ea80000300a00 */
[----:B------:R-:W3:Y:S04]  /*bb790*/  LDL.LU R15, [R1+0x1c5c] ;  /* 0x001c5c00010f7983 */ /* 0x000ee80000300800 */
[----:B-1----:R-:W3:Y:S04]  /*bb7a0*/  LDL.LU R26, [R1+0x1c58] ;  /* 0x001c5800011a7983 */ /* 0x002ee80000300800 */
[----:B------:R-:W3:Y:S04]  /*bb7b0*/  LDL.LU R27, [R1+0x1bf8] ;  /* 0x001bf800011b7983 */ /* 0x000ee80000300800 */
[----:B------:R-:W3:Y:S01]  /*bb7c0*/  LDL.LU R23, [R1+0x1bec] ;  /* 0x001bec0001177983 */ /* 0x000ee20000300800 */
[----:B------:R-:W-:-:S02]  /*bb7d0*/  PRMT R6, R13, 0x5210, R12 ;  /* 0x000052100d067816 */ /* 0x000fc4000000000c */
[----:B------:R-:W-:Y:S02]  /*bb7e0*/  PRMT R8, R28, 0x5210, R8 ;  /* 0x000052101c087816 */ /* 0x000fe40000000008 */
[----:B------:R-:W-:Y:S02]  /*bb7f0*/  PRMT R9, R29, 0x5210, R9 ;  /* 0x000052101d097816 */ /* 0x000fe40000000009 */
[----:B----4-:R-:W-:Y:S02]  /*bb800*/  PRMT R7, R22, 0x5210, R14 ;  /* 0x0000521016077816 */ /* 0x010fe4000000000e */
[----:B--2---:R-:W-:Y:S02]  /*bb810*/  PRMT R10, R20, 0x5210, R10 ;  /* 0x00005210140a7816 */ /* 0x004fe4000000000a */
[----:B------:R-:W-:Y:S01]  /*bb820*/  PRMT R11, R21, 0x5210, R11 ;  /* 0x00005210150b7816 */ /* 0x000fe2000000000b */
[----:B---3--:R-:W-:Y:S04]  /*bb830*/  STL [R1+0x4044], R23 ;  /* 0x0040441701007387 */ /* 0x008fe80000100800 */
[----:B------:R-:W0:Y:S01]  /*bb840*/  LDS.128 R20, [R18] ;  /* 0x0000000012147984 */ /* 0x000e220000000c00 */
[----:B------:R-:W-:-:S02]  /*bb850*/  PRMT R4, R5, 0x5210, R2 ;  /* 0x0000521005047816 */ /* 0x000fc40000000002 */
[----:B------:R-:W-:Y:S01]  /*bb860*/  PRMT R5, R25, 0x5210, R24 ;  /* 0x0000521019057816 */ /* 0x000fe20000000018 */
[----:B------:R-:W2:Y:S04]  /*bb870*/  LDL.LU R2, [R1+0x4048] ;  /* 0x0040480001027983 */ /* 0x000ea80000300800 */
[----:B------:R-:W3:Y:S04]  /*bb880*/  LDL.LU R24, [R1+0x1960] ;  /* 0x0019600001187983 */ /* 0x000ee80000300800 */
[----:B------:R-:W4:Y:S04]  /*bb890*/  LDL.LU R25, [R1+0x195c] ;  /* 0x00195c0001197983 */ /* 0x000f280000300800 */
[----:B------:R-:W2:Y:S04]  /*bb8a0*/  LDL.LU R12, [R1+0x18fc] ;  /* 0x0018fc00010c7983 */ /* 0x000ea80000300800 */
[----:B------:R-:W2:Y:S01]  /*bb8b0*/  LDL.LU R13, [R1+0x18dc] ;  /* 0x0018dc00010d7983 */ /* 0x000ea20000300800 */
[----:B------:R-:W-:Y:S06]  /*bb8c0*/  BAR.SYNC.DEFER_BLOCKING 0x0 ;  /* 0x0000000000007b1d */ /* 0x000fec0000010000 */
[----:B0-----:R-:W-:Y:S04]  /*bb8d0*/  STL.64 [R1+0x2e0], R20 ;  /* 0x0002e01401007387 */ /* 0x001fe80000100a00 */
[----:B------:R0:W-:Y:S04]  /*bb8e0*/  STL.64 [R1+0x2e8], R22 ;  /* 0x0002e81601007387 */ /* 0x0001e80000100a00 */
[----:B0-----:R-:W3:Y:S04]  /*bb8f0*/  LDL.LU R23, [R1+0x4044] ;  /* 0x0040440001177983 */ /* 0x001ee80000300800 */
[----:B------:R-:W-:Y:S01]  /*bb900*/  STSM.16.M88.4 [R17], R8 ;  /* 0x0000000811007844 */ /* 0x000fe20000000200 */
[----:B------:R-:W-:Y:S06]  /*bb910*/  BAR.SYNC.DEFER_BLOCKING 0x0 ;  /* 0x0000000000007b1d */ /* 0x000fec0000010000 */
[----:B------:R-:W2:Y:S04]  /*bb920*/  LDL.LU R20, [R1+0x1d9c] ;  /* 0x001d9c0001147983 */ /* 0x000ea80000300800 */
[----:B------:R-:W0:Y:S01]  /*bb930*/  LDS.128 R8, [R18] ;  /* 0x0000000012087984 */ /* 0x000e220000000c00 */
[----:B------:R-:W-:Y:S06]  /*bb940*/  BAR.SYNC.DEFER_BLOCKING 0x0 ;  /* 0x0000000000007b1d */ /* 0x000fec0000010000 */
[----:B------:R3:W-:Y:S02]  /*bb950*/  STSM.16.M88.4 [R17], R4 ;  /* 0x0000000411007844 */ /* 0x0007e40000000200 */
[----:B------:R-:W-:Y:S06]  /*bb960*/  BAR.SYNC.DEFER_BLOCKING 0x0 ;  /* 0x0000000000007b1d */ /* 0x000fec0000010000 */
[----:B0-----:R-:W-:Y:S04]  /*bb970*/  STL.64 [R1+0x2a0], R8 ;  /* 0x0002a00801007387 */ /* 0x001fe80000100a00 */
[----:B------:R0:W-:Y:S04]  /*bb980*/  STL.64 [R1+0x2a8], R10 ;  /* 0x0002a80a01007387 */ /* 0x0001e80000100a00 */
[----:B------:R-:W2:Y:S04]  /*bb990*/  LDL.LU R21, [R1+0x1cdc] ;  /* 0x001cdc0001157983 */ /* 0x000ea80000300800 */
[----:B------:R-:W2:Y:S04]  /*bb9a0*/  LDL.LU R22, [R1+0x1d3c] ;  /* 0x001d3c0001167983 */ /* 0x000ea80000300800 */
[----:B------:R-:W2:Y:S04]  /*bb9b0*/  LDL.LU R28, [R1+0x1c00] ;  /* 0x001c0000011c7983 */ /* 0x000ea80000300800 */
[----:B------:R-:W2:Y:S04]  /*bb9c0*/  LDL.LU R29, [R1+0x3b0] ;  /* 0x0003b000011d7983 */ /* 0x000ea80000300800 */
[----:B------:R-:W2:Y:S01]  /*bb9d0*/  LDL.LU R14, [R1+0x1c6c] ;  /* 0x001c6c00010e7983 */ /* 0x000ea20000300800 */
[----:B---3--:R-:W-:-:S03]  /*bb9e0*/  LOP3.LUT R7, R23, 0xffff, RZ, 0xc0, !PT ;  /* 0x0000ffff17077812 */ /* 0x008fc600078ec0ff */
[----:B------:R-:W3:Y:S01]  /*bb9f0*/  LDL.LU R23, [R1+0x2b8] ;  /* 0x0002b80001177983 */ /* 0x000ee20000300800 */
[----:B------:R-:W-:Y:S02]  /*bba00*/  LOP3.LUT R4, R15, 0xffff, RZ, 0xc0, !PT ;  /* 0x0000ffff0f047812 */ /* 0x000fe400078ec0ff */
[----:B------:R-:W-:Y:S02]  /*bba10*/  LOP3.LUT R5, R26, 0xffff, RZ, 0xc0, !PT ;  /* 0x0000ffff1a057812 */ /* 0x000fe400078ec0ff */
[----:B------:R-:W-:Y:S02]  /*bba20*/  LOP3.LUT R6, R27, 0xffff, RZ, 0xc0, !PT ;  /* 0x0000ffff1b067812 */ /* 0x000fe400078ec0ff */
[----:B0-----:R-:W-:Y:S02]  /*bba30*/  LOP3.LUT R11, R24, 0xffff, RZ, 0xc0, !PT ;  /* 0x0000ffff180b7812 */ /* 0x001fe400078ec0ff */
[----:B----4-:R-:W-:Y:S01]  /*bba40*/  LOP3.LUT R10, R25, 0xffff, RZ, 0xc0, !PT ;  /* 0x0000ffff190a7812 */ /* 0x010fe200078ec0ff */
[----:B---3--:R0:W-:Y:S04]  /*bba50*/  STL [R1+0x4020], R23 ;  /* 0x0040201701007387 */ /* 0x0081e80000100800 */
[----:B0-----:R-:W3:Y:S04]  /*bba60*/  LDL.LU R23, [R1+0x1c48] ;  /* 0x001c480001177983 */ /* 0x001ee80000300800 */
[----:B------:R-:W4:Y:S04]  /*bba70*/  LDL.LU R15, [R1+0x2bc] ;  /* 0x0002bc00010f7983 */ /* 0x000f280000300800 */
[----:B------:R-:W3:Y:S04]  /*bba80*/  LDL.LU R26, [R1+0x2c0] ;  /* 0x0002c000011a7983 */ /* 0x000ee80000300800 */
[----:B------:R-:W3:Y:S04]  /*bba90*/  LDL.LU R27, [R1+0x2c8] ;  /* 0x0002c800011b7983 */ /* 0x000ee80000300800 */
[----:B------:R-:W4:Y:S04]  /*bbaa0*/  LDL.LU R24, [R1+0x2c4] ;  /* 0x0002c40001187983 */ /* 0x000f280000300800 */
[----:B------:R-:W4:Y:S01]  /*bbab0*/  LDL.LU R25, [R1+0x2cc] ;  /* 0x0002cc0001197983 */ /* 0x000f220000300800 */
[----:B--2---:R-:W-:-:S02]  /*bbac0*/  LOP3.LUT R9, R12, 0xffff, RZ, 0xc0, !PT ;  /* 0x0000ffff0c097812 */ /* 0x004fc400078ec0ff */
[----:B------:R-:W-:Y:S01]  /*bbad0*/  LOP3.LUT R8, R13, 0xffff, RZ, 0xc0, !PT ;  /* 0x0000ffff0d087812 */ /* 0x000fe200078ec0ff */
[----:B---3--:R0:W-:Y:S04]  /*bbae0*/  STL.64 [R1+0x4030], R26 ;  /* 0x0040301a01007387 */ /* 0x0081e80000100a00 */
[----:B0-----:R-:W2:Y:S04]  /*bbaf0*/  LDL.LU R27, [R1+0x1cbc] ;  /* 0x001cbc00011b7983 */ /* 0x001ea80000300800 */
[----:B----4-:R0:W-:Y:S04]  /*bbb00*/  STL.64 [R1+0x4028], R24 ;  /* 0x0040281801007387 */ /* 0x0101e80000100a00 */
[----:B------:R-:W3:Y:S04]  /*bbb10*/  LDL.LU R12, [R1+0x2b4] ;  /* 0x0002b400010c7983 */ /* 0x000ee80000300800 */
[----:B------:R-:W3:Y:S04]  /*bbb20*/  LDL.LU R13, [R1+0x2b0] ;  /* 0x0002b000010d7983 */ /* 0x000ee80000300800 */
[----:B------:R-:W-:Y:S01]  /*bbb30*/  STL [R1+0x4040], R15 ;  /* 0x0040400f01007387 */ /* 0x000fe20000100800 */
[----:B0-----:R-:W-:-:S02]  /*bbb40*/  PRMT R25, R23, 0x4210, R5 ;  /* 0x0000421017197816 */ /* 0x001fc40000000005 */
[----:B------:R-:W-:Y:S02]  /*bbb50*/  PRMT R23, R14, 0x4210, R8 ;  /* 0x000042100e177816 */ /* 0x000fe40000000008 */
[----:B------:R-:W-:Y:S02]  /*bbb60*/  PRMT R26, R28, 0x4210, R6 ;  /* 0x000042101c1a7816 */ /* 0x000fe40000000006 */
[----:B------:R-:W-:Y:S02]  /*bbb70*/  PRMT R20, R20, 0x4210, R11 ;  /* 0x0000421014147816 */ /* 0x000fe4000000000b */
[----:B------:R-:W-:Y:S02]  /*bbb80*/  PRMT R21, R21, 0x4210, R10 ;  /* 0x0000421015157816 */ /* 0x000fe4000000000a */
[----:B------:R-:W-:Y:S01]  /*bbb90*/  PRMT R22, R22, 0x4210, R9 ;  /* 0x0000421016167816 */ /* 0x000fe20000000009 */
[----:B---3--:R-:W-:Y:S04]  /*bbba0*/  STL.64 [R1+0x4038], R12 ;  /* 0x0040380c01007387 */ /* 0x008fe80000100a00 */
[----:B------:R-:W0:Y:S01]  /*bbbb0*/  LDS.128 R12, [R18] ;  /* 0x00000000120c7984 */ /* 0x000e220000000c00 */
[----:B------:R-:W-:Y:S01]  /*bbbc0*/  BAR.SYNC.DEFER_BLOCKING 0x0 ;  /* 0x0000000000007b1d */ /* 0x000fe20000010000 */
[----:B--2---:R-:W-:-:S02]  /*bbbd0*/  PRMT R24, R27, 0x4210, R4 ;  /* 0x000042101b187816 */ /* 0x004fc40000000004 */
[----:B------:R-:W-:-:S05]  /*bbbe0*/  PRMT R27, R29, 0x4210, R7 ;  /* 0x000042101d1b7816 */ /* 0x000fca0000000007 */
[----:B------:R-:W-:Y:S01]  /*bbbf0*/  STSM.16.M88.4 [R17], R24 ;  /* 0x0000001811007844 */ /* 0x000fe20000000200 */
[----:B------:R-:W-:Y:S06]  /*bbc00*/  BAR.SYNC.DEFER_BLOCKING 0x0 ;  /* 0x0000000000007b1d */ /* 0x000fec0000010000 */
[----:B------:R-:W1:Y:S02]  /*bbc10*/  LDS.128 R24, [R18] ;  /* 0x0000000012187984 */ /* 0x000e640000000c00 */
[----:B------:R-:W-:Y:S06]  /*bbc20*/  BAR.SYNC.DEFER_BLOCKING 0x0 ;  /* 0x0000000000007b1d */ /* 0x000fec0000010000 */
[----:B0-----:R-:W-:Y:S04]  /*bbc30*/  STL.64 [R1+0x2d0], R12 ;  /* 0x0002d00c01007387 */ /* 0x001fe80000100a00 */
[----:B------:R0:W-:Y:S04]  /*bbc40*/  STL.64 [R1+0x2d8], R14 ;  /* 0x0002d80e01007387 */ /* 0x0001e80000100a00 */
[----:B0-----:R-:W2:Y:S04]  /*bbc50*/  LDL.LU R15, [R1+0x4040] ;  /* 0x00404000010f7983 */ /* 0x001ea80000300800 */
[----:B------:R-:W3:Y:S04]  /*bbc60*/  LDL.LU.64 R12, [R1+0x4038] ;  /* 0x00403800010c7983 */ /* 0x000ee80000300a00 */
[----:B------:R-:W-:Y:S01]  /*bbc70*/  STSM.16.M88.4 [R17], R20 ;  /* 0x0000001411007844 */ /* 0x000fe20000000200 */
[----:B------:R-:W-:Y:S06]  /*bbc80*/  BAR.SYNC.DEFER_BLOCKING 0x0 ;  /* 0x0000000000007b1d */ /* 0x000fec0000010000 */
[----:B-1----:R-:W-:Y:S04]  /*bbc90*/  STL.64 [R1+0x3c0], R24 ;  /* 0x0003c01801007387 */ /* 0x002fe80000100a00 */
[----:B------:R0:W-:Y:S04]  /*bbca0*/  STL.64 [R1+0x3c8], R26 ;  /* 0x0003c81a01007387 */ /* 0x0001e80000100a00 */
[----:B0-----:R-:W4:Y:S04]  /*bbcb0*/  LDL.LU.64 R26, [R1+0x4030] ;  /* 0x00403000011a7983 */ /* 0x001f280000300a00 */
[----:B------:R-:W2:Y:S04]  /*bbcc0*/  LDL.LU.64 R24, [R1+0x4028] ;  /* 0x0040280001187983 */ /* 0x000ea80000300a00 */
[----:B------:R-:W3:Y:S04]  /*bbcd0*/  LDL.LU R23, [R1+0x4020] ;  /* 0x0040200001177983 */ /* 0x000ee80000300800 */
[----:B------:R-:W2:Y:S04]  /*bbce0*/  LDL.LU R21, [R1+0x1cd8] ;  /* 0x001cd80001157983 */ /* 0x000ea80000300800 */
[----:B------:R-:W2:Y:S01]  /*bbcf0*/  LDL.LU R22, [R1+0x1ccc] ;  /* 0x001ccc0001167983 */ /* 0x000ea20000300800 */
[----:B---3--:R-:W-:-:S03]  /*bbd00*/  PRMT R11, R23, 0x5210, R11 ;  /* 0x00005210170b7816 */ /* 0x008fc6000000000b */
[----:B------:R-:W3:Y:S02]  /*bbd10*/  LDL.LU R23, [R1+0x1c3c] ;  /* 0x001c3c0001177983 */ /* 0x000ee40000300800 */
[----:B------:R-:W-:Y:S01]  /*bbd20*/  IMAD.MOV.U32 R20, RZ, RZ, R11 ;  /* 0x000000ffff147224 */ /* 0x000fe200078e000b */
[----:B----4-:R-:W-:Y:S02]  /*bbd30*/  PRMT R4, R27, 0x5210, R4 ;  /* 0x000052101b047816 */ /* 0x010fe40000000004 */
[----:B--2---:R-:W-:Y:S02]  /*bbd40*/  PRMT R5, R24, 0x5210, R5 ;  /* 0x0000521018057816 */ /* 0x004fe40000000005 */
[----:B------:R-:W-:Y:S02]  /*bbd50*/  PRMT R6, R25, 0x5210, R6 ;  /* 0x0000521019067816 */ /* 0x000fe40000000006 */
[----:B------:R-:W-:Y:S01]  /*bbd60*/  PRMT R7, R12, 0x5210, R7 ;  /* 0x000052100c077816 */ /* 0x000fe20000000007 */
[----:B---3--:R-:W-:Y:S04]  /*bbd70*/  STL.64 [R1+0x4018], R22 ;  /* 0x0040181601007387 */ /* 0x008fe80000100a00 */
[----:B------:R0:W-:Y:S02]  /*bbd80*/  STL [R1+0x4010], R21 ;  /* 0x0040101501007387 */ /* 0x0001e40000100800 */
[----:B0-----:R-:W-:-:S02]  /*bbd90*/  PRMT R21, R15, 0x5210, R10 ;  /* 0x000052100f157816 */ /* 0x001fc4000000000a */
[----:B------:R-:W-:Y:S02]  /*bbda0*/  PRMT R22, R26, 0x5210, R9 ;  /* 0x000052101a167816 */ /* 0x000fe40000000009 */
[----:B------:R-:W-:Y:S02]  /*bbdb0*/  PRMT R23, R13, 0x5210, R8 ;  /* 0x000052100d177816 */ /* 0x000fe40000000008 */
[----:B------:R-:W0:Y:S01]  /*bbdc0*/  LDS.128 R8, [R18] ;  /* 0x0000000012087984 */ /* 0x000e220000000c00 */
[----:B------:R-:W-:Y:S06]  /*bbdd0*/  BAR.SYNC.DEFER_BLOCKING 0x0 ;  /* 0x0000000000007b1d */ /* 0x000fec0000010000 */
[----:B------:R1:W-:Y:S02]  /*bbde0*/  STSM.16.M88.4 [R17], R4 ;  /* 0x0000000411007844 */ /* 0x0003e40000000200 */
[----:B------:R-:W-:Y:S06]  /*bbdf0*/  BAR.SYNC.DEFER_BLOCKING 0x0 ;  /* 0x0000000000007b1d */ /* 0x000fec0000010000 */
[----:B0-----:R-:W-:Y:S04]  /*bbe00*/  STL.64 [R1+0x3b0], R8 ;  /* 0x0003b00801007387 */ /* 0x001fe80000100a00 */
[----:B------:R-:W-:Y:S04]  /*bbe10*/  STL.64 [R1+0x3b8], R10 ;  /* 0x0003b80a01007387 */ /* 0x000fe80000100a00 */
[----:B-1----:R-:W2:Y:S04]  /*bbe20*/  LDL.LU R7, [R1+0x1c38] ;  /* 0x001c380001077983 */ /* 0x002ea80000300800 */
[----:B------:R-:W0:Y:S01]  /*bbe30*/  LDS.128 R8, [R18] ;  /* 0x0000000012087984 */ /* 0x000e220000000c00 */
[----:B------:R-:W-:Y:S06]  /*bbe40*/  BAR.SYNC.DEFER_BLOCKING 0x0 ;  /* 0x0000000000007b1d */ /* 0x000fec0000010000 */
[----:B------:R-:W-:Y:S02]  /*bbe50*/  STSM.16.M88.4 [R17], R20 ;  /* 0x0000001411007844 */ /* 0x000fe40000000200 */
[----:B------:R-:W-:Y:S06]  /*bbe60*/  BAR.SYNC.DEFER_BLOCKING 0x0 ;  /* 0x0000000000007b1d */ /* 0x000fec0000010000 */
[----:B0-----:R-:W-:Y:S04]  /*bbe70*/  STL.64 [R1+0x2c0], R8 ;  /* 0x0002c00801007387 */ /* 0x001fe80000100a00 */
[----:B------:R0:W-:Y:S04]  /*bbe80*/  STL.64 [R1+0x2c8], R10 ;  /* 0x0002c80a01007387 */ /* 0x0001e80000100a00 */
[----:B0-----:R-:W3:Y:S04]  /*bbe90*/  LDL.LU R11, [R1+0x1998] ;  /* 0x00199800010b7983 */ /* 0x001ee80000300800 */
[----:B------:R-:W4:Y:S04]  /*bbea0*/  LDL.LU R10, [R1+0x196c] ;  /* 0x00196c00010a7983 */ /* 0x000f280000300800 */
[----:B------:R-:W4:Y:S04]  /*bbeb0*/  LDL.LU R9, [R1+0x1938] ;  /* 0x0019380001097983 */ /* 0x000f280000300800 */
[----:B------:R-:W4:Y:S04]  /*bbec0*/  LDL.LU R8, [R1+0x192c] ;  /* 0x00192c0001087983 */ /* 0x000f280000300800 */
[----:B------:R-:W4:Y:S04]  /*bbed0*/  LDL.LU R26, [R1+0x1e7c] ;  /* 0x001e7c00011a7983 */ /* 0x000f280000300800 */
[----:B------:R-:W3:Y:S04]  /*bbee0*/  LDL.LU R28, [R1+0x1e9c] ;  /* 0x001e9c00011c7983 */ /* 0x000ee80000300800 */
[----:B------:R-:W4:Y:S04]  /*bbef0*/  LDL.LU R29, [R1+0x1e2c] ;  /* 0x001e2c00011d7983 */ /* 0x000f280000300800 */
[----:B------:R-:W3:Y:S04]  /*bbf00*/  LDL.LU R14, [R1+0x1e0c] ;  /* 0x001e0c00010e7983 */ /* 0x000ee80000300800 */
[----:B------:R-:W4:Y:S04]  /*bbf10*/  LDL.LU R15, [R1+0x1608] ;  /* 0x00160800010f7983 */ /* 0x000f280000300800 */
[----:B------:R-:W4:Y:S04]  /*bbf20*/  LDL.LU R27, [R1+0x1e6c] ;  /* 0x001e6c00011b7983 */ /* 0x000f280000300800 */
[----:B------:R-:W2:Y:S04]  /*bbf30*/  LDL.LU.64 R22, [R1+0x4018] ;  /* 0x0040180001167983 */ /* 0x000ea80000300a00 */
[----:B------:R-:W3:Y:S01]  /*bbf40*/  LDL.LU R21, [R1+0x4010] ;  /* 0x0040100001157983 */ /* 0x000ee20000300800 */
[----:B--2---:R-:W-:-:S03]  /*bbf50*/  LOP3.LUT R5, R22, 0xffff, RZ, 0xc0, !PT ;  /* 0x0000ffff16057812 */ /* 0x004fc600078ec0ff */
[----:B------:R-:W2:Y:S04]  /*bbf60*/  LDL.LU R22, [R1+0x310] ;  /* 0x0003100001167983 */ /* 0x000ea80000300800 */
[----:B------:R-:W4:Y:S04]  /*bbf70*/  LDL.LU R24, [R1+0x314] ;  /* 0x0003140001187983 */ /* 0x000f280000300800 */
[----:B------:R-:W4:Y:S04]  /*bbf80*/  LDL.LU R25, [R1+0x318] ;  /* 0x0003180001197983 */ /* 0x000f280000300800 */
[----:B----4-:R0:W-:Y:S04]  /*bbf90*/  STL.64 [R1+0x3ff0], R24 ;  /* 0x003ff01801007387 */ /* 0x0101e80000100a00 */
[----:B0-----:R-:W4:Y:S04]  /*bbfa0*/  LDL.LU R24, [R1+0x1ea8] ;  /* 0x001ea80001187983 */ /* 0x001f280000300800 */
[----:B------:R-:W4:Y:S04]  /*bbfb0*/  LDL.LU R25, [R1+0x1edc] ;  /* 0x001edc0001197983 */ /* 0x000f280000300800 */
[----:B------:R-:W2:Y:S04]  /*bbfc0*/  LDL.LU R12, [R1+0x31c] ;  /* 0x00031c00010c7983 */ /* 0x000ea80000300800 */
[----:B------:R-:W2:Y:S01]  /*bbfd0*/  LDL.LU R13, [R1+0x320] ;  /* 0x00032000010d7983 */ /* 0x000ea20000300800 */
[----:B---3--:R-:W-:-:S02]  /*bbfe0*/  LOP3.LUT R4, R21, 0xffff, RZ, 0xc0, !PT ;  /* 0x0000ffff15047812 */ /* 0x008fc400078ec0ff */
[----:B------:R-:W-:Y:S01]  /*bbff0*/  LOP3.LUT R6, R23, 0xffff, RZ, 0xc0, !PT ;  /* 0x0000ffff17067812 */ /* 0x000fe200078ec0ff */
[----:B--2---:R0:W-:Y:S04]  /*bc000*/  STL.64 [R1+0x3ff8], R12 ;  /* 0x003ff80c01007387 */ /* 0x0041e80000100a00 */
[----:B------:R-:W2:Y:S04]  /*bc010*/  LDL.LU R20, [R1+0x324] ;  /* 0x0003240001147983 */ /* 0x000ea80000300800 */
[----:B------:R-:W2:Y:S04]  /*bc020*/  LDL.LU R21, [R1+0x304] ;  /* 0x0003040001157983 */ /* 0x000ea80000300800 */
[----:B------:R-:W3:Y:S01]  /*bc030*/  LDL.LU R23, [R1+0x300] ;  /* 0x0003000001177983 */ /* 0x000ee20000300800 */
[----:B------:R-:W-:-:S02]  /*bc040*/  LOP3.LUT R7, R7, 0xffff, RZ, 0xc0, !PT ;  /* 0x0000ffff07077812 */ /* 0x000fc400078ec0ff */
[----:B------:R-:W-:Y:S02]  /*bc050*/  PRMT R14, R14, 0x4210, R6 ;  /* 0x000042100e0e7816 */ /* 0x000fe40000000006 */
[----:B------:R-:W-:Y:S02]  /*bc060*/  PRMT R15, R15, 0x4210, R7 ;  /* 0x000042100f0f7816 */ /* 0x000fe40000000007 */
[----:B0-----:R-:W-:Y:S02]  /*bc070*/  PRMT R12, R28, 0x4210, R4 ;  /* 0x000042101c0c7816 */ /* 0x001fe40000000004 */
[----:B------:R-:W-:Y:S01]  /*bc080*/  PRMT R13, R29, 0x4210, R5 ;  /* 0x000042101d0d7816 */ /* 0x000fe20000000005 */
[----:B---3--:R-:W-:Y:S04]  /*bc090*/  STL.64 [R1+0x4008], R22 ;  /* 0x0040081601007387 */ /* 0x008fe80000100a00 */
[----:B--2---:R-:W-:Y:S04]  /*bc0a0*/  STL.64 [R1+0x4000], R20 ;  /* 0x0040001401007387 */ /* 0x004fe80000100a00 */
[----:B------:R-:W0:Y:S01]  /*bc0b0*/  LDS.128 R20, [R18] ;  /* 0x0000000012147984 */ /* 0x000e220000000c00 */
[----:B------:R-:W-:Y:S06]  /*bc0c0*/  BAR.SYNC.DEFER_BLOCKING 0x0 ;  /* 0x0000000000007b1d */ /* 0x000fec0000010000 */
[----:B0-----:R-:W-:Y:S04]  /*bc0d0*/  STL.64 [R1+0x390], R20 ;  /* 0x0003901401007387 */ /* 0x001fe80000100a00 */
[----:B------:R0:W-:Y:S04]  /*bc0e0*/  STL.64 [R1+0x398], R22 ;  /* 0x0003981601007387 */ /* 0x0001e80000100a00 */
[----:B0-----:R-:W2:Y:S04]  /*bc0f0*/  LDL.LU.64 R22, [R1+0x4008] ;  /* 0x0040080001167983 */ /* 0x001ea80000300a00 */
[----:B------:R-:W3:Y:S04]  /*bc100*/  LDL.LU.64 R20, [R1+0x4000] ;  /* 0x0040000001147983 */ /* 0x000ee80000300a00 */
[----:B------:R-:W-:Y:S01]  /*bc110*/  STSM.16.M88.4 [R17], R12 ;  /* 0x0000000c11007844 */ /* 0x000fe20000000200 */
[----:B------:R-:W-:Y:S06]  /*bc120*/  BAR.SYNC.DEFER_BLOCKING 0x0 ;  /* 0x0000000000007b1d */ /* 0x000fec0000010000 */
[----:B------:R-:W0:Y:S02]  /*bc130*/  LDS.128 R12, [R18] ;  /* 0x00000000120c7984 */ /* 0x000e240000000c00 */
[----:B------:R-:W-:Y:S01]  /*bc140*/  BAR.SYNC.DEFER_BLOCKING 0x0 ;  /* 0x0000000000007b1d */ /* 0x000fe20000010000 */
[----:B------:R-:W-:-:S02]  /*bc150*/  LOP3.LUT R11, R11, 0xffff, RZ, 0xc0, !PT ;  /* 0x0000ffff0b0b7812 */ /* 0x000fc400078ec0ff */
[----:B------:R-:W-:Y:S02]  /*bc160*/  LOP3.LUT R10, R10, 0xffff, RZ, 0xc0, !PT ;  /* 0x0000ffff0a0a7812 */ /* 0x000fe400078ec0ff */
[----:B------:R-:W-:Y:S02]  /*bc170*/  LOP3.LUT R9, R9, 0xffff, RZ, 0xc0, !PT ;  /* 0x0000ffff09097812 */ /* 0x000fe400078ec0ff */
[----:B------:R-:W-:Y:S02]  /*bc180*/  LOP3.LUT R8, R8, 0xffff, RZ, 0xc0, !PT ;  /* 0x0000ffff08087812 */ /* 0x000fe400078ec0ff */
[----:B----4-:R-:W-:Y:S02]  /*bc190*/  PRMT R24, R24, 0x4210, R11 ;  /* 0x0000421018187816 */ /* 0x010fe4000000000b */
[----:B------:R-:W-:Y:S02]  /*bc1a0*/  PRMT R25, R25, 0x4210, R10 ;  /* 0x0000421019197816 */ /* 0x000fe4000000000a */
[----:B------:R-:W-:-:S02]  /*bc1b0*/  PRMT R26, R26, 0x4210, R9 ;  /* 0x000042101a1a7816 */ /* 0x000fc40000000009 */
[----:B------:R-:W-:-:S05]  /*bc1c0*/  PRMT R27, R27, 0x4210, R8 ;  /* 0x000042101b1b7816 */ /* 0x000fca0000000008 */
[----:B------:R-:W-:Y:S01]  /*bc1d0*/  STSM.16.M88.4 [R17], R24 ;  /* 0x0000001811007844 */ /* 0x000fe20000000200 */
[----:B------:R-:W-:Y:S06]  /*bc1e0*/  BAR.SYNC.DEFER_BLOCKING 0x0 ;  /* 0x0000000000007b1d */ /* 0x000fec0000010000 */
[----:B0-----:R0:W-:Y:S04]  /*bc1f0*/  STL.64 [R1+0x270], R12 ;  /* 0x0002700c01007387 */ /* 0x0011e80000100a00 */
[----:B------:R-:W-:Y:S04]  /*bc200*/  STL.64 [R1+0x278], R14 ;  /* 0x0002780e01007387 */ /* 0x000fe80000100a00 */
[----:B0-----:R-:W4:Y:S04]  /*bc210*/  LDL.LU.64 R12, [R1+0x3ff8] ;  /* 0x003ff800010c7983 */ /* 0x001f280000300a00 */
[----:B------:R-:W4:Y:S01]  /*bc220*/  LDL.LU.64 R24, [R1+0x3ff0] ;  /* 0x003ff00001187983 */ /* 0x000f220000300a00 */
[----:B--2---:R-:W-:-:S02]  /*bc230*/  PRMT R11, R22, 0x5210, R11 ;  /* 0x00005210160b7816 */ /* 0x004fc4000000000b */
[----:B---3--:R-:W-:Y:S01]  /*bc240*/  PRMT R7, R21, 0x5210, R7 ;  /* 0x0000521015077816 */ /* 0x008fe20000000007 */
[----:B------:R-:W2:Y:S01]  /*bc250*/  LDL.LU R22, [R1+0x1d98] ;  /* 0x001d980001167983 */ /* 0x000ea20000300800 */
[----:B------:R-:W-:-:S03]  /*bc260*/  PRMT R8, R23, 0x5210, R8 ;  /* 0x0000521017087816 */ /* 0x000fc60000000008 */
[----:B------:R-:W3:Y:S04]  /*bc270*/  LDL.LU R21, [R1+0x1d8c] ;  /* 0x001d8c0001157983 */ /* 0x000ee80000300800 */
[----:B------:R-:W2:Y:S01]  /*bc280*/  LDL.LU R23, [R1+0x1cb8] ;  /* 0x001cb80001177983 */ /* 0x000ea20000300800 */
[----:B------:R-:W-:Y:S01]  /*bc290*/  PRMT R6, R20, 0x5210, R6 ;  /* 0x0000521014067816 */ /* 0x000fe20000000006 */
[----:B------:R-:W-:Y:S01]  /*bc2a0*/  IMAD.MOV.U32 R20, RZ, RZ, R11 ;  /* 0x000000ffff147224 */ /* 0x000fe200078e000b */
[----:B----4-:R-:W-:Y:S02]  /*bc2b0*/  PRMT R10, R24, 0x5210, R10 ;  /* 0x00005210180a7816 */ /* 0x010fe4000000000a */
[----:B------:R-:W-:Y:S02]  /*bc2c0*/  PRMT R9, R25, 0x5210, R9 ;  /* 0x0000521019097816 */ /* 0x000fe40000000009 */
[----:B------:R-:W-:-:S02]  /*bc2d0*/  PRMT R4, R12, 0x5210, R4 ;  /* 0x000052100c047816 */ /* 0x000fc40000000004 */
[----:B------:R-:W-:Y:S01]  /*bc2e0*/  PRMT R5, R13, 0x5210, R5 ;  /* 0x000052100d057816 */ /* 0x000fe20000000005 */
[----:B--2---:R-:W-:Y:S04]  /*bc2f0*/  STL.64 [R1+0x3fd8], R22 ;  /* 0x003fd81601007387 */ /* 0x004fe80000100a00 */
[----:B---3--:R0:W-:Y:S02]  /*bc300*/  STL [R1+0x3fd0], R21 ;  /* 0x003fd01501007387 */ /* 0x0081e40000100800 */
[----:B0-----:R-:W-:Y:S02]  /*bc310*/  IMAD.MOV.U32 R21, RZ, RZ, R10 ;  /* 0x000000ffff157224 */ /* 0x001fe400078e000a */
[----:B------:R-:W-:Y:S02]  /*bc320*/  IMAD.MOV.U32 R22, RZ, RZ, R9 ;  /* 0x000000ffff167224 */ /* 0x000fe400078e0009 */
[----:B------:R-:W-:-:S02]  /*bc330*/  IMAD.MOV.U32 R23, RZ, RZ, R8 ;  /* 0x000000ffff177224 */ /* 0x000fc400078e0008 */
[----:B------:R-:W0:Y:S01]  /*bc340*/  LDS.128 R8, [R18] ;  /* 0x0000000012087984 */ /* 0x000e220000000c00 */
[----:B------:R-:W-:Y:S06]  /*bc350*/  BAR.SYNC.DEFER_BLOCKING 0x0 ;  /* 0x0000000000007b1d */ /* 0x000fec0000010000 */
[----:B------:R-:W-:Y:S04]  /*bc360*/  STL.64 [R1+0x3fe8], R22 ;  /* 0x003fe81601007387 */ /* 0x000fe80000100a00 */
[----:B------:R1:W-:Y:S01]  /*bc370*/  STSM.16.M88.4 [R17], R4 ;  /* 0x0000000411007844 */ /* 0x0003e20000000200 */
[----:B------:R-:W-:Y:S06]  /*bc380*/  BAR.SYNC.DEFER_BLOCKING 0x0 ;  /* 0x0000000000007b1d */ /* 0x000fec0000010000 */
[----:B------:R-:W-:Y:S04]  /*bc390*/  STL.64 [R1+0x3fe0], R20 ;  /* 0x003fe01401007387 */ /* 0x000fe80000100a00 */
[----:B------:R-:W2:Y:S04]  /*bc3a0*/  LDS.128 R20, [R18] ;  /* 0x0000000012147984 */ /* 0x000ea80000000c00 */
[----:B0-----:R-:W-:Y:S04]  /*bc3b0*/  STL.64 [R1+0x380], R8 ;  /* 0x0003800801007387 */ /* 0x001fe80000100a00 */
[----:B------:R0:W-:Y:S04]  /*bc3c0*/  STL.64 [R1+0x388], R10 ;  /* 0x0003880a01007387 */ /* 0x0001e80000100a00 */
[----:B-1----:R-:W3:Y:S01]  /*bc3d0*/  LDL.LU R5, [R1+0x1cac] ;  /* 0x001cac0001057983 */ /* 0x002ee20000300800 */
[----:B------:R-:W-:Y:S06]  /*bc3e0*/  BAR.SYNC.DEFER_BLOCKING 0x0 ;  /* 0x0000000000007b1d */ /* 0x000fec0000010000 */
        /* <DEDUP_REMOVED lines=12> */
[----:B------:R0:W-:Y:S04]  /*bc4b0*/  STL.64 [R1+0x378], R22 ;  /* 0x0003781601007387 */ /* 0x0001e80000100a00 */
[----:B0-----:R-:W2:Y:S04]  /*bc4c0*/  LDL.LU.64 R22, [R1+0x3fe8] ;  /* 0x003fe80001167983 */ /* 0x001ea80000300a00 */
[----:B------:R-:W2:Y:S04]  /*bc4d0*/  LDL.LU.64 R20, [R1+0x3fe0] ;  /* 0x003fe00001147983 */ /* 0x000ea80000300a00 */
[----:B--2---:R0:W-:Y:S01]  /*bc4e0*/  STSM.16.M88.4 [R17], R20 ;  /* 0x0000001411007844 */ /* 0x0041e20000000200 */
[----:B------:R-:W-:Y:S06]  /*bc4f0*/  BAR.SYNC.DEFER_BLOCKING 0x0 ;  /* 0x0000000000007b1d */ /* 0x000fec0000010000 */
[----:B0-----:R-:W2:Y:S04]  /*bc500*/  LDL.LU.64 R22, [R1+0x3fd8] ;  /* 0x003fd80001167983 */ /* 0x001ea80000300a00 */
[----:B------:R-:W3:Y:S04]  /*bc510*/  LDL.LU R21, [R1+0x3fd0] ;  /* 0x003fd00001157983 */ /* 0x000ee80000300800 */
[----:B------:R-:W4:Y:S04]  /*bc520*/  LDL.LU R20, [R1+0x328] ;  /* 0x0003280001147983 */ /* 0x000f280000300800 */
[----:B------:R-:W2:Y:S04]  /*bc530*/  LDL.LU R25, [R1+0x32c] ;  /* 0x00032c0001197983 */ /* 0x000ea80000300800 */
[----:B--2---:R0:W-:Y:S04]  /*bc540*/  STL [R1+0x3fb4], R25 ;  /* 0x003fb41901007387 */ /* 0x0041e80000100800 */
[----:B0-----:R-:W2:Y:S04]  /*bc550*/  LDL.LU R25, [R1+0x1f74] ;  /* 0x001f740001197983 */ /* 0x001ea80000300800 */
[----:B------:R-:W4:Y:S04]  /*bc560*/  LDL.LU R12, [R1+0x330] ;  /* 0x00033000010c7983 */ /* 0x000f280000300800 */
[----:B------:R-:W4:Y:S01]  /*bc570*/  LDL.LU R13, [R1+0x334] ;  /* 0x00033400010d7983 */ /* 0x000f220000300800 */
[----:B------:R-:W-:-:S02]  /*bc580*/  LOP3.LUT R9, R22, 0xffff, RZ, 0xc0, !PT ;  /* 0x0000ffff16097812 */ /* 0x000fc400078ec0ff */
[----:B---3--:R-:W-:Y:S02]  /*bc590*/  LOP3.LUT R8, R21, 0xffff, RZ, 0xc0, !PT ;  /* 0x0000ffff15087812 */ /* 0x008fe400078ec0ff */
[----:B------:R-:W-:Y:S01]  /*bc5a0*/  LOP3.LUT R7, R23, 0xffff, RZ, 0xc0, !PT ;  /* 0x0000ffff17077812 */ /* 0x000fe200078ec0ff */
[----:B----4-:R0:W-:Y:S04]  /*bc5b0*/  STL.64 [R1+0x3fb8], R12 ;  /* 0x003fb80c01007387 */ /* 0x0101e80000100a00 */
[----:B------:R-:W3:Y:S04]  /*bc5c0*/  LDL.LU R22, [R1+0x338] ;  /* 0x0003380001167983 */ /* 0x000ee80000300800 */
[----:B------:R-:W4:Y:S04]  /*bc5d0*/  LDL.LU R21, [R1+0x33c] ;  /* 0x00033c0001157983 */ /* 0x000f280000300800 */
[----:B------:R-:W3:Y:S01]  /*bc5e0*/  LDL.LU R23, [R1+0x30c] ;  /* 0x00030c0001177983 */ /* 0x000ee20000300800 */
[----:B------:R-:W-:-:S02]  /*bc5f0*/  LOP3.LUT R5, R5, 0xffff, RZ, 0xc0, !PT ;  /* 0x0000ffff05057812 */ /* 0x000fc400078ec0ff */
[----:B------:R-:W-:Y:S02]  /*bc600*/  PRMT R14, R14, 0x4210, R7 ;  /* 0x000042100e0e7816 */ /* 0x000fe40000000007 */
[----:B------:R-:W-:Y:S02]  /*bc610*/  PRMT R15, R15, 0x4210, R5 ;  /* 0x000042100f0f7816 */ /* 0x000fe40000000005 */
[----:B0-----:R-:W-:Y:S02]  /*bc620*/  PRMT R12, R28, 0x4210, R9 ;  /* 0x000042101c0c7816 */ /* 0x001fe40000000009 */
[----:B------:R-:W-:Y:S02]  /*bc630*/  PRMT R13, R29, 0x4210, R8 ;  /* 0x000042101d0d7816 */ /* 0x000fe40000000008 */
[----:B------:R-:W-:Y:S02]  /*bc640*/  LOP3.LUT R11, R11, 0xffff, RZ, 0xc0, !PT ;  /* 0x0000ffff0b0b7812 */ /* 0x000fe400078ec0ff */
[----:B------:R-:W-:-:S02]  /*bc650*/  LOP3.LUT R10, R10, 0xffff, RZ, 0xc0, !PT ;  /* 0x0000ffff0a0a7812 */ /* 0x000fc400078ec0ff */
[----:B------:R-:W-:Y:S02]  /*bc660*/  LOP3.LUT R6, R6, 0xffff, RZ, 0xc0, !PT ;  /* 0x0000ffff06067812 */ /* 0x000fe400078ec0ff */
[----:B------:R-:W-:Y:S02]  /*bc670*/  LOP3.LUT R4, R4, 0xffff, RZ, 0xc0, !PT ;  /* 0x0000ffff04047812 */ /* 0x000fe400078ec0ff */
[--C-:B------:R-:W-:Y:S02]  /*bc680*/  PRMT R24, R24, 0x4210, R11.reuse ;  /* 0x0000421018187816 */ /* 0x100fe4000000000b */
[----:B--2---:R-:W-:Y:S02]  /*bc690*/  PRMT R25, R25, 0x4210, R10 ;  /* 0x0000421019197816 */ /* 0x004fe4000000000a */
[----:B------:R-:W-:Y:S02]  /*bc6a0*/  PRMT R26, R26, 0x4210, R6 ;  /* 0x000042101a1a7816 */ /* 0x000fe40000000006 */
[----:B------:R-:W-:Y:S01]  /*bc6b0*/  PRMT R27, R27, 0x4210, R4 ;  /* 0x000042101b1b7816 */ /* 0x000fe20000000004 */
[----:B---3--:R-:W-:Y:S04]  /*bc6c0*/  STL.64 [R1+0x3fc8], R22 ;  /* 0x003fc81601007387 */ /* 0x008fe80000100a00 */
[----:B----4-:R-:W-:Y:S04]  /*bc6d0*/  STL.64 [R1+0x3fc0], R20 ;  /* 0x003fc01401007387 */ /* 0x010fe80000100a00 */
[----:B------:R-:W0:Y:S01]  /*bc6e0*/  LDS.128 R20, [R18] ;  /* 0x0000000012147984 */ /* 0x000e220000000c00 */
[----:B------:R-:W-:Y:S06]  /*bc6f0*/  BAR.SYNC.DEFER_BLOCKING 0x0 ;  /* 0x0000000000007b1d */ /* 0x000fec0000010000 */
[----:B------:R-:W-:Y:S02]  /*bc700*/  STSM.16.M88.4 [R17], R12 ;  /* 0x0000000c11007844 */ /* 0x000fe40000000200 */
[----:B------:R-:W-:Y:S06]  /*bc710*/  BAR.SYNC.DEFER_BLOCKING 0x0 ;  /* 0x0000000000007b1d */ /* 0x000fec0000010000 */
[----:B------:R-:W1:Y:S02]  /*bc720*/  LDS.128 R12, [R18] ;  /* 0x00000000120c7984 */ /* 0x000e640000000c00 */
[----:B------:R-:W-:Y:S06]  /*bc730*/  BAR.SYNC.DEFER_BLOCKING 0x0 ;  /* 0x0000000000007b1d */ /* 0x000fec0000010000 */
[----:B0-----:R-:W-:Y:S04]  /*bc740*/  STL.64 [R1+0x360], R20 ;  /* 0x0003601401007387 */ /* 0x001fe80000100a00 */
[----:B------:R0:W-:Y:S04]  /*bc750*/  STL.64 [R1+0x368], R22 ;  /* 0x0003681601007387 */ /* 0x0001e80000100a00 */
[----:B0-----:R-:W2:Y:S04]  /*bc760*/  LDL.LU.64 R22, [R1+0x3fc8] ;  /* 0x003fc80001167983 */ /* 0x001ea80000300a00 */
[----:B------:R-:W3:Y:S04]  /*bc770*/  LDL.LU.64 R20, [R1+0x3fc0] ;  /* 0x003fc00001147983 */ /* 0x000ee80000300a00 */
[----:B------:R-:W-:Y:S01]  /*bc780*/  STSM.16.M88.4 [R17], R24 ;  /* 0x0000001811007844 */ /* 0x000fe20000000200 */
[----:B------:R-:W-:Y:S06]  /*bc790*/  BAR.SYNC.DEFER_BLOCKING 0x0 ;  /* 0x0000000000007b1d */ /* 0x000fec0000010000 */
[----:B-1----:R0:W-:Y:S04]  /*bc7a0*/  STL.64 [R1+0x290], R12 ;  /* 0x0002900c01007387 */ /* 0x0021e80000100a00 */
[----:B------:R1:W-:Y:S04]  /*bc7b0*/  STL.64 [R1+0x298], R14 ;  /* 0x0002980e01007387 */ /* 0x0003e80000100a00 */
[----:B0-----:R-:W4:Y:S04]  /*bc7c0*/  LDL.LU.64 R12, [R1+0x3fb8] ;  /* 0x003fb800010c7983 */ /* 0x001f280000300a00 */
[----:B------:R-:W1:Y:S01]  /*bc7d0*/  LDL.LU R25, [R1+0x3fb4] ;  /* 0x003fb40001197983 */ /* 0x000e620000300800 */
[----:B---3--:R-:W-:-:S02]  /*bc7e0*/  PRMT R20, R20, 0x5210, R11 ;  /* 0x0000521014147816 */ /* 0x008fc4000000000b */
[----:B------:R-:W-:Y:S02]  /*bc7f0*/  PRMT R11, R21, 0x5210, R7 ;  /* 0x00005210150b7816 */ /* 0x000fe40000000007 */
[----:B------:R-:W-:Y:S02]  /*bc800*/  PRMT R7, R2, 0x5210, R4 ;  /* 0x0000521002077816 */ /* 0x000fe40000000004 */
[----:B----4-:R-:W-:Y:S02]  /*bc810*/  PRMT R6, R12, 0x5210, R6 ;  /* 0x000052100c067816 */ /* 0x010fe40000000006 */
[----:B--2---:R-:W-:Y:S02]  /*bc820*/  PRMT R12, R22, 0x5210, R8 ;  /* 0x00005210160c7816 */ /* 0x004fe40000000008 */
[----:B------:R-:W2:Y:S04]  /*bc830*/  LDL.LU R8, [R1+0x1dc8] ;  /* 0x001dc80001087983 */ /* 0x000ea80000300800 */
[----:B------:R-:W3:Y:S01]  /*bc840*/  LDL.LU R22, [R1+0x1dbc] ;  /* 0x001dbc0001167983 */ /* 0x000ee20000300800 */
[----:B-1----:R-:W-:-:S03]  /*bc850*/  PRMT R15, R25, 0x5210, R10 ;  /* 0x00005210190f7816 */ /* 0x002fc6000000000a */
[----:B------:R-:W4:Y:S01]  /*bc860*/  LDL.LU R2, [R1+0x3fb0] ;  /* 0x003fb00001027983 */ /* 0x000f220000300800 */
[----:B------:R-:W-:-:S03]  /*bc870*/  PRMT R14, R13, 0x5210, R9 ;  /* 0x000052100d0e7816 */ /* 0x000fc60000000009 */
[----:B------:R-:W4:Y:S04]  /*bc880*/  LDL.LU R10, [R1+0x1cec] ;  /* 0x001cec00010a7983 */ /* 0x000f280000300800 */
[----:B------:R-:W4:Y:S01]  /*bc890*/  LDL.LU R13, [R1+0x1ce8] ;  /* 0x001ce800010d7983 */ /* 0x000f220000300800 */
[----:B------:R-:W-:-:S03]  /*bc8a0*/  PRMT R9, R23, 0x5210, R5 ;  /* 0x0000521017097816 */ /* 0x000fc60000000005 */
[----:B------:R-:W2:Y:S04]  /*bc8b0*/  LDL.LU R4, [R1+0x19d8] ;  /* 0x0019d80001047983 */ /* 0x000ea80000300800 */
[----:B------:R-:W2:Y:S04]  /*bc8c0*/  LDL.LU R5, [R1+0x19cc] ;  /* 0x0019cc0001057983 */ /* 0x000ea80000300800 */
[----:B--2---:R0:W-:Y:S04]  /*bc8d0*/  STL.64 [R1+0x3f88], R4 ;  /* 0x003f880401007387 */ /* 0x0041e80000100a00 */
[----:B------:R1:W-:Y:S01]  /*bc8e0*/  STL.64 [R1+0x3f98], R6 ;  /* 0x003f980601007387 */ /* 0x0003e20000100a00 */
[----:B0-----:R-:W-:-:S02]  /*bc8f0*/  IMAD.MOV.U32 R4, RZ, RZ, R20 ;  /* 0x000000ffff047224 */ /* 0x001fc400078e0014 */
[----:B------:R-:W-:Y:S02]  /*bc900*/  IMAD.MOV.U32 R5, RZ, RZ, R15 ;  /* 0x000000ffff057224 */ /* 0x000fe400078e000f */
[----:B-1----:R-:W-:Y:S02]  /*bc910*/  IMAD.MOV.U32 R6, RZ, RZ, R11 ;  /* 0x000000ffff067224 */ /* 0x002fe400078e000b */
[----:B------:R-:W-:Y:S01]  /*bc920*/  IMAD.MOV.U32 R7, RZ, RZ, R9 ;  /* 0x000000ffff077224 */ /* 0x000fe200078e0009 */
[----:B------:R0:W-:Y:S04]  /*bc930*/  STL.64 [R1+0x3f90], R4 ;  /* 0x003f900401007387 */ /* 0x0001e80000100a00 */
[----:B------:R-:W-:Y:S01]  /*bc940*/  STL.64 [R1+0x3fa8], R6 ;  /* 0x003fa80601007387 */ /* 0x000fe20000100a00 */
[----:B0-----:R-:W-:-:S02]  /*bc950*/  IMAD.MOV.U32 R4, RZ, RZ, R14 ;  /* 0x000000ffff047224 */ /* 0x001fc400078e000e */
[----:B------:R-:W-:-:S05]  /*bc960*/  IMAD.MOV.U32 R5, RZ, RZ, R12 ;  /* 0x000000ffff057224 */ /* 0x000fca00078e000c */
[----:B------:R-:W-:Y:S04]  /*bc970*/  STL.64 [R1+0x3fa0], R4 ;  /* 0x003fa00401007387 */ /* 0x000fe80000100a00 */
[----:B------:R-:W0:Y:S04]  /*bc980*/  LDS.128 R4, [R18] ;  /* 0x0000000012047984 */ /* 0x000e280000000c00 */
        /* <DEDUP_REMOVED lines=10> */
[----:B0-----:R-:W-:Y:S04]  /*bca30*/  STL.64 [R1+0x350], R4 ;  /* 0x0003500401007387 */ /* 0x001fe80000100a00 */
[----:B------:R0:W-:Y:S01]  /*bca40*/  STL.64 [R1+0x358], R6 ;  /* 0x0003580601007387 */ /* 0x0001e20000100a00 */
[----:B------:R-:W-:Y:S06]  /*bca50*/  BAR.SYNC.DEFER_BLOCKING 0x0 ;  /* 0x0000000000007b1d */ /* 0x000fec0000010000 */
[----:B0-----:R-:W3:Y:S04]  /*bca60*/  LDL.LU.64 R6, [R1+0x3fa8] ;  /* 0x003fa80001067983 */ /* 0x001ee80000300a00 */
[----:B------:R-:W3:Y:S04]  /*bca70*/  LDL.LU.64 R4, [R1+0x3fa0] ;  /* 0x003fa00001047983 */ /* 0x000ee80000300a00 */
[----:B---3--:R-:W-:Y:S01]  /*bca80*/  STSM.16.M88.4 [R17], R4 ;  /* 0x0000000411007844 */ /* 0x008fe20000000200 */
[----:B------:R-:W-:Y:S06]  /*bca90*/  BAR.SYNC.DEFER_BLOCKING 0x0 ;  /* 0x0000000000007b1d */ /* 0x000fec0000010000 */
[----:B------:R-:W0:Y:S02]  /*bcaa0*/  LDS.128 R4, [R18] ;  /* 0x0000000012047984 */ /* 0x000e240000000c00 */
[----:B------:R-:W-:Y:S06]  /*bcab0*/  BAR.SYNC.DEFER_BLOCKING 0x0 ;  /* 0x0000000000007b1d */ /* 0x000fec0000010000 */
[----:B0-----:R-:W-:Y:S04]  /*bcac0*/  STL.64 [R1+0x340], R4 ;  /* 0x0003400401007387 */ /* 0x001fe80000100a00 */
[----:B------:R0:W-:Y:S04]  /*bcad0*/  STL.64 [R1+0x348], R6 ;  /* 0x0003480601007387 */ /* 0x0001e80000100a00 */
[----:B0-----:R-:W3:Y:S04]  /*bcae0*/  LDL.LU.64 R6, [R1+0x3f98] ;  /* 0x003f980001067983 */ /* 0x001ee80000300a00 */
[----:B------:R-:W3:Y:S04]  /*bcaf0*/  LDL.LU.64 R4, [R1+0x3f90] ;  /* 0x003f900001047983 */ /* 0x000ee80000300a00 */
[----:B------:R-:W4:Y:S04]  /*bcb00*/  LDL.LU R12, [R1+0x3a8] ;  /* 0x0003a800010c7983 */ /* 0x000f280000300800 */
[----:B------:R-:W4:Y:S04]  /*bcb10*/  LDL.LU R20, [R1+0x3ac] ;  /* 0x0003ac0001147983 */ /* 0x000f280000300800 */
[----:B------:R-:W4:Y:S01]  /*bcb20*/  LDL.LU R21, [R1+0x3d4] ;  /* 0x0003d40001157983 */ /* 0x000f220000300800 */
[----:B------:R-:W-:-:S03]  /*bcb30*/  LOP3.LUT R11, R22, 0xffff, RZ, 0xc0, !PT ;  /* 0x0000ffff160b7812 */ /* 0x000fc600078ec0ff */
[----:B---3--:R0:W-:Y:S01]  /*bcb40*/  STSM.16.M88.4 [R17], R4 ;  /* 0x0000000411007844 */ /* 0x0081e20000000200 */
[----:B------:R-:W-:Y:S06]  /*bcb50*/  BAR.SYNC.DEFER_BLOCKING 0x0 ;  /* 0x0000000000007b1d */ /* 0x000fec0000010000 */
[----:B0-----:R-:W3:Y:S04]  /*bcb60*/  LDL.LU.64 R4, [R1+0x3f88] ;  /* 0x003f880001047983 */ /* 0x001ee80000300a00 */
[----:B------:R-:W3:Y:S01]  /*bcb70*/  LDL.LU R22, [R1+0x15a8] ;  /* 0x0015a80001167983 */ /* 0x000ee20000300800 */
[----:B------:R-:W-:-:S02]  /*bcb80*/  LOP3.LUT R8, R8, 0xffff, RZ, 0xc0, !PT ;  /* 0x0000ffff08087812 */ /* 0x000fc400078ec0ff */
[----:B--2---:R-:W-:Y:S02]  /*bcb90*/  LOP3.LUT R6, R9, 0xffff, RZ, 0xc0, !PT ;  /* 0x0000ffff09067812 */ /* 0x004fe400078ec0ff */
[----:B----4-:R-:W-:Y:S02]  /*bcba0*/  LOP3.LUT R7, R28, 0xffff, RZ, 0xc0, !PT ;  /* 0x0000ffff1c077812 */ /* 0x010fe400078ec0ff */
[----:B------:R-:W-:-:S04]  /*bcbb0*/  LOP3.LUT R13, R13, 0xffff, RZ, 0xc0, !PT ;  /* 0x0000ffff0d0d7812 */ /* 0x000fc800078ec0ff */
[----:B------:R-:W-:Y:S02]  /*bcbc0*/  PRMT R9, R27, 0x4210, R13 ;  /* 0x000042101b097816 */ /* 0x000fe4000000000d */
[----:B------:R-:W-:Y:S02]  /*bcbd0*/  PRMT R27, R23, 0x4210, R7 ;  /* 0x00004210171b7816 */ /* 0x000fe40000000007 */
[----:B------:R-:W-:Y:S02]  /*bcbe0*/  LOP3.LUT R10, R10, 0xffff, RZ, 0xc0, !PT ;  /* 0x0000ffff0a0a7812 */ /* 0x000fe400078ec0ff */
[----:B------:R-:W-:Y:S02]  /*bcbf0*/  PRMT R15, R15, 0x4210, R11 ;  /* 0x000042100f0f7816 */ /* 0x000fe4000000000b */
[----:B------:R-:W-:Y:S02]  /*bcc00*/  PRMT R14, R14, 0x4210, R10 ;  /* 0x000042100e0e7816 */ /* 0x000fe4000000000a */
[----:B------:R-:W-:-:S02]  /*bcc10*/  PRMT R26, R26, 0x4210, R6 ;  /* 0x000042101a1a7816 */ /* 0x000fc40000000006 */
[----:B---3--:R-:W-:Y:S01]  /*bcc20*/  LOP3.LUT R4, R4, 0xffff, RZ, 0xc0, !PT ;  /* 0x0000ffff04047812 */ /* 0x008fe200078ec0ff */
[----:B------:R-:W-:Y:S04]  /*bcc30*/  STL [R1+0x3f80], R22 ;  /* 0x003f801601007387 */ /* 0x000fe80000100800 */
[----:B------:R0:W-:Y:S01]  /*bcc40*/  STL.64 [R1+0x3f78], R20 ;  /* 0x003f781401007387 */ /* 0x0001e20000100a00 */
[----:B------:R-:W-:-:S03]  /*bcc50*/  LOP3.LUT R5, R5, 0xffff, RZ, 0xc0, !PT ;  /* 0x0000ffff05057812 */ /* 0x000fc600078ec0ff */
[----:B------:R-:W-:Y:S01]  /*bcc60*/  STL.64 [R1+0x3f70], R6 ;  /* 0x003f700601007387 */ /* 0x000fe20000100a00 */
[----:B------:R-:W-:-:S03]  /*bcc70*/  PRMT R24, R24, 0x4210, R4 ;  /* 0x0000421018187816 */ /* 0x000fc60000000004 */
[----:B------:R1:W-:Y:S01]  /*bcc80*/  STL.64 [R1+0x3f68], R4 ;  /* 0x003f680401007387 */ /* 0x0003e20000100a00 */
[----:B0-----:R-:W-:-:S05]  /*bcc90*/  PRMT R20, R29, 0x4210, R8 ;  /* 0x000042101d147816 */ /* 0x001fca0000000008 */
[----:B-1----:R-:W-:Y:S02]  /*bcca0*/  IMAD.MOV.U32 R4, RZ, RZ, R20 ;  /* 0x000000ffff047224 */ /* 0x002fe400078e0014 */
[----:B------:R-:W0:Y:S01]  /*bccb0*/  LDS.128 R20, [R18] ;  /* 0x0000000012147984 */ /* 0x000e220000000c00 */
[----:B------:R-:W-:Y:S01]  /*bccc0*/  BAR.SYNC.DEFER_BLOCKING 0x0 ;  /* 0x0000000000007b1d */ /* 0x000fe20000010000 */
[----:B------:R-:W-:Y:S01]  /*bccd0*/  PRMT R25, R25, 0x4210, R5 ;  /* 0x0000421019197816 */ /* 0x000fe20000000005 */
[----:B------:R-:W-:Y:S02]  /*bcce0*/  IMAD.MOV.U32 R5, RZ, RZ, R15 ;  /* 0x000000ffff057224 */ /* 0x000fe400078e000f */
[----:B------:R-:W-:Y:S02]  /*bccf0*/  IMAD.MOV.U32 R6, RZ, RZ, R14 ;  /* 0x000000ffff067224 */ /* 0x000fe400078e000e */
[----:B------:R-:W-:-:S05]  /*bcd00*/  IMAD.MOV.U32 R7, RZ, RZ, R9 ;  /* 0x000000ffff077224 */ /* 0x000fca00078e0009 */
[----:B------:R-:W-:Y:S01]  /*bcd10*/  STSM.16.M88.4 [R17], R4 ;  /* 0x0000000411007844 */ /* 0x000fe20000000200 */
[----:B------:R-:W-:Y:S06]  /*bcd20*/  BAR.SYNC.DEFER_BLOCKING 0x0 ;  /* 0x0000000000007b1d */ /* 0x000fec0000010000 */
[----:B------:R-:W1:Y:S04]  /*bcd30*/  LDS.128 R4, [R18] ;  /* 0x0000000012047984 */ /* 0x000e680000000c00 */
[----:B0-----:R-:W-:Y:S04]  /*bcd40*/  STL.64 [R1+0x330], R20 ;  /* 0x0003301401007387 */ /* 0x001fe80000100a00 */
[----:B------:R0:W-:Y:S01]  /*bcd50*/  STL.64 [R1+0x338], R22 ;  /* 0x0003381601007387 */ /* 0x0001e20000100a00 */
[----:B------:R-:W-:Y:S01]  /*bcd60*/  PRMT R8, R2, 0x5210, R8 ;  /* 0x0000521002087816 */ /* 0x000fe20000000008 */
[----:B------:R-:W-:Y:S06]  /*bcd70*/  BAR.SYNC.DEFER_BLOCKING 0x0 ;  /* 0x0000000000007b1d */ /* 0x000fec0000010000 */
[----:B0-----:R-:W2:Y:S04]  /*bcd80*/  LDL.LU R22, [R1+0x3f80] ;  /* 0x003f800001167983 */ /* 0x001ea80000300800 */
[----:B------:R-:W3:Y:S04]  /*bcd90*/  LDL.LU.64 R20, [R1+0x3f78] ;  /* 0x003f780001147983 */ /* 0x000ee80000300a00 */
[----:B------:R-:W4:Y:S04]  /*bcda0*/  LDL.LU R23, [R1+0x15ac] ;  /* 0x0015ac0001177983 */ /* 0x000f280000300800 */
[----:B-1----:R-:W-:Y:S04]  /*bcdb0*/  STL.64 [R1+0x320], R4 ;  /* 0x0003200401007387 */ /* 0x002fe80000100a00 */
[----:B------:R0:W-:Y:S04]  /*bcdc0*/  STL.64 [R1+0x328], R6 ;  /* 0x0003280601007387 */ /* 0x0001e80000100a00 */
[----:B0-----:R-:W3:Y:S04]  /*bcdd0*/  LDL.LU.64 R6, [R1+0x3f70] ;  /* 0x003f700001067983 */ /* 0x001ee80000300a00 */
[----:B------:R-:W2:Y:S04]  /*bcde0*/  LDL.LU.64 R4, [R1+0x3f68] ;  /* 0x003f680001047983 */ /* 0x000ea80000300a00 */
[----:B------:R-:W4:Y:S04]  /*bcdf0*/  LDL.LU R9, [R1+0x1e08] ;  /* 0x001e080001097983 */ /* 0x000f280000300800 */
[----:B------:R-:W3:Y:S01]  /*bce00*/  LDL.LU R2, [R1+0x1dfc] ;  /* 0x001dfc0001027983 */ /* 0x000ee20000300800 */
[----:B--2---:R-:W-:-:S02]  /*bce10*/  PRMT R4, R12, 0x5210, R4 ;  /* 0x000052100c047816 */ /* 0x004fc40000000004 */
[----:B------:R-:W-:Y:S02]  /*bce20*/  PRMT R12, R22, 0x5210, R11 ;  /* 0x00005210160c7816 */ /* 0x000fe4000000000b */
[----:B------:R-:W2:Y:S04]  /*bce30*/  LDL.LU R11, [R1+0x1dac] ;  /* 0x001dac00010b7983 */ /* 0x000ea80000300800 */
[----:B------:R-:W-:Y:S01]  /*bce40*/  STSM.16.M88.4 [R17], R24 ;  /* 0x0000001811007844 */ /* 0x000fe20000000200 */
[----:B------:R-:W-:Y:S06]  /*bce50*/  BAR.SYNC.DEFER_BLOCKING 0x0 ;  /* 0x0000000000007b1d */ /* 0x000fec0000010000 */
[----:B--2---:R-:W-:Y:S04]  /*bce60*/  STL [R1+0x3f50], R11 ;  /* 0x003f500b01007387 */ /* 0x004fe80000100800 */
[----:B----4-:R0:W-:Y:S02]  /*bce70*/  STL [R1+0x3f4c], R9 ;  /* 0x003f4c0901007387 */ /* 0x0101e40000100800 */
[----:B0-----:R-:W-:-:S02]  /*bce80*/  IMAD.MOV.U32 R9, RZ, RZ, R12 ;  /* 0x000000ffff097224 */ /* 0x001fc400078e000c */
[----:B------:R-:W2:Y:S04]  /*bce90*/  LDL.LU R12, [R1+0x1da8] ;  /* 0x001da800010c7983 */ /* 0x000ea80000300800 */
[----:B------:R-:W4:Y:S04]  /*bcea0*/  LDL.LU R14, [R1+0x19e8] ;  /* 0x0019e800010e7983 */ /* 0x000f280000300800 */
[----:B------:R-:W2:Y:S04]  /*bceb0*/  LDL.LU R28, [R1+0x19dc] ;  /* 0x0019dc00011c7983 */ /* 0x000ea80000300800 */
[----:B------:R-:W2:Y:S04]  /*bcec0*/  LDL.LU R29, [R1+0x19c8] ;  /* 0x0019c800011d7983 */ /* 0x000ea80000300800 */
[----:B------:R-:W4:Y:S01]  /*bced0*/  LDL.LU R15, [R1+0x19bc] ;  /* 0x0019bc00010f7983 */ /* 0x000f220000300800 */
[----:B------:R-:W-:-:S02]  /*bcee0*/  PRMT R11, R3, 0x5210, R13 ;  /* 0x00005210030b7816 */ /* 0x000fc4000000000d */
[----:B------:R-:W-:Y:S02]  /*bcef0*/  PRMT R10, R23, 0x5210, R10 ;  /* 0x00005210170a7816 */ /* 0x000fe4000000000a */
[----:B---3--:R-:W-:Y:S02]  /*bcf00*/  PRMT R5, R20, 0x5210, R5 ;  /* 0x0000521014057816 */ /* 0x008fe40000000005 */
[----:B------:R-:W-:Y:S02]  /*bcf10*/  PRMT R6, R21, 0x5210, R6 ;  /* 0x0000521015067816 */ /* 0x000fe40000000006 */
[----:B------:R-:W-:Y:S01]  /*bcf20*/  PRMT R7, R0, 0x5210, R7 ;  /* 0x0000521000077816 */ /* 0x000fe20000000007 */
[----:B----4-:R-:W-:Y:S04]  /*bcf30*/  STL.64 [R1+0x3f58], R14 ;  /* 0x003f580e01007387 */ /* 0x010fe80000100a00 */
[----:B--2---:R-:W-:Y:S04]  /*bcf40*/  STL [R1+0x3f54], R12 ;  /* 0x003f540c01007387 */ /* 0x004fe80000100800 */
[----:B------:R-:W0:Y:S01]  /*bcf50*/  LDS.128 R12, [R18] ;  /* 0x00000000120c7984 */ /* 0x000e220000000c00 */
[----:B------:R-:W-:Y:S06]  /*bcf60*/  BAR.SYNC.DEFER_BLOCKING 0x0 ;  /* 0x0000000000007b1d */ /* 0x000fec0000010000 */
[----:B------:R-:W2:Y:S04]  /*bcf70*/  LDL.LU R20, [R1+0x1fb4] ;  /* 0x001fb40001147983 */ /* 0x000ea80000300800 */
[----:B------:R-:W3:Y:S04]  /*bcf80*/  LDL.LU R21, [R1+0x1fb0] ;  /* 0x001fb00001157983 */ /* 0x000ee80000300800 */
[----:B------:R-:W4:Y:S04]  /*bcf90*/  LDL.LU R22, [R1+0x1fac] ;  /* 0x001fac0001167983 */ /* 0x000f280000300800 */
[----:B------:R-:W2:Y:S04]  /*bcfa0*/  LDL.LU R26, [R1+0x1fa8] ;  /* 0x001fa800011a7983 */ /* 0x000ea80000300800 */
[----:B------:R-:W3:Y:S04]  /*bcfb0*/  LDL.LU R27, [R1+0x1fa0] ;  /* 0x001fa000011b7983 */ /* 0x000ee80000300800 */
[----:B------:R-:W4:Y:S04]  /*bcfc0*/  LDL.LU R24, [R1+0x1f9c] ;  /* 0x001f9c0001187983 */ /* 0x000f280000300800 */
[----:B------:R-:W3:Y:S04]  /*bcfd0*/  LDL.LU R25, [R1+0x1628] ;  /* 0x0016280001197983 */ /* 0x000ee80000300800 */
[----:B------:R-:W3:Y:S04]  /*bcfe0*/  LDL.LU R3, [R1+0x3f64] ;  /* 0x003f640001037983 */ /* 0x000ee80000300800 */
[----:B------:R-:W3:Y:S04]  /*bcff0*/  LDL.LU R0, [R1+0x3f60] ;  /* 0x003f600001007983 */ /* 0x000ee80000300800 */
[----:B------:R-:W-:Y:S01]  /*bd000*/  STSM.16.M88.4 [R17], R8 ;  /* 0x0000000811007844 */ /* 0x000fe20000000200 */
[----:B------:R-:W-:Y:S06]  /*bd010*/  BAR.SYNC.DEFER_BLOCKING 0x0 ;  /* 0x0000000000007b1d */ /* 0x000fec0000010000 */
[----:B------:R-:W1:Y:S04]  /*bd020*/  LDS.128 R8, [R18] ;  /* 0x0000000012087984 */ /* 0x000e680000000c00 */
[----:B0-----:R-:W-:Y:S04]  /*bd030*/  STL.64 [R1+0x310], R12 ;  /* 0x0003100c01007387 */ /* 0x001fe80000100a00 */
[----:B------:R0:W-:Y:S01]  /*bd040*/  STL.64 [R1+0x318], R14 ;  /* 0x0003180e01007387 */ /* 0x0001e20000100a00 */
[----:B------:R-:W-:Y:S06]  /*bd050*/  BAR.SYNC.DEFER_BLOCKING 0x0 ;  /* 0x0000000000007b1d */ /* 0x000fec0000010000 */
[----:B0-----:R-:W3:Y:S04]  /*bd060*/  LDL.LU.64 R14, [R1+0x3f58] ;  /* 0x003f5800010e7983 */ /* 0x001ee80000300a00 */
[----:B------:R-:W3:Y:S04]  /*bd070*/  LDL.LU R12, [R1+0x3f54] ;  /* 0x003f5400010c7983 */ /* 0x000ee80000300800 */
[----:B------:R-:W3:Y:S04]  /*bd080*/  LDL.LU R13, [R1+0x1fa4] ;  /* 0x001fa400010d7983 */ /* 0x000ee80000300800 */
[----:B-1----:R-:W-:Y:S04]  /*bd090*/  STL.64 [R1+0x300], R8 ;  /* 0x0003000801007387 */ /* 0x002fe80000100a00 */
[----:B------:R0:W-:Y:S04]  /*bd0a0*/  STL.64 [R1+0x308], R10 ;  /* 0x0003080a01007387 */ /* 0x0001e80000100a00 */
[----:B0-----:R-:W4:Y:S04]  /*bd0b0*/  LDL.LU R11, [R1+0x3f50] ;  /* 0x003f5000010b7983 */ /* 0x001f280000300800 */
[----:B------:R-:W2:Y:S04]  /*bd0c0*/  LDL.LU R9, [R1+0x3f4c] ;  /* 0x003f4c0001097983 */ /* 0x000ea80000300800 */
[----:B------:R-:W3:Y:S01]  /*bd0d0*/  LDL.LU R23, [R1+0x15c8] ;  /* 0x0015c80001177983 */ /* 0x000ee20000300800 */
[----:B------:R-:W-:-:S03]  /*bd0e0*/  LOP3.LUT R8, R2, 0xffff, RZ, 0xc0, !PT ;  /* 0x0000ffff02087812 */ /* 0x000fc600078ec0ff */
[----:B------:R-:W-:Y:S01]  /*bd0f0*/  STSM.16.M88.4 [R17], R4 ;  /* 0x0000000411007844 */ /* 0x000fe20000000200 */
[----:B------:R-:W-:Y:S01]  /*bd100*/  BAR.SYNC.DEFER_BLOCKING 0x0 ;  /* 0x0000000000007b1d */ /* 0x000fe20000010000 */
[----:B--2---:R-:W-:-:S05]  /*bd110*/  LOP3.LUT R9, R9, 0xffff, RZ, 0xc0, !PT ;  /* 0x0000ffff09097812 */ /* 0x004fca00078ec0ff */
[----:B---3--:R0:W-:Y:S04]  /*bd120*/  STL [R1+0x3f34], R23 ;  /* 0x003f341701007387 */ /* 0x0081e80000100800 */
[----:B------:R-:W2:Y:S01]  /*bd130*/  LDL R2, [R1+0x2034] ;  /* 0x0020340001027983 */ /* 0x000ea20000100800 */
[----:B0-----:R-:W-:-:S03]  /*bd140*/  PRMT R23, R26, 0x4210, R9 ;  /* 0x000042101a177816 */ /* 0x001fc60000000009 */
[----:B------:R-:W3:Y:S01]  /*bd150*/  LDL.LU R26, [R1+0x250] ;  /* 0x00025000011a7983 */ /* 0x000ee20000300800 */
[----:B----4-:R-:W-:-:S04]  /*bd160*/  LOP3.LUT R11, R11, 0xffff, RZ, 0xc0, !PT ;  /* 0x0000ffff0b0b7812 */ /* 0x010fc800078ec0ff */
[----:B------:R-:W-:Y:S02]  /*bd170*/  PRMT R10, R24, 0x4210, R11 ;  /* 0x00004210180a7816 */ /* 0x000fe4000000000b */
[----:B------:R-:W-:Y:S02]  /*bd180*/  LOP3.LUT R4, R15, 0xffff, RZ, 0xc0, !PT ;  /* 0x0000ffff0f047812 */ /* 0x000fe400078ec0ff */
[----:B------:R-:W-:Y:S02]  /*bd190*/  PRMT R15, R27, 0x4210, R8 ;  /* 0x000042101b0f7816 */ /* 0x000fe40000000008 */
[----:B------:R-:W-:-:S04]  /*bd1a0*/  LOP3.LUT R12, R12, 0xffff, RZ, 0xc0, !PT ;  /* 0x0000ffff0c0c7812 */ /* 0x000fc800078ec0ff */
[----:B------:R-:W-:Y:S01]  /*bd1b0*/  PRMT R5, R25, 0x4210, R12 ;  /* 0x0000421019057816 */ /* 0x000fe2000000000c */
[----:B------:R-:W-:Y:S02]  /*bd1c0*/  IMAD.MOV.U32 R24, RZ, RZ, R23 ;  /* 0x000000ffff187224 */ /* 0x000fe400078e0017 */
[----:B------:R-:W-:Y:S02]  /*bd1d0*/  IMAD.MOV.U32 R25, RZ, RZ, R15 ;  /* 0x000000ffff197224 */ /* 0x000fe400078e000f */
[----:B------:R-:W-:Y:S01]  /*bd1e0*/  IMAD.MOV.U32 R27, RZ, RZ, R5 ;  /* 0x000000ffff1b7224 */ /* 0x000fe200078e0005 */
[----:B------:R-:W-:Y:S02]  /*bd1f0*/  LOP3.LUT R14, R14, 0xffff, RZ, 0xc0, !PT ;  /* 0x0000ffff0e0e7812 */ /* 0x000fe400078ec0ff */
[----:B------:R-:W-:Y:S02]  /*bd200*/  LOP3.LUT R7, R28, 0xffff, RZ, 0xc0, !PT ;  /* 0x0000ffff1c077812 */ /* 0x000fe400078ec0ff */
[----:B------:R-:W-:-:S02]  /*bd210*/  LOP3.LUT R6, R29, 0xffff, RZ, 0xc0, !PT ;  /* 0x0000ffff1d067812 */ /* 0x000fc400078ec0ff */
[----:B------:R-:W-:Y:S02]  /*bd220*/  PRMT R23, R13, 0x4210, R4 ;  /* 0x000042100d177816 */ /* 0x000fe40000000004 */
[----:B------:R-:W-:Y:S02]  /*bd230*/  PRMT R20, R20, 0x4210, R14 ;  /* 0x0000421014147816 */ /* 0x000fe4000000000e */
[----:B------:R-:W-:Y:S02]  /*bd240*/  PRMT R21, R21, 0x4210, R7 ;  /* 0x0000421015157816 */ /* 0x000fe40000000007 */
[----:B------:R-:W-:Y:S01]  /*bd250*/  PRMT R22, R22, 0x4210, R6 ;  /* 0x0000421016167816 */ /* 0x000fe20000000006 */
[----:B---3--:R0:W-:Y:S04]  /*bd260*/  STL [R1+0x3f38], R26 ;  /* 0x003f381a01007387 */ /* 0x0081e80000100800 */
[----:B------:R-:W-:Y:S04]  /*bd270*/  STL [R1+0x3f48], R11 ;  /* 0x003f480b01007387 */ /* 0x000fe80000100800 */
[----:B------:R-:W-:Y:S01]  /*bd280*/  STL.64 [R1+0x3f40], R8 ;  /* 0x003f400801007387 */ /* 0x000fe20000100a00 */
[----:B0-----:R-:W-:-:S03]  /*bd290*/  IMAD.MOV.U32 R26, RZ, RZ, R10 ;  /* 0x000000ffff1a7224 */ /* 0x001fc600078e000a */
        /* <DEDUP_REMOVED lines=8> */
[----:B0-----:R-:W3:Y:S04]  /*bd320*/  LDL.LU R11, [R1+0x3f48] ;  /* 0x003f4800010b7983 */ /* 0x001ee80000300800 */
[----:B------:R-:W4:Y:S04]  /*bd330*/  LDL.LU.64 R8, [R1+0x3f40] ;  /* 0x003f400001087983 */ /* 0x000f280000300a00 */
[----:B------:R-:W2:Y:S04]  /*bd340*/  LDL R5, [R1+0x20a0] ;  /* 0x0020a00001057983 */ /* 0x000ea80000100800 */
[----:B------:R-:W-:Y:S01]  /*bd350*/  STSM.16.M88.4 [R17], R20 ;  /* 0x0000001411007844 */ /* 0x000fe20000000200 */
[----:B------:R-:W-:Y:S06]  /*bd360*/  BAR.SYNC.DEFER_BLOCKING 0x0 ;  /* 0x0000000000007b1d */ /* 0x000fec0000010000 */
[----:B-1----:R-:W-:Y:S04]  /*bd370*/  STL.64 [R1+0x280], R24 ;  /* 0x0002801801007387 */ /* 0x002fe80000100a00 */
[----:B------:R0:W-:Y:S04]  /*bd380*/  STL.64 [R1+0x288], R26 ;  /* 0x0002881a01007387 */ /* 0x0001e80000100a00 */
[----:B0-----:R-:W2:Y:S04]  /*bd390*/  LDL.LU R26, [R1+0x3f38] ;  /* 0x003f3800011a7983 */ /* 0x001ea80000300800 */
[----:B------:R-:W2:Y:S04]  /*bd3a0*/  LDL.LU R23, [R1+0x3f34] ;  /* 0x003f340001177983 */ /* 0x000ea80000300800 */
[----:B------:R-:W2:Y:S01]  /*bd3b0*/  LDL R10, [R1+0x209c] ;  /* 0x00209c00010a7983 */ /* 0x000ea20000100800 */
[----:B----4-:R-:W-:-:S02]  /*bd3c0*/  PRMT R15, R3, 0x5210, R8 ;  /* 0x00005210030f7816 */ /* 0x010fc40000000008 */
[----:B---3--:R-:W-:Y:S01]  /*bd3d0*/  PRMT R13, R0, 0x5210, R11 ;  /* 0x00005210000d7816 */ /* 0x008fe2000000000b */
[----:B------:R-:W3:Y:S01]  /*bd3e0*/  LDL.LU R3, [R1+0x3f30] ;  /* 0x003f300001037983 */ /* 0x000ee20000300800 */
[----:B--2---:R-:W-:-:S03]  /*bd3f0*/  PRMT R20, R23, 0x5210, R9 ;  /* 0x0000521017147816 */ /* 0x004fc60000000009 */
[----:B------:R-:W2:Y:S04]  /*bd400*/  LDL.LU.64 R8, [R1+0x2468] ;  /* 0x0024680001087983 */ /* 0x000ea80000300a00 */
[----:B------:R-:W4:Y:S04]  /*bd410*/  LDL.LU R0, [R1+0x3f2c] ;  /* 0x003f2c0001007983 */ /* 0x000f280000300800 */
[----:B------:R-:W3:Y:S04]  /*bd420*/  LDL R11, [R1+0x2098] ;  /* 0x00209800010b7983 */ /* 0x000ee80000100800 */
[----:B---3--:R-:W-:Y:S04]  /*bd430*/  STL.64 [R1+0x3f00], R10 ;  /* 0x003f000a01007387 */ /* 0x008fe80000100a00 */
[----:B--2---:R0:W-:Y:S02]  /*bd440*/  STL.64 [R1+0x3ef8], R8 ;  /* 0x003ef80801007387 */ /* 0x0041e40000100a00 */
[----:B0-----:R-:W-:-:S02]  /*bd450*/  IMAD.MOV.U32 R8, RZ, RZ, R20 ;  /* 0x000000ffff087224 */ /* 0x001fc400078e0014 */
[----:B------:R-:W0:Y:S01]  /*bd460*/  LDS.128 R20, [R18] ;  /* 0x0000000012147984 */ /* 0x000e220000000c00 */
[----:B------:R-:W-:-:S03]  /*bd470*/  PRMT R11, R16, 0x5210, R12 ;  /* 0x00005210100b7816 */ /* 0x000fc6000000000c */
[----:B------:R-:W2:Y:S01]  /*bd480*/  LDL.LU R16, [R1+0x3f28] ;  /* 0x003f280001107983 */ /* 0x000ea20000300800 */
[----:B------:R-:W-:Y:S06]  /*bd490*/  BAR.SYNC.DEFER_BLOCKING 0x0 ;  /* 0x0000000000007b1d */ /* 0x000fec0000010000 */
[----:B0-----:R-:W-:Y:S04]  /*bd4a0*/  STL.64 [R1+0x260], R20 ;  /* 0x0002601401007387 */ /* 0x001fe80000100a00 */
[----:B------:R0:W-:Y:S04]  /*bd4b0*/  STL.64 [R1+0x268], R22 ;  /* 0x0002681601007387 */ /* 0x0001e80000100a00 */
[----:B0-----:R-:W3:Y:S01]  /*bd4c0*/  LDL.LU.64 R22, [R1+0x3f20] ;  /* 0x003f200001167983 */ /* 0x001ee20000300a00 */
[----:B------:R-:W-:-:S02]  /*bd4d0*/  IMAD.MOV.U32 R9, RZ, RZ, R15 ;  /* 0x000000ffff097224 */ /* 0x000fc400078e000f */
[----:B------:R-:W-:Y:S01]  /*bd4e0*/  IMAD.MOV.U32 R10, RZ, RZ, R13 ;  /* 0x000000ffff0a7224 */ /* 0x000fe200078e000d */
[----:B------:R-:W4:Y:S04]  /*bd4f0*/  LDL.LU.64 R20, [R1+0x3f18] ;  /* 0x003f180001147983 */ /* 0x000f280000300a00 */
[----:B------:R-:W4:Y:S04]  /*bd500*/  LDL.LU.64 R12, [R1+0x2460] ;  /* 0x00246000010c7983 */ /* 0x000f280000300a00 */
[----:B------:R0:W-:Y:S01]  /*bd510*/  STSM.16.M88.4 [R17], R8 ;  /* 0x0000000811007844 */ /* 0x0001e20000000200 */
[----:B------:R-:W-:Y:S06]  /*bd520*/  BAR.SYNC.DEFER_BLOCKING 0x0 ;  /* 0x0000000000007b1d */ /* 0x000fec0000010000 */
[----:B------:R-:W-:Y:S01]  /*bd530*/  STL [R1+0x3f10], R19 ;  /* 0x003f101301007387 */ /* 0x000fe20000100800 */
[----:B0-----:R-:W-:-:S03]  /*bd540*/  PRMT R8, R3, 0x5210, R14 ;  /* 0x0000521003087816 */ /* 0x001fc6000000000e */
[----:B--2---:R-:W-:Y:S04]  /*bd550*/  STL.64 [R1+0x3f08], R16 ;  /* 0x003f081001007387 */ /* 0x004fe80000100a00 */
[----:B------:R-:W0:Y:S04]  /*bd560*/  LDS.128 R16, [R18] ;  /* 0x0000000012107984 */ /* 0x000e280000000c00 */
[----:B------:R-:W2:Y:S04]  /*bd570*/  LDL R3, [R1+0x2094] ;  /* 0x0020940001037983 */ /* 0x000ea80000100800 */
[----:B------:R-:W2:Y:S04]  /*bd580*/  LDL.LU.64 R28, [R1+0x2458] ;  /* 0x00245800011c7983 */ /* 0x000ea80000300a00 */
[----:B------:R-:W2:Y:S01]  /*bd590*/  LDL.LU.64 R14, [R1+0x2450] ;  /* 0x00245000010e7983 */ /* 0x000ea20000300a00 */
[----:B------:R-:W-:Y:S01]  /*bd5a0*/  BAR.SYNC.DEFER_BLOCKING 0x0 ;  /* 0x0000000000007b1d */ /* 0x000fe20000010000 */
[----:B---3--:R-:W-:-:S05]  /*bd5b0*/  PRMT R9, R23, 0x5210, R7 ;  /* 0x0000521017097816 */ /* 0x008fca0000000007 */
[----:B------:R-:W3:Y:S04]  /*bd5c0*/  LDL.LU R23, [R1+0x240] ;  /* 0x0002400001177983 */ /* 0x000ee80000300800 */
[----:B------:R-:W3:Y:S04]  /*bd5d0*/  LDL R27, [R1+0x2090] ;  /* 0x00209000011b7983 */ /* 0x000ee80000100800 */
[----:B0-----:R-:W-:Y:S04]  /*bd5e0*/  STL.64 [R1+0x2b0], R16 ;  /* 0x0002b01001007387 */ /* 0x001fe80000100a00 */
[----:B------:R0:W-:Y:S04]  /*bd5f0*/  STL.64 [R1+0x2b8], R18 ;  /* 0x0002b81201007387 */ /* 0x0001e80000100a00 */
[----:B0-----:R-:W3:Y:S04]  /*bd600*/  LDL.LU R19, [R1+0x3f10] ;  /* 0x003f100001137983 */ /* 0x001ee80000300800 */
[----:B------:R-:W2:Y:S01]  /*bd610*/  LDL.LU.64 R16, [R1+0x3f08] ;  /* 0x003f080001107983 */ /* 0x000ea20000300a00 */
[----:B------:R-:W-:-:S02]  /*bd620*/  PRMT R10, R22, 0x5210, R6 ;  /* 0x00005210160a7816 */ /* 0x000fc40000000006 */
[----:B----4-:R-:W-:Y:S01]  /*bd630*/  PRMT R11, R21, 0x5210, R4 ;  /* 0x00005210150b7816 */ /* 0x010fe20000000004 */
[----:B------:R-:W4:Y:S04]  /*bd640*/  LDL.LU.64 R6, [R1+0x2448] ;  /* 0x0024480001067983 */ /* 0x000f280000300a00 */
[----:B------:R-:W4:Y:S01]  /*bd650*/  LDL R18, [R1+0x208c] ;  /* 0x00208c0001127983 */ /* 0x000f220000100800 */
[----:B------:R-:W-:-:S03]  /*bd660*/  ISETP.LT.AND P5, PT, R2, UR31, !P5 ;  /* 0x0000001f02007c0c */ /* 0x000fc6000efa1270 */
[----:B--2---:R0:W-:Y:S01]  /*bd670*/  STSM.16.M88.4 [R17], R8 ;  /* 0x0000000811007844 */ /* 0x0041e20000000200 */
[----:B------:R-:W-:Y:S06]  /*bd680*/  BAR.SYNC.DEFER_BLOCKING 0x0 ;  /* 0x0000000000007b1d */ /* 0x000fec0000010000 */
[----:B0-----:R-:W2:Y:S04]  /*bd690*/  LDL.LU.64 R10, [R1+0x3f00] ;  /* 0x003f0000010a7983 */ /* 0x001ea80000300a00 */
[----:B------:R-:W3:Y:S04]  /*bd6a0*/  LDL.LU.64 R8, [R1+0x3ef8] ;  /* 0x003ef80001087983 */ /* 0x000ee80000300a00 */
[----:B------:R-:W4:Y:S01]  /*bd6b0*/  LDL.LU.64 R24, [R1+0x2440] ;  /* 0x0024400001187983 */ /* 0x000f220000300a00 */
[----:B------:R-:W-:-:S03]  /*bd6c0*/  PRMT R4, R26, 0x7770, RZ ;  /* 0x000077701a047816 */ /* 0x000fc600000000ff */
[----:B------:R-:W4:Y:S04]  /*bd6d0*/  LDL R22, [R1+0x2088] ;  /* 0x0020880001167983 */ /* 0x000f280000100800 */
[----:B---3--:R0:W-:Y:S01]  /*bd6e0*/  @P5 STG.E.U8 desc[UR24][R8.64], R4 ;  /* 0x0000000408005986 */ /* 0x0081e2000c101118 */
[----:B------:R-:W-:-:S04]  /*bd6f0*/  ISETP.GE.AND P5, PT, R2, UR37, PT ;  /* 0x0000002502007c0c */ /* 0x000fc8000bfa6270 */
[----:B------:R-:W-:Y:S01]  /*bd700*/  ISETP.LT.AND P6, PT, R5, UR26, !P5 ;  /* 0x0000001a05007c0c */ /* 0x000fe2000efc1270 */
[----:B0-----:R-:W3:Y:S01]  /*bd710*/  LDL.LU.64 R8, [R1+0x2438] ;  /* 0x0024380001087983 */ /* 0x001ee20000300a00 */
[----:B------:R-:W-:-:S03]  /*bd720*/  PRMT R4, R26, 0x7771, RZ ;  /* 0x000077711a047816 */ /* 0x000fc600000000ff */
[----:B------:R-:W3:Y:S08]  /*bd730*/  LDL R17, [R1+0x2044] ;  /* 0x0020440001117983 */ /* 0x000ef00000100800 */
[----:B------:R0:W-:Y:S01]  /*bd740*/  @P6 STG.E.U8 desc[UR24][R12.64], R4 ;  /* 0x000000040c006986 */ /* 0x0001e2000c101118 */
[----:B--2---:R-:W-:-:S03]  /*bd750*/  ISETP.LT.AND P6, PT, R10, UR22, !P5 ;  /* 0x000000160a007c0c */ /* 0x004fc6000efc1270 */
[----:B0-----:R-:W2:Y:S01]  /*bd760*/  LDL.LU.64 R12, [R1+0x2358] ;  /* 0x00235800010c7983 */ /* 0x001ea20000300a00 */
[----:B------:R-:W-:-:S03]  /*bd770*/  PRMT R4, R26, 0x7772, RZ ;  /* 0x000077721a047816 */ /* 0x000fc600000000ff */
[----:B------:R-:W2:Y:S06]  /*bd780*/  LDL.LU R21, [R1+0x230] ;  /* 0x0002300001157983 */ /* 0x000eac0000300800 */
[----:B------:R0:W-:Y:S01]  /*bd790*/  @P6 STG.E.U8 desc[UR24][R28.64], R4 ;  /* 0x000000041c006986 */ /* 0x0001e2000c101118 */
[----:B------:R-:W-:-:S03]  /*bd7a0*/  ISETP.LT.AND P6, PT, R11, UR18, !P5 ;  /* 0x000000120b007c0c */ /* 0x000fc6000efc1270 */
[----:B0-----:R-:W2:Y:S01]  /*bd7b0*/  LDL.LU.64 R28, [R1+0x2430] ;  /* 0x00243000011c7983 */ /* 0x001ea20000300a00 */
[----:B------:R-:W-:-:S09]  /*bd7c0*/  PRMT R4, R26, 0x7773, RZ ;  /* 0x000077731a047816 */ /* 0x000fd200000000ff */
[----:B------:R0:W-:Y:S01]  /*bd7d0*/  @P6 STG.E.U8 desc[UR24][R14.64], R4 ;  /* 0x000000040e006986 */ /* 0x0001e2000c101118 */
[----:B------:R-:W-:-:S03]  /*bd7e0*/  ISETP.LT.AND P6, PT, R3, UR16, !P5 ;  /* 0x0000001003007c0c */ /* 0x000fc6000efc1270 */
[----:B0-----:R-:W2:Y:S01]  /*bd7f0*/  LDL.LU.64 R14, [R1+0x2428] ;  /* 0x00242800010e7983 */ /* 0x001ea20000300a00 */
[----:B------:R-:W-:-:S09]  /*bd800*/  PRMT R4, R23, 0x7770, RZ ;  /* 0x0000777017047816 */ /* 0x000fd200000000ff */
[----:B----4-:R0:W-:Y:S01]  /*bd810*/  @P6 STG.E.U8 desc[UR24][R6.64], R4 ;  /* 0x0000000406006986 */ /* 0x0101e2000c101118 */
[----:B------:R-:W-:-:S03]  /*bd820*/  ISETP.LT.AND P6, PT, R27, UR14, !P5 ;  /* 0x0000000e1b007c0c */ /* 0x000fc6000efc1270 */
[----:B0-----:R-:W4:Y:S01]  /*bd830*/  LDL.LU.64 R6, [R1+0x2420] ;  /* 0x0024200001067983 */ /* 0x001f220000300a00 */
[----:B------:R-:W-:-:S09]  /*bd840*/  PRMT R4, R23, 0x7771, RZ ;  /* 0x0000777117047816 */ /* 0x000fd200000000ff */
[----:B------:R0:W-:Y:S04]  /*bd850*/  @P6 STG.E.U8 desc[UR24][R24.64], R4 ;  /* 0x0000000418006986 */ /* 0x0001e8000c101118 */
[----:B0-----:R-:W4:Y:S01]  /*bd860*/  LDL.LU.64 R24, [R1+0x2418] ;  /* 0x0024180001187983 */ /* 0x001f220000300a00 */
[----:B------:R-:W-:Y:S02]  /*bd870*/  ISETP.LT.AND P6, PT, R18, UR20, !P5 ;  /* 0x0000001412007c0c */ /* 0x000fe4000efc1270 */
[----:B------:R-:W-:Y:S01]  /*bd880*/  PRMT R4, R23, 0x7772, RZ ;  /* 0x0000777217047816 */ /* 0x000fe200000000ff */
[----:B------:R-:W4:Y:S01]  /*bd890*/  LDL.LU R26, [R1+0x220] ;  /* 0x00022000011a7983 */ /* 0x000f220000300800 */
[----:B------:R-:W-:-:S09]  /*bd8a0*/  ISETP.LT.AND P5, PT, R22, UR28, !P5 ;  /* 0x0000001c16007c0c */ /* 0x000fd2000efa1270 */
[----:B---3--:R0:W-:Y:S04]  /*bd8b0*/  @P6 STG.E.U8 desc[UR24][R8.64], R4 ;  /* 0x0000000408006986 */ /* 0x0081e8000c101118 */
[----:B0-----:R-:W3:Y:S01]  /*bd8c0*/  LDL.LU.64 R8, [R1+0x2410] ;  /* 0x0024100001087983 */ /* 0x001ee20000300a00 */
[----:B------:R-:W-:Y:S01]  /*bd8d0*/  PRMT R4, R23, 0x7773, RZ ;  /* 0x0000777317047816 */ /* 0x000fe200000000ff */
[----:B------:R-:W-:-:S04]  /*bd8e0*/  VIADD R23, R2, 0x1 ;  /* 0x0000000102177836 */ /* 0x000fc80000000000 */
[----:B--2---:R0:W-:Y:S01]  /*bd8f0*/  @P5 STG.E.U8 desc[UR24][R12.64], R4 ;  /* 0x000000040c005986 */ /* 0x0041e2000c101118 */
[----:B------:R-:W-:-:S04]  /*bd900*/  ISETP.GE.AND P5, PT, R23, UR35, PT ;  /* 0x0000002317007c0c */ /* 0x000fc8000bfa6270 */
[----:B------:R-:W-:Y:S01]  /*bd910*/  ISETP.LT.AND P6, PT, R17, UR10, !P5 ;  /* 0x0000000a11007c0c */ /* 0x000fe2000efc1270 */
[----:B0-----:R-:W2:Y:S01]  /*bd920*/  LDL.LU.64 R12, [R1+0x2408] ;  /* 0x00240800010c7983 */ /* 0x001ea20000300a00 */
[----:B------:R-:W-:-:S11]  /*bd930*/  PRMT R4, R21, 0x7770, RZ ;  /* 0x0000777015047816 */ /* 0x000fd600000000ff */
[----:B------:R0:W-:Y:S01]  /*bd940*/  @P6 STG.E.U8 desc[UR24][R28.64], R4 ;  /* 0x000000041c006986 */ /* 0x0001e2000c101118 */
[----:B------:R-:W-:-:S03]  /*bd950*/  ISETP.LT.AND P6, PT, R5, UR8, !P5 ;  /* 0x0000000805007c0c */ /* 0x000fc6000efc1270 */
[----:B0-----:R-:W2:Y:S01]  /*bd960*/  LDL.LU.64 R28, [R1+0x2400] ;  /* 0x00240000011c7983 */ /* 0x001ea20000300a00 */
[----:B------:R-:W-:-:S09]  /*bd970*/  PRMT R4, R21, 0x7771, RZ ;  /* 0x0000777115047816 */ /* 0x000fd200000000ff */
[----:B------:R0:W-:Y:S01]  /*bd980*/  @P6 STG.E.U8 desc[UR24][R14.64], R4 ;  /* 0x000000040e006986 */ /* 0x0001e2000c101118 */
[----:B------:R-:W-:Y:S01]  /*bd990*/  ISETP.LT.AND P6, PT, R10, UR4, !P5 ;  /* 0x000000040a007c0c */ /* 0x000fe2000efc1270 */
[----:B------:R-:W-:Y:S02]  /*bd9a0*/  ULDC UR4, c[0x0][0x228] ;  /* 0x00008a0000047ab9 */ /* 0x000fe40000000800 */
[----:B0-----:R-:W2:Y:S01]  /*bd9b0*/  LDL.LU.64 R14, [R1+0x2308] ;  /* 0x00230800010e7983 */ /* 0x001ea20000300a00 */
[----:B------:R-:W-:-:S03]  /*bd9c0*/  PRMT R4, R21, 0x7772, RZ ;  /* 0x0000777215047816 */ /* 0x000fc600000000ff */
[----:B------:R-:W2:Y:S06]  /*bd9d0*/  LDL.LU R23, [R1+0x254] ;  /* 0x0002540001177983 */ /* 0x000eac0000300800 */
[----:B----4-:R0:W-:Y:S01]  /*bd9e0*/  @P6 STG.E.U8 desc[UR24][R6.64], R4 ;  /* 0x0000000406006986 */ /* 0x0101e2000c101118 */
[----:B------:R-:W-:-:S03]  /*bd9f0*/  ISETP.LT.AND P6, PT, R11, UR6, !P5 ;  /* 0x000000060b007c0c */ /* 0x000fc6000efc1270 */
[----:B0-----:R-:W4:Y:S01]  /*bda00*/  LDL.LU.64 R6, [R1+0x23f8] ;  /* 0x0023f80001067983 */ /* 0x001f220000300a00 */
[----:B------:R-:W-:-:S09]  /*bda10*/  PRMT R4, R21, 0x7773, RZ ;  /* 0x0000777315047816 */ /* 0x000fd200000000ff */
[----:B------:R0:W-:Y:S04]  /*bda20*/  @P6 STG.E.U8 desc[UR24][R24.64], R4 ;  /* 0x0000000418006986 */ /* 0x0001e8000c101118 */
[----:B0-----:R-:W4:Y:S01]  /*bda30*/  LDL.LU.64 R24, [R1+0x23f0] ;  /* 0x0023f00001187983 */ /* 0x001f220000300a00 */
[----:B------:R-:W-:Y:S02]  /*bda40*/  ISETP.LT.AND P6, PT, R3, UR12, !P5 ;  /* 0x0000000c03007c0c */ /* 0x000fe4000efc1270 */
[----:B------:R-:W-:-:S11]  /*bda50*/  PRMT R4, R26, 0x7770, RZ ;  /* 0x000077701a047816 */ /* 0x000fd600000000ff */
[----:B---3--:R0:W-:Y:S01]  /*bda60*/  @P6 STG.E.U8 desc[UR24][R8.64], R4 ;  /* 0x0000000408006986 */ /* 0x0081e2000c101118 */
[----:B------:R-:W-:Y:S01]  /*bda70*/  ISETP.LT.AND P6, PT, R27, UR4, !P5 ;  /* 0x000000041b007c0c */ /* 0x000fe2000efc1270 */
[----:B------:R-:W-:Y:S02]  /*bda80*/  ULDC UR4, c[0x0][0x228] ;  /* 0x00008a0000047ab9 */ /* 0x000fe40000000800 */
[----:B0-----:R-:W3:Y:S01]  /*bda90*/  LDL.LU.64 R8, [R1+0x23e8] ;  /* 0x0023e80001087983 */ /* 0x001ee20000300a00 */
[----:B------:R-:W-:-:S09]  /*bdaa0*/  PRMT R4, R26, 0x7771, RZ ;  /* 0x000077711a047816 */ /* 0x000fd200000000ff */
[----:B--2---:R0:W-:Y:S01]  /*bdab0*/  @P6 STG.E.U8 desc[UR24][R12.64], R4 ;  /* 0x000000040c006986 */ /* 0x0041e2000c101118 */
[----:B------:R-:W-:Y:S01]  /*bdac0*/  ISETP.LT.AND P6, PT, R18, UR4, !P5 ;  /* 0x0000000412007c0c */ /* 0x000fe2000efc1270 */
[----:B------:R-:W-:Y:S02]  /*bdad0*/  ULDC UR4, c[0x0][0x228] ;  /* 0x00008a0000047ab9 */ /* 0x000fe40000000800 */
[----:B0-----:R-:W2:Y:S01]  /*bdae0*/  LDL.LU.64 R12, [R1+0x23e0] ;  /* 0x0023e000010c7983 */ /* 0x001ea20000300a00 */
[----:B------:R-:W-:-:S03]  /*bdaf0*/  PRMT R4, R26, 0x7772, RZ ;  /* 0x000077721a047816 */ /* 0x000fc600000000ff */
[----:B------:R-:W2:Y:S01]  /*bdb00*/  LDL.LU R21, [R1+0x244] ;  /* 0x0002440001157983 */ /* 0x000ea20000300800 */
[----:B------:R-:W-:Y:S01]  /*bdb10*/  ISETP.LT.AND P5, PT, R22, UR4, !P5 ;  /* 0x0000000416007c0c */ /* 0x000fe2000efa1270 */
[----:B------:R-:W-:-:S04]  /*bdb20*/  ULDC UR4, c[0x0][0x228] ;  /* 0x00008a0000047ab9 */ /* 0x000fc80000000800 */
[----:B------:R0:W-:Y:S04]  /*bdb30*/  @P6 STG.E.U8 desc[UR24][R28.64], R4 ;  /* 0x000000041c006986 */ /* 0x0001e8000c101118 */
[----:B0-----:R-:W2:Y:S01]  /*bdb40*/  LDL.LU.64 R28, [R1+0x23d8] ;  /* 0x0023d800011c7983 */ /* 0x001ea20000300a00 */
[----:B------:R-:W-:Y:S01]  /*bdb50*/  PRMT R4, R26, 0x7773, RZ ;  /* 0x000077731a047816 */ /* 0x000fe200000000ff */
[----:B------:R-:W-:-:S04]  /*bdb60*/  VIADD R26, R2, 0x2 ;  /* 0x00000002021a7836 */ /* 0x000fc80000000000 */
[----:B------:R0:W-:Y:S01]  /*bdb70*/  @P5 STG.E.U8 desc[UR24][R14.64], R4 ;  /* 0x000000040e005986 */ /* 0x0001e2000c101118 */
[----:B------:R-:W-:-:S04]  /*bdb80*/  ISETP.GE.AND P5, PT, R26, UR33, PT ;  /* 0x000000211a007c0c */ /* 0x000fc8000bfa6270 */
[----:B------:R-:W-:Y:S01]  /*bdb90*/  ISETP.LT.AND P6, PT, R17, UR4, !P5 ;  /* 0x0000000411007c0c */ /* 0x000fe2000efc1270 */
[----:B------:R-:W-:Y:S01]  /*bdba0*/  ULDC UR4, c[0x0][0x228] ;  /* 0x00008a0000047ab9 */ /* 0x000fe20000000800 */
[----:B0-----:R-:W2:Y:S01]  /*bdbb0*/  LDL.LU.64 R14, [R1+0x23d0] ;  /* 0x0023d000010e7983 */ /* 0x001ea20000300a00 */
[----:B------:R-:W-:-:S10]  /*bdbc0*/  PRMT R4, R23, 0x7770, RZ ;  /* 0x0000777017047816 */ /* 0x000fd400000000ff */
[----:B----4-:R0:W-:Y:S01]  /*bdbd0*/  @P6 STG.E.U8 desc[UR24][R6.64], R4 ;  /* 0x0000000406006986 */ /* 0x0101e2000c101118 */
[----:B------:R-:W-:Y:S01]  /*bdbe0*/  ISETP.LT.AND P6, PT, R5, UR4, !P5 ;  /* 0x0000000405007c0c */ /* 0x000fe2000efc1270 */
[----:B------:R-:W-:Y:S02]  /*bdbf0*/  ULDC UR4, c[0x0][0x228] ;  /* 0x00008a0000047ab9 */ /* 0x000fe40000000800 */
[----:B0-----:R-:W4:Y:S01]  /*bdc00*/  LDL.LU.64 R6, [R1+0x23c8] ;  /* 0x0023c80001067983 */ /* 0x001f220000300a00 */
[----:B------:R-:W-:-:S09]  /*bdc10*/  PRMT R4, R23, 0x7771, RZ ;  /* 0x0000777117047816 */ /* 0x000fd200000000ff */
[----:B------:R0:W-:Y:S04]  /*bdc20*/  @P6 STG.E.U8 desc[UR24][R24.64], R4 ;  /* 0x0000000418006986 */ /* 0x0001e8000c101118 */
[----:B0-----:R-:W4:Y:S01]  /*bdc30*/  LDL.LU.64 R24, [R1+0x22f0] ;  /* 0x0022f00001187983 */ /* 0x001f220000300a00 */
[----:B------:R-:W-:Y:S02]  /*bdc40*/  ISETP.LT.AND P6, PT, R10, UR4, !P5 ;  /* 0x000000040a007c0c */ /* 0x000fe4000efc1270 */
[----:B------:R-:W-:Y:S01]  /*bdc50*/  PRMT R4, R23, 0x7772, RZ ;  /* 0x0000777217047816 */ /* 0x000fe200000000ff */
[----:B------:R-:W4:Y:S01]  /*bdc60*/  LDL.LU R26, [R1+0x234] ;  /* 0x00023400011a7983 */ /* 0x000f220000300800 */
[----:B------:R-:W-:-:S09]  /*bdc70*/  ULDC UR4, c[0x0][0x228] ;  /* 0x00008a0000047ab9 */ /* 0x000fd20000000800 */
[----:B---3--:R0:W-:Y:S01]  /*bdc80*/  @P6 STG.E.U8 desc[UR24][R8.64], R4 ;  /* 0x0000000408006986 */ /* 0x0081e2000c101118 */
[----:B------:R-:W-:Y:S01]  /*bdc90*/  ISETP.LT.AND P6, PT, R11, UR36, !P5 ;  /* 0x000000240b007c0c */ /* 0x000fe2000efc1270 */
[----:B------:R-:W-:Y:S02]  /*bdca0*/  ULDC.64 UR36, c[0x0][0x228] ;  /* 0x00008a0000247ab9 */ /* 0x000fe40000000a00 */
[----:B0-----:R-:W3:Y:S01]  /*bdcb0*/  LDL.LU.64 R8, [R1+0x23c0] ;  /* 0x0023c00001087983 */ /* 0x001ee20000300a00 */
[----:B------:R-:W-:-:S09]  /*bdcc0*/  PRMT R4, R23, 0x7773, RZ ;  /* 0x0000777317047816 */ /* 0x000fd200000000ff */
[----:B--2---:R0:W-:Y:S01]  /*bdcd0*/  @P6 STG.E.U8 desc[UR24][R12.64], R4 ;  /* 0x000000040c006986 */ /* 0x0041e2000c101118 */
[----:B------:R-:W-:Y:S01]  /*bdce0*/  ISETP.LT.AND P6, PT, R3, UR4, !P5 ;  /* 0x0000000403007c0c */ /* 0x000fe2000efc1270 */
[----:B------:R-:W-:Y:S02]  /*bdcf0*/  ULDC UR4, c[0x0][0x228] ;  /* 0x00008a0000047ab9 */ /* 0x000fe40000000800 */
[----:B0-----:R-:W2:Y:S01]  /*bdd00*/  LDL.LU.64 R12, [R1+0x23b8] ;  /* 0x0023b800010c7983 */ /* 0x001ea20000300a00 */
[----:B------:R-:W-:-:S09]  /*bdd10*/  PRMT R4, R21, 0x7770, RZ ;  /* 0x0000777015047816 */ /* 0x000fd200000000ff */
[----:B------:R0:W-:Y:S01]  /*bdd20*/  @P6 STG.E.U8 desc[UR24][R28.64], R4 ;  /* 0x000000041c006986 */ /* 0x0001e2000c101118 */
        /* <DEDUP_REMOVED lines=8> */
[----:B------:R-:W-:-:S03]  /*bddb0*/  PRMT R4, R21, 0x7772, RZ ;  /* 0x0000777215047816 */ /* 0x000fc600000000ff */
[----:B------:R-:W2:Y:S01]  /*bddc0*/  LDL.LU R23, [R1+0x224] ;  /* 0x0002240001177983 */ /* 0x000ea20000300800 */
[----:B------:R-:W-:Y:S01]  /*bddd0*/  ISETP.LT.AND P5, PT, R22, UR4, !P5 ;  /* 0x0000000416007c0c */ /* 0x000fe2000efa1270 */
[----:B------:R-:W-:-:S04]  /*bdde0*/  ULDC UR4, c[0x0][0x228] ;  /* 0x00008a0000047ab9 */ /* 0x000fc80000000800 */
[----:B----4-:R0:W-:Y:S04]  /*bddf0*/  @P6 STG.E.U8 desc[UR24][R6.64], R4 ;  /* 0x0000000406006986 */ /* 0x0101e8000c101118 */
[----:B0-----:R-:W4:Y:S01]  /*bde00*/  LDL.LU.64 R6, [R1+0x23a0] ;  /* 0x0023a00001067983 */ /* 0x001f220000300a00 */
[----:B------:R-:W-:-:S05]  /*bde10*/  PRMT R4, R21, 0x7773, RZ ;  /* 0x0000777315047816 */ /* 0x000fca00000000ff */
[----:B------:R0:W-:Y:S04]  /*bde20*/  @P5 STG.E.U8 desc[UR24][R24.64], R4 ;  /* 0x0000000418005986 */ /* 0x0001e8000c101118 */
[----:B0-----:R-:W4:Y:S01]  /*bde30*/  LDL.LU.64 R24, [R1+0x2398] ;  /* 0x0023980001187983 */ /* 0x001f220000300a00 */
[----:B------:R-:W-:-:S05]  /*bde40*/  VIADD R21, R2, 0x3 ;  /* 0x0000000302157836 */ /* 0x000fca0000000000 */
[----:B------:R-:W-:-:S04]  /*bde50*/  ISETP.GE.AND P5, PT, R21, UR37, PT ;  /* 0x0000002515007c0c */ /* 0x000fc8000bfa6270 */
[----:B------:R-:W-:Y:S02]  /*bde60*/  ISETP.LT.AND P6, PT, R17, UR4, !P5 ;  /* 0x0000000411007c0c */ /* 0x000fe4000efc1270 */
[----:B------:R-:W-:Y:S01]  /*bde70*/  PRMT R4, R26, 0x7770, RZ ;  /* 0x000077701a047816 */ /* 0x000fe200000000ff */
[----:B------:R-:W-:-:S10]  /*bde80*/  ULDC UR4, c[0x0][0x228] ;  /* 0x00008a0000047ab9 */ /* 0x000fd40000000800 */
        /* <DEDUP_REMOVED lines=10> */
[----:B------:R-:W2:Y:S06]  /*bdf30*/  LDL.LU R21, [R1+0x258] ;  /* 0x0002580001157983 */ /* 0x000eac0000300800 */
[----:B------:R0:W-:Y:S01]  /*bdf40*/  @P6 STG.E.U8 desc[UR24][R28.64], R4 ;  /* 0x000000041c006986 */ /* 0x0001e2000c101118 */
[----:B------:R-:W-:Y:S01]  /*bdf50*/  ISETP.LT.AND P6, PT, R11, UR34, !P5 ;  /* 0x000000220b007c0c */ /* 0x000fe2000efc1270 */
[----:B------:R-:W-:Y:S02]  /*bdf60*/  ULDC.64 UR34, c[0x0][0x228] ;  /* 0x00008a0000227ab9 */ /* 0x000fe40000000a00 */
[----:B0-----:R-:W2:Y:S01]  /*bdf70*/  LDL.LU.64 R28, [R1+0x2388] ;  /* 0x00238800011c7983 */ /* 0x001ea20000300a00 */
[----:B------:R-:W-:-:S09]  /*bdf80*/  PRMT R4, R26, 0x7773, RZ ;  /* 0x000077731a047816 */ /* 0x000fd200000000ff */
[----:B------:R0:W-:Y:S01]  /*bdf90*/  @P6 STG.E.U8 desc[UR24][R14.64], R4 ;  /* 0x000000040e006986 */ /* 0x0001e2000c101118 */
[----:B------:R-:W-:Y:S01]  /*bdfa0*/  ISETP.LT.AND P6, PT, R3, UR4, !P5 ;  /* 0x0000000403007c0c */ /* 0x000fe2000efc1270 */
[----:B------:R-:W-:Y:S02]  /*bdfb0*/  ULDC UR4, c[0x0][0x228] ;  /* 0x00008a0000047ab9 */ /* 0x000fe40000000800 */
[----:B0-----:R-:W2:Y:S01]  /*bdfc0*/  LDL.LU.64 R14, [R1+0x2380] ;  /* 0x00238000010e7983 */ /* 0x001ea20000300a00 */
[----:B------:R-:W-:-:S09]  /*bdfd0*/  PRMT R4, R23, 0x7770, RZ ;  /* 0x0000777017047816 */ /* 0x000fd200000000ff */
        /* <DEDUP_REMOVED lines=10> */
[----:B------:R-:W-:Y:S02]  /*be080*/  ULDC UR4, c[0x0][0x228] ;  /* 0x00008a0000047ab9 */ /* 0x000fe40000000800 */
[----:B------:R-:W-:Y:S01]  /*be090*/  ISETP.LT.AND P5, PT, R22, UR4, !P5 ;  /* 0x0000000416007c0c */ /* 0x000fe2000efa1270 */
[----:B------:R-:W-:-:S06]  /*be0a0*/  ULDC UR4, c[0x0][0x228] ;  /* 0x00008a0000047ab9 */ /* 0x000fcc0000000800 */
[----:B---3--:R0:W-:Y:S04]  /*be0b0*/  @P6 STG.E.U8 desc[UR24][R8.64], R4 ;  /* 0x0000000408006986 */ /* 0x0081e8000c101118 */
[----:B0-----:R-:W3:Y:S01]  /*be0c0*/  LDL.LU.64 R8, [R1+0x2368] ;  /* 0x0023680001087983 */ /* 0x001ee20000300a00 */
[----:B------:R-:W-:Y:S01]  /*be0d0*/  PRMT R4, R23, 0x7773, RZ ;  /* 0x0000777317047816 */ /* 0x000fe200000000ff */
[----:B------:R-:W-:-:S04]  /*be0e0*/  VIADD R23, R2, 0x4 ;  /* 0x0000000402177836 */ /* 0x000fc80000000000 */
[----:B--2---:R0:W-:Y:S01]  /*be0f0*/  @P5 STG.E.U8 desc[UR24][R12.64], R4 ;  /* 0x000000040c005986 */ /* 0x0041e2000c101118 */
[----:B------:R-:W-:-:S04]  /*be100*/  ISETP.GE.AND P5, PT, R23, UR35, PT ;  /* 0x0000002317007c0c */ /* 0x000fc8000bfa6270 */
[----:B------:R-:W-:Y:S01]  /*be110*/  ISETP.LT.AND P6, PT, R17, UR4, !P5 ;  /* 0x0000000411007c0c */ /* 0x000fe2000efc1270 */
[----:B------:R-:W-:Y:S01]  /*be120*/  ULDC UR4, c[0x0][0x228] ;  /* 0x00008a0000047ab9 */ /* 0x000fe20000000800 */
[----:B0-----:R-:W2:Y:S01]  /*be130*/  LDL.LU.64 R12, [R1+0x2350] ;  /* 0x00235000010c7983 */ /* 0x001ea20000300a00 */
[----:B------:R-:W-:-:S10]  /*be140*/  PRMT R4, R21, 0x7770, RZ ;  /* 0x0000777015047816 */ /* 0x000fd400000000ff */
        /* <DEDUP_REMOVED lines=12> */
[----:B------:R-:W-:Y:S01]  /*be210*/  ISETP.LT.AND P6, PT, R11, UR32, !P5 ;  /* 0x000000200b007c0c */ /* 0x000fe2000efc1270 */
[----:B------:R-:W-:Y:S02]  /*be220*/  ULDC.64 UR32, c[0x0][0x228] ;  /* 0x00008a0000207ab9 */ /* 0x000fe40000000a00 */
[----:B0-----:R-:W4:Y:S01]  /*be230*/  LDL.LU.64 R6, [R1+0x2338] ;  /* 0x0023380001067983 */ /* 0x001f220000300a00 */
[----:B------:R-:W-:-:S09]  /*be240*/  PRMT R4, R21, 0x7773, RZ ;  /* 0x0000777315047816 */ /* 0x000fd200000000ff */
[----:B------:R0:W-:Y:S04]  /*be250*/  @P6 STG.E.U8 desc[UR24][R24.64], R4 ;  /* 0x0000000418006986 */ /* 0x0001e8000c101118 */
[----:B0-----:R-:W4:Y:S01]  /*be260*/  LDL.LU.64 R24, [R1+0x2330] ;  /* 0x0023300001187983 */ /* 0x001f220000300a00 */
        /* <DEDUP_REMOVED lines=760> */
[----:B------:R-:W-:Y:S01]  /*c11f0*/  ULDC UR4, c[0x0][0x228] ;  /* 0x00008a0000047ab9 */ /* 0x000fe20000000800 */
[----:B------:R-:W4:Y:S01]  /*c1200*/  LDL.LU R26, [R1+0x1cc] ;  /* 0x0001cc00011a7983 */ /* 0x000f220000300800 */
[----:B------:R-:W-:Y:S01]  /*c1210*/  ISETP.LT.AND P5, PT, R22, UR4, !P5 ;  /* 0x0000000416007c0c */ /* 0x000fe2000efa1270 */
[----:B------:R-:W-:-:S07]  /*c1220*/  ULDC UR4, c[0x0][0x228] ;  /* 0x00008a0000047ab9 */ /* 0x000fce0000000800 */
        /* <DEDUP_REMOVED lines=126> */
[----:B------:R-:W-:Y:S01]  /*c1a10*/  ISETP.LT.AND P6, PT, R18, UR4, !P5 ;  /* 0x0000000412007c0c */ /* 0x000fe2000efc1270 */
[----:B------:R-:W-:Y:S01]  /*c1a20*/  ULDC UR4, c[0x0][0x228] ;  /* 0x00008a0000047ab9 */ /* 0x000fe20000000800 */
[----:B------:R-:W-:Y:S02]  /*c1a30*/  PRMT R4, R23, 0x7772, RZ ;  /* 0x0000777217047816 */ /* 0x000fe400000000ff */
[----:B------:R-:W-:Y:S01]  /*c1a40*/  ISETP.LT.AND P5, PT, R22, UR4, !P5 ;  /* 0x0000000416007c0c */ /* 0x000fe2000efa1270 */
[----:B------:R-:W4:Y:S01]  /*c1a50*/  LDL.LU R26, [R1+0x160] ;  /* 0x00016000011a7983 */ /* 0x000f220000300800 */
[----:B------:R-:W-:-:S07]  /*c1a60*/  ULDC UR4, c[0x0][0x228] ;  /* 0x00008a0000047ab9 */ /* 0x000fce0000000800 */
[----:B---3--:R0:W-:Y:S02]  /*c1a70*/  @P6 STG.E.U8 desc[UR24][R8.64], R4 ;  /* 0x0000000408006986 */ /* 0x0081e4000c101118 */
[----:B0-----:R-:W-:Y:S01]  /*c1a80*/  PRMT R4, R23, 0x7773, RZ ;  /* 0x0000777317047816 */ /* 0x001fe200000000ff */
[----:B------:R-:W-:Y:S01]  /*c1a90*/  VIADD R23, R2, 0x19 ;  /* 0x0000001902177836 */ /* 0x000fe20000000000 */
[----:B------:R-:W3:Y:S04]  /*c1aa0*/  LDL.LU.64 R8, [R1+0xc00] ;  /* 0x000c000001087983 */ /* 0x000ee80000300a00 */
[----:B--2---:R0:W-:Y:S01]  /*c1ab0*/  @P5 STG.E.U8 desc[UR24][R12.64], R4 ;  /* 0x000000040c005986 */ /* 0x0041e2000c101118 */
[----:B------:R-:W-:-:S04]  /*c1ac0*/  ISETP.GE.AND P5, PT, R23, UR35, PT ;  /* 0x0000002317007c0c */ /* 0x000fc8000bfa6270 */
[----:B------:R-:W-:Y:S01]  /*c1ad0*/  ISETP.LT.AND P6, PT, R17, UR4, !P5 ;  /* 0x0000000411007c0c */ /* 0x000fe2000efc1270 */
[----:B------:R-:W-:Y:S01]  /*c1ae0*/  ULDC UR4, c[0x0][0x228] ;  /* 0x00008a0000047ab9 */ /* 0x000fe20000000800 */
[----:B0-----:R-:W-:Y:S01]  /*c1af0*/  PRMT R4, R21, 0x7770, RZ ;  /* 0x0000777015047816 */ /* 0x001fe200000000ff */
[----:B------:R-:W2:Y:S10]  /*c1b00*/  LDL.LU.64 R12, [R1+0xbf8] ;  /* 0x000bf800010c7983 */ /* 0x000eb40000300a00 */
[----:B------:R0:W-:Y:S01]  /*c1b10*/  @P6 STG.E.U8 desc[UR24][R28.64], R4 ;  /* 0x000000041c006986 */ /* 0x0001e2000c101118 */
[----:B------:R-:W-:Y:S01]  /*c1b20*/  ISETP.LT.AND P6, PT, R5, UR4, !P5 ;  /* 0x0000000405007c0c */ /* 0x000fe2000efc1270 */
[----:B------:R-:W-:Y:S01]  /*c1b30*/  ULDC UR4, c[0x0][0x228] ;  /* 0x00008a0000047ab9 */ /* 0x000fe20000000800 */
[----:B0-----:R-:W-:Y:S01]  /*c1b40*/  PRMT R4, R21, 0x7771, RZ ;  /* 0x0000777115047816 */ /* 0x001fe200000000ff */
[----:B------:R-:W2:Y:S10]  /*c1b50*/  LDL.LU.64 R28, [R1+0xbf0] ;  /* 0x000bf000011c7983 */ /* 0x000eb40000300a00 */
[----:B------:R0:W-:Y:S01]  /*c1b60*/  @P6 STG.E.U8 desc[UR24][R14.64], R4 ;  /* 0x000000040e006986 */ /* 0x0001e2000c101118 */
[----:B------:R-:W-:Y:S01]  /*c1b70*/  ISETP.LT.AND P6, PT, R10, UR4, !P5 ;  /* 0x000000040a007c0c */ /* 0x000fe2000efc1270 */
[----:B------:R-:W-:-:S02]  /*c1b80*/  ULDC UR4, c[0x0][0x228] ;  /* 0x00008a0000047ab9 */ /* 0x000fc40000000800 */
[----:B0-----:R-:W2:Y:S01]  /*c1b90*/  LDL.LU.64 R14, [R1+0xbd0] ;  /* 0x000bd000010e7983 */ /* 0x001ea20000300a00 */
[----:B------:R-:W-:-:S03]  /*c1ba0*/  PRMT R4, R21, 0x7772, RZ ;  /* 0x0000777215047816 */ /* 0x000fc600000000ff */
[----:B------:R-:W2:Y:S06]  /*c1bb0*/  LDL.LU R23, [R1+0x194] ;  /* 0x0001940001177983 */ /* 0x000eac0000300800 */
[----:B----4-:R0:W-:Y:S01]  /*c1bc0*/  @P6 STG.E.U8 desc[UR24][R6.64], R4 ;  /* 0x0000000406006986 */ /* 0x0101e2000c101118 */
[----:B------:R-:W-:-:S03]  /*c1bd0*/  ISETP.LT.AND P6, PT, R11, UR32, !P5 ;  /* 0x000000200b007c0c */ /* 0x000fc6000efc1270 */
[----:B------:R-:W-:Y:S01]  /*c1be0*/  STL.64 [R1+0x3ef0], R10 ;  /* 0x003ef00a01007387 */ /* 0x000fe20000100a00 */
[----:B------:R-:W-:Y:S01]  /*c1bf0*/  ULDC.64 UR32, c[0x0][0x228] ;  /* 0x00008a0000207ab9 */ /* 0x000fe20000000a00 */
[----:B0-----:R-:W-:-:S08]  /*c1c00*/  PRMT R4, R21, 0x7773, RZ ;  /* 0x0000777315047816 */ /* 0x001fd000000000ff */
[----:B------:R0:W-:Y:S04]  /*c1c10*/  @P6 STG.E.U8 desc[UR24][R24.64], R4 ;  /* 0x0000000418006986 */ /* 0x0001e8000c101118 */
[----:B0-----:R-:W4:Y:S04]  /*c1c20*/  LDL.LU.64 R24, [R1+0xbc8] ;  /* 0x000bc80001187983 */ /* 0x001f280000300a00 */
[----:B------:R-:W4:Y:S01]  /*c1c30*/  LDL.LU.64 R10, [R1+0xbc0] ;  /* 0x000bc000010a7983 */ /* 0x000f220000300a00 */
[----:B------:R-:W-:Y:S02]  /*c1c40*/  ISETP.LT.AND P6, PT, R3, UR4, !P5 ;  /* 0x0000000403007c0c */ /* 0x000fe4000efc1270 */
[C---:B------:R-:W-:Y:S01]  /*c1c50*/  PRMT R4, R26.reuse, 0x7770, RZ ;  /* 0x000077701a047816 */ /* 0x040fe200000000ff */
[----:B------:R-:W-:Y:S01]  /*c1c60*/  ULDC UR4, c[0x0][0x228] ;  /* 0x00008a0000047ab9 */ /* 0x000fe20000000800 */
[----:B------:R-:W4:Y:S09]  /*c1c70*/  LDL.LU.64 R6, [R1+0xba8] ;  /* 0x000ba80001067983 */ /* 0x000f320000300a00 */
[----:B---3--:R0:W-:Y:S01]  /*c1c80*/  @P6 STG.E.U8 desc[UR24][R8.64], R4 ;  /* 0x0000000408006986 */ /* 0x0081e2000c101118 */
[----:B------:R-:W-:Y:S01]  /*c1c90*/  ISETP.LT.AND P6, PT, R27, UR4, !P5 ;  /* 0x000000041b007c0c */ /* 0x000fe2000efc1270 */
[----:B------:R-:W-:Y:S01]  /*c1ca0*/  ULDC UR4, c[0x0][0x228] ;  /* 0x00008a0000047ab9 */ /* 0x000fe20000000800 */
[----:B0-----:R-:W-:-:S11]  /*c1cb0*/  PRMT R4, R26, 0x7771, RZ ;  /* 0x000077711a047816 */ /* 0x001fd600000000ff */
[----:B--2---:R0:W-:Y:S01]  /*c1cc0*/  @P6 STG.E.U8 desc[UR24][R12.64], R4 ;  /* 0x000000040c006986 */ /* 0x0041e2000c101118 */
[----:B------:R-:W-:Y:S01]  /*c1cd0*/  ISETP.LT.AND P6, PT, R18, UR4, !P5 ;  /* 0x0000000412007c0c */ /* 0x000fe2000efc1270 */
[----:B------:R-:W-:Y:S02]  /*c1ce0*/  ULDC UR4, c[0x0][0x228] ;  /* 0x00008a0000047ab9 */ /* 0x000fe40000000800 */
[----:B------:R-:W-:Y:S01]  /*c1cf0*/  ISETP.LT.AND P5, PT, R22, UR4, !P5 ;  /* 0x0000000416007c0c */ /* 0x000fe2000efa1270 */
[----:B------:R-:W-:Y:S01]  /*c1d00*/  ULDC UR4, c[0x0][0x228] ;  /* 0x00008a0000047ab9 */ /* 0x000fe20000000800 */
[C---:B0-----:R-:W-:Y:S01]  /*c1d10*/  PRMT R4, R26.reuse, 0x7772, RZ ;  /* 0x000077721a047816 */ /* 0x041fe200000000ff */
[----:B------:R-:W2:Y:S04]  /*c1d20*/  LDL.LU.64 R12, [R1+0xba0] ;  /* 0x000ba000010c7983 */ /* 0x000ea80000300a00 */
[----:B------:R-:W3:Y:S04]  /*c1d30*/  LDL.LU R21, [R1+0x184] ;  /* 0x0001840001157983 */ /* 0x000ee80000300800 */
[----:B------:R-:W3:Y:S04]  /*c1d40*/  LDL.LU.64 R8, [R1+0xb98] ;  /* 0x000b980001087983 */ /* 0x000ee80000300a00 */
[----:B------:R0:W-:Y:S02]  /*c1d50*/  @P6 STG.E.U8 desc[UR24][R28.64], R4 ;  /* 0x000000041c006986 */ /* 0x0001e4000c101118 */
[----:B0-----:R-:W-:-:S02]  /*c1d60*/  PRMT R4, R26, 0x7773, RZ ;  /* 0x000077731a047816 */ /* 0x001fc400000000ff */
[----:B------:R-:W3:Y:S04]  /*c1d70*/  LDL.LU.64 R28, [R1+0xb90] ;  /* 0x000b9000011c7983 */ /* 0x000ee80000300a00 */
[----:B------:R0:W-:Y:S02]  /*c1d80*/  @P5 STG.E.U8 desc[UR24][R14.64], R4 ;  /* 0x000000040e005986 */ /* 0x0001e4000c101118 */
[----:B0-----:R-:W-:-:S05]  /*c1d90*/  VIADD R14, R2, 0x1a ;  /* 0x0000001a020e7836 */ /* 0x001fca0000000000 */
[----:B------:R-:W-:Y:S02]  /*c1da0*/  ISETP.GE.AND P5, PT, R14, UR33, PT ;  /* 0x000000210e007c0c */ /* 0x000fe4000bfa6270 */
[----:B------:R-:W-:Y:S01]  /*c1db0*/  PRMT R4, R23, 0x7770, RZ ;  /* 0x0000777017047816 */ /* 0x000fe200000000ff */
[----:B------:R-:W3:Y:S01]  /*c1dc0*/  LDL.LU.64 R14, [R1+0xb88] ;  /* 0x000b8800010e7983 */ /* 0x000ee20000300a00 */
[----:B------:R-:W-:Y:S01]  /*c1dd0*/  ISETP.LT.AND P6, PT, R17, UR4, !P5 ;  /* 0x0000000411007c0c */ /* 0x000fe2000efc1270 */
[----:B------:R-:W-:-:S12]  /*c1de0*/  ULDC UR4, c[0x0][0x228] ;  /* 0x00008a0000047ab9 */ /* 0x000fd80000000800 */
[----:B----4-:R0:W-:Y:S01]  /*c1df0*/  @P6 STG.E.U8 desc[UR24][R24.64], R4 ;  /* 0x0000000418006986 */ /* 0x0101e2000c101118 */
[----:B------:R-:W-:Y:S01]  /*c1e00*/  ISETP.LT.AND P6, PT, R5, UR4, !P5 ;  /* 0x0000000405007c0c */ /* 0x000fe2000efc1270 */
[----:B------:R-:W-:Y:S01]  /*c1e10*/  ULDC UR4, c[0x0][0x228] ;  /* 0x00008a0000047ab9 */ /* 0x000fe20000000800 */
[C---:B0-----:R-:W-:Y:S01]  /*c1e20*/  PRMT R4, R23.reuse, 0x7771, RZ ;  /* 0x0000777117047816 */ /* 0x041fe200000000ff */
[----:B------:R-:W4:Y:S10]  /*c1e30*/  LDL.LU.64 R24, [R1+0xb58] ;  /* 0x000b580001187983 */ /* 0x000f340000300a00 */
[----:B------:R0:W-:Y:S04]  /*c1e40*/  @P6 STG.E.U8 desc[UR24][R10.64], R4 ;  /* 0x000000040a006986 */ /* 0x0001e8000c101118 */
[----:B0-----:R-:W2:Y:S01]  /*c1e50*/  LDL.LU.64 R10, [R1+0x3ef0] ;  /* 0x003ef000010a7983 */ /* 0x001ea20000300a00 */
[----:B------:R-:W-:-:S02]  /*c1e60*/  PRMT R4, R23, 0x7772, RZ ;  /* 0x0000777217047816 */ /* 0x000fc400000000ff */
[----:B--2---:R-:W-:Y:S01]  /*c1e70*/  ISETP.LT.AND P6, PT, R10, UR4, !P5 ;  /* 0x000000040a007c0c */ /* 0x004fe2000efc1270 */
[----:B------:R-:W-:-:S12]  /*c1e80*/  ULDC UR4, c[0x0][0x228] ;  /* 0x00008a0000047ab9 */ /* 0x000fd80000000800 */
[----:B------:R0:W-:Y:S01]  /*c1e90*/  @P6 STG.E.U8 desc[UR24][R6.64], R4 ;  /* 0x0000000406006986 */ /* 0x0001e2000c101118 */
[----:B------:R-:W-:Y:S02]  /*c1ea0*/  ISETP.LT.AND P6, PT, R11, UR36, !P5 ;  /* 0x000000240b007c0c */ /* 0x000fe4000efc1270 */
[----:B------:R-:W-:Y:S01]  /*c1eb0*/  LOP3.LUT R0, R0, 0xfdffffff, RZ, 0xc0, !PT ;  /* 0xfdffffff00007812 */ /* 0x000fe200078ec0ff */
[----:B------:R-:W-:Y:S01]  /*c1ec0*/  ULDC.64 UR36, c[0x0][0x228] ;  /* 0x00008a0000247ab9 */ /* 0x000fe20000000a00 */
[----:B0-----:R-:W2:Y:S01]  /*c1ed0*/  LDL.LU.64 R6, [R1+0xb50] ;  /* 0x000b500001067983 */ /* 0x001ea20000300a00 */
[----:B------:R-:W-:-:S08]  /*c1ee0*/  PRMT R4, R23, 0x7773, RZ ;  /* 0x0000777317047816 */ /* 0x000fd000000000ff */
[----:B------:R0:W-:Y:S04]  /*c1ef0*/  @P6 STG.E.U8 desc[UR24][R12.64], R4 ;  /* 0x000000040c006986 */ /* 0x0001e8000c101118 */
[----:B0-----:R-:W2:Y:S01]  /*c1f00*/  LDL.LU.64 R12, [R1+0xb48] ;  /* 0x000b4800010c7983 */ /* 0x001ea20000300a00 */
[----:B------:R-:W-:Y:S02]  /*c1f10*/  ISETP.LT.AND P6, PT, R3, UR4, !P5 ;  /* 0x0000000403007c0c */ /* 0x000fe4000efc1270 */
[----:B---3--:R-:W-:Y:S01]  /*c1f20*/  PRMT R4, R21, 0x7770, RZ ;  /* 0x0000777015047816 */ /* 0x008fe200000000ff */
[----:B------:R-:W-:-:S10]  /*c1f30*/  ULDC UR4, c[0x0][0x228] ;  /* 0x00008a0000047ab9 */ /* 0x000fd40000000800 */
[----:B------:R0:W-:Y:S01]  /*c1f40*/  @P6 STG.E.U8 desc[UR24][R8.64], R4 ;  /* 0x0000000408006986 */ /* 0x0001e2000c101118 */
[----:B------:R-:W-:Y:S01]  /*c1f50*/  ISETP.LT.AND P6, PT, R27, UR4, !P5 ;  /* 0x000000041b007c0c */ /* 0x000fe2000efc1270 */
[----:B------:R-:W-:Y:S01]  /*c1f60*/  ULDC UR4, c[0x0][0x228] ;  /* 0x00008a0000047ab9 */ /* 0x000fe20000000800 */
[----:B0-----:R-:W-:Y:S01]  /*c1f70*/  PRMT R4, R21, 0x7771, RZ ;  /* 0x0000777115047816 */ /* 0x001fe200000000ff */
[----:B------:R-:W3:Y:S10]  /*c1f80*/  LDL.LU.64 R8, [R1+0xb38] ;  /* 0x000b380001087983 */ /* 0x000ef40000300a00 */
[----:B------:R0:W-:Y:S01]  /*c1f90*/  @P6 STG.E.U8 desc[UR24][R28.64], R4 ;  /* 0x000000041c006986 */ /* 0x0001e2000c101118 */
[----:B------:R-:W-:Y:S01]  /*c1fa0*/  ISETP.LT.AND P6, PT, R18, UR4, !P5 ;  /* 0x0000000412007c0c */ /* 0x000fe2000efc1270 */
[----:B------:R-:W-:-:S02]  /*c1fb0*/  ULDC UR4, c[0x0][0x228] ;  /* 0x00008a0000047ab9 */ /* 0x000fc40000000800 */
[----:B------:R-:W-:Y:S01]  /*c1fc0*/  ISETP.LT.AND P5, PT, R22, UR4, !P5 ;  /* 0x0000000416007c0c */ /* 0x000fe2000efa1270 */
[----:B------:R-:W-:Y:S01]  /*c1fd0*/  ULDC UR4, c[0x0][0x228] ;  /* 0x00008a0000047ab9 */ /* 0x000fe20000000800 */
[C---:B0-----:R-:W-:Y:S01]  /*c1fe0*/  PRMT R4, R21.reuse, 0x7772, RZ ;  /* 0x0000777215047816 */ /* 0x041fe200000000ff */
[----:B------:R-:W3:Y:S04]  /*c1ff0*/  LDL.LU.64 R28, [R1+0xb30] ;  /* 0x000b3000011c7983 */ /* 0x000ee80000300a00 */
[----:B------:R-:W3:Y:S04]  /*c2000*/  LDL.LU R23, [R1+0x164] ;  /* 0x0001640001177983 */ /* 0x000ee80000300800 */
[----:B------:R0:W-:Y:S02]  /*c2010*/  @P6 STG.E.U8 desc[UR24][R14.64], R4 ;  /* 0x000000040e006986 */ /* 0x0001e4000c101118 */
[----:B0-----:R-:W-:-:S02]  /*c2020*/  PRMT R4, R21, 0x7773, RZ ;  /* 0x0000777315047816 */ /* 0x001fc400000000ff */
[----:B------:R-:W3:Y:S04]  /*c2030*/  LDL.LU.64 R14, [R1+0xb28] ;  /* 0x000b2800010e7983 */ /* 0x000ee80000300a00 */
[----:B----4-:R0:W-:Y:S02]  /*c2040*/  @P5 STG.E.U8 desc[UR24][R24.64], R4 ;  /* 0x0000000418005986 */ /* 0x0101e4000c101118 */
[----:B0-----:R-:W-:Y:S02]  /*c2050*/  VIADD R4, R2, 0x1b ;  /* 0x0000001b02047836 */ /* 0x001fe40000000000 */
[----:B------:R-:W4:Y:S03]  /*c2060*/  LDL.LU.64 R24, [R1+0xb20] ;  /* 0x000b200001187983 */ /* 0x000f260000300a00 */
[----:B------:R-:W-:-:S02]  /*c2070*/  ISETP.GE.AND P5, PT, R4, UR43, PT ;  /* 0x0000002b04007c0c */ /* 0x000fc4000bfa6270 */
[----:B------:R-:W-:Y:S01]  /*c2080*/  PRMT R2, R16, 0x7770, RZ ;  /* 0x0000777010027816 */ /* 0x000fe200000000ff */
[----:B------:R-:W-:Y:S01]  /*c2090*/  ULDC.64 UR42, c[0x0][0x228] ;  /* 0x00008a00002a7ab9 */ /* 0x000fe20000000a00 */
[----:B------:R-:W-:Y:S01]  /*c20a0*/  ISETP.LT.AND P6, PT, R17, UR4, !P5 ;  /* 0x0000000411007c0c */ /* 0x000fe2000efc1270 */
[----:B------:R-:W-:-:S12]  /*c20b0*/  ULDC UR4, c[0x0][0x228] ;  /* 0x00008a0000047ab9 */ /* 0x000fd80000000800 */
[----:B--2---:R0:W-:Y:S01]  /*c20c0*/  @P6 STG.E.U8 desc[UR24][R6.64], R2 ;  /* 0x0000000206006986 */ /* 0x0041e2000c101118 */
[----:B------:R-:W-:Y:S01]  /*c20d0*/  ISETP.LT.AND P6, PT, R5, UR4, !P5 ;  /* 0x0000000405007c0c */ /* 0x000fe2000efc1270 */
[----:B------:R-:W-:Y:S01]  /*c20e0*/  ULDC UR4, c[0x0][0x228] ;  /* 0x00008a0000047ab9 */ /* 0x000fe20000000800 */
[----:B0-----:R-:W-:-:S11]  /*c20f0*/  PRMT R2, R16, 0x7771, RZ ;  /* 0x0000777110027816 */ /* 0x001fd600000000ff */
[----:B------:R0:W-:Y:S04]  /*c2100*/  @P6 STG.E.U8 desc[UR24][R12.64], R2 ;  /* 0x000000020c006986 */ /* 0x0001e8000c101118 */
[----:B0-----:R-:W2:Y:S04]  /*c2110*/  LDL.LU.64 R12, [R1+0xb18] ;  /* 0x000b1800010c7983 */ /* 0x001ea80000300a00 */
[----:B------:R-:W4:Y:S01]  /*c2120*/  LDL.LU R21, [R1+0x198] ;  /* 0x0001980001157983 */ /* 0x000f220000300800 */
[----:B------:R-:W-:Y:S02]  /*c2130*/  ISETP.LT.AND P6, PT, R10, UR4, !P5 ;  /* 0x000000040a007c0c */ /* 0x000fe4000efc1270 */
[----:B------:R-:W-:Y:S01]  /*c2140*/  PRMT R2, R16, 0x7772, RZ ;  /* 0x0000777210027816 */ /* 0x000fe200000000ff */
[----:B------:R-:W-:-:S10]  /*c2150*/  ULDC UR4, c[0x0][0x228] ;  /* 0x00008a0000047ab9 */ /* 0x000fd40000000800 */
[----:B---3--:R0:W-:Y:S02]  /*c2160*/  @P6 STG.E.U8 desc[UR24][R8.64], R2 ;  /* 0x0000000208006986 */ /* 0x0081e4000c101118 */
[----:B0-----:R-:W-:Y:S02]  /*c2170*/  PRMT R2, R16, 0x7773, RZ ;  /* 0x0000777310027816 */ /* 0x001fe400000000ff */
[----:B------:R-:W-:Y:S01]  /*c2180*/  ISETP.LT.AND P6, PT, R11, UR34, !P5 ;  /* 0x000000220b007c0c */ /* 0x000fe2000efc1270 */
[----:B------:R-:W-:-:S12]  /*c2190*/  ULDC.64 UR34, c[0x0][0x228] ;  /* 0x00008a0000227ab9 */ /* 0x000fd80000000a00 */
[----:B------:R-:W-:Y:S01]  /*c21a0*/  @P6 STG.E.U8 desc[UR24][R28.64], R2 ;  /* 0x000000021c006986 */ /* 0x000fe2000c101118 */
[----:B------:R-:W-:Y:S01]  /*c21b0*/  ISETP.LT.AND P6, PT, R3, UR4, !P5 ;  /* 0x0000000403007c0c */ /* 0x000fe2000efc1270 */
[----:B------:R-:W-:Y:S02]  /*c21c0*/  ULDC UR4, c[0x0][0x228] ;  /* 0x00008a0000047ab9 */ /* 0x000fe40000000800 */
[----:B----4-:R0:W-:Y:S04]  /*c21d0*/  STL.64 [R1+0x3ee0], R20 ;  /* 0x003ee01401007387 */ /* 0x0101e80000100a00 */
[----:B------:R-:W3:Y:S04]  /*c21e0*/  LDL.LU R16, [R1+0x3ee8] ;  /* 0x003ee80001107983 */ /* 0x000ee80000300800 */
[----:B0-----:R-:W4:Y:S01]  /*c21f0*/  LDL.LU.64 R20, [R1+0xae0] ;  /* 0x000ae00001147983 */ /* 0x001f220000300a00 */
[----:B------:R-:W-:-:S05]  /*c2200*/  PRMT R2, R23, 0x7770, RZ ;  /* 0x0000777017027816 */ /* 0x000fca00000000ff */
[----:B------:R-:W-:Y:S01]  /*c2210*/  @P6 STG.E.U8 desc[UR24][R14.64], R2 ;  /* 0x000000020e006986 */ /* 0x000fe2000c101118 */
[----:B------:R-:W-:Y:S02]  /*c2220*/  ISETP.LT.AND P6, PT, R27, UR4, !P5 ;  /* 0x000000041b007c0c */ /* 0x000fe4000efc1270 */
[----:B------:R-:W-:Y:S01]  /*c2230*/  PRMT R4, R23, 0x7771, RZ ;  /* 0x0000777117047816 */ /* 0x000fe200000000ff */
[----:B------:R-:W-:Y:S01]  /*c2240*/  ULDC UR4, c[0x0][0x228] ;  /* 0x00008a0000047ab9 */ /* 0x000fe20000000800 */
[----:B------:R0:W-:Y:S09]  /*c2250*/  STL.64 [R1+0x3ed0], R10 ;  /* 0x003ed00a01007387 */ /* 0x0001f20000100a00 */
[----:B------:R1:W-:Y:S01]  /*c2260*/  @P6 STG.E.U8 desc[UR24][R24.64], R4 ;  /* 0x0000000418006986 */ /* 0x0003e2000c101118 */
[----:B------:R-:W-:Y:S01]  /*c2270*/  ISETP.LT.AND P6, PT, R18, UR4, !P5 ;  /* 0x0000000412007c0c */ /* 0x000fe2000efc1270 */
[----:B------:R-:W-:-:S02]  /*c2280*/  ULDC UR4, c[0x0][0x228] ;  /* 0x00008a0000047ab9 */ /* 0x000fc40000000800 */
[----:B0-----:R-:W3:Y:S01]  /*c2290*/  LDL.LU.64 R10, [R1+0xad8] ;  /* 0x000ad800010a7983 */ /* 0x001ee20000300a00 */
[----:B------:R-:W-:-:S03]  /*c22a0*/  ISETP.LT.AND P5, PT, R22, UR4, !P5 ;  /* 0x0000000416007c0c */ /* 0x000fc6000efa1270 */
[----:B------:R-:W3:Y:S04]  /*c22b0*/  LDL.LU.64 R2, [R1+0xad0] ;  /* 0x000ad00001027983 */ /* 0x000ee80000300a00 */
[----:B------:R-:W3:Y:S04]  /*c22c0*/  LDL.LU.64 R6, [R1+0xaa0] ;  /* 0x000aa00001067983 */ /* 0x000ee80000300a00 */
[----:B------:R-:W3:Y:S04]  /*c22d0*/  LDL.LU.64 R8, [R1+0xa98] ;  /* 0x000a980001087983 */ /* 0x000ee80000300a00 */
[----:B------:R-:W3:Y:S04]  /*c22e0*/  LDL.LU.64 R28, [R1+0xa90] ;  /* 0x000a9000011c7983 */ /* 0x000ee80000300a00 */
[----:B------:R-:W3:Y:S04]  /*c22f0*/  LDL.LU.64 R14, [R1+0xa88] ;  /* 0x000a8800010e7983 */ /* 0x000ee80000300a00 */
[----:B------:R-:W3:Y:S04]  /*c2300*/  LDL.LU R18, [R1+0x178] ;  /* 0x0001780001127983 */ /* 0x000ee80000300800 */
[----:B------:R-:W3:Y:S01]  /*c2310*/  LDL.LU.64 R26, [R1+0xa80] ;  /* 0x000a8000011a7983 */ /* 0x000ee20000300a00 */
[----:B-1----:R-:W-:-:S03]  /*c2320*/  PRMT R4, R23, 0x7772, RZ ;  /* 0x0000777217047816 */ /* 0x002fc600000000ff */
[----:B------:R-:W3:Y:S01]  /*c2330*/  LDL.LU.64 R24, [R1+0xa60] ;  /* 0x000a600001187983 */ /* 0x000ee20000300a00 */
[----:B------:R-:W-:-:S03]  /*c2340*/  ULDC UR4, c[0x0][0x228] ;  /* 0x00008a0000047ab9 */ /* 0x000fc60000000800 */
[----:B--2---:R0:W-:Y:S02]  /*c2350*/  @P6 STG.E.U8 desc[UR24][R12.64], R4 ;  /* 0x000000040c006986 */ /* 0x0041e4000c101118 */
[----:B0-----:R-:W-:Y:S02]  /*c2360*/  PRMT R4, R23, 0x7773, RZ ;  /* 0x0000777317047816 */ /* 0x001fe400000000ff */
[----:B------:R-:W2:Y:S04]  /*c2370*/  LDL.LU.64 R12, [R1+0xa58] ;  /* 0x000a5800010c7983 */ /* 0x000ea80000300a00 */
[----:B------:R-:W2:Y:S04]  /*c2380*/  LDL.LU.64 R22, [R1+0xa50] ;  /* 0x000a500001167983 */ /* 0x000ea80000300a00 */
[----:B----4-:R0:W-:Y:S04]  /*c2390*/  @P5 STG.E.U8 desc[UR24][R20.64], R4 ;  /* 0x0000000414005986 */ /* 0x0101e8000c101118 */
[----:B0-----:R-:W4:Y:S01]  /*c23a0*/  LDL.LU.64 R20, [R1+0x3ee0] ;  /* 0x003ee00001147983 */ /* 0x001f220000300a00 */
[----:B------:R-:W-:-:S03]  /*c23b0*/  ISETP.LT.AND P5, PT, R17, UR4, !P4 ;  /* 0x0000000411007c0c */ /* 0x000fc6000e7a1270 */
[----:B------:R-:W2:Y:S01]  /*c23c0*/  LDL.LU R17, [R1+0x3ed8] ;  /* 0x003ed80001117983 */ /* 0x000ea20000300800 */
[----:B------:R-:W-:Y:S01]  /*c23d0*/  ULDC UR4, c[0x0][0x228] ;  /* 0x00008a0000047ab9 */ /* 0x000fe20000000800 */
[----:B----4-:R-:W-:-:S08]  /*c23e0*/  PRMT R4, R21, 0x7770, RZ ;  /* 0x0000777015047816 */ /* 0x010fd000000000ff */
[----:B---3--:R0:W-:Y:S01]  /*c23f0*/  @P5 STG.E.U8 desc[UR24][R10.64], R4 ;  /* 0x000000040a005986 */ /* 0x0081e2000c101118 */
[----:B------:R-:W-:Y:S01]  /*c2400*/  ISETP.LT.AND P5, PT, R5, UR4, !P4 ;  /* 0x0000000405007c0c */ /* 0x000fe2000e7a1270 */
[----:B------:R-:W-:Y:S02]  /*c2410*/  ULDC UR4, c[0x0][0x228] ;  /* 0x00008a0000047ab9 */ /* 0x000fe40000000800 */
[----:B0-----:R-:W3:Y:S01]  /*c2420*/  LDL.LU.64 R10, [R1+0x3ed0] ;  /* 0x003ed000010a7983 */ /* 0x001ee20000300a00 */
[----:B------:R-:W-:-:S09]  /*c2430*/  PRMT R4, R21, 0x7771, RZ ;  /* 0x0000777115047816 */ /* 0x000fd200000000ff */
[----:B------:R0:W-:Y:S04]  /*c2440*/  @P5 STG.E.U8 desc[UR24][R2.64], R4 ;  /* 0x0000000402005986 */ /* 0x0001e8000c101118 */
[----:B0-----:R-:W4:Y:S01]  /*c2450*/  LDL.LU.64 R2, [R1+0x3ec8] ;  /* 0x003ec80001027983 */ /* 0x001f220000300a00 */
[----:B------:R-:W-:Y:S02]  /*c2460*/  PRMT R4, R21, 0x7772, RZ ;  /* 0x0000777215047816 */ /* 0x000fe400000000ff */
[----:B------:R-:W-:Y:S02]  /*c2470*/  LOP3.LUT P6, RZ, R16, 0x2, RZ, 0xc0, !PT ;  /* 0x0000000210ff7812 */ /* 0x000fe400078cc0ff */
[----:B---3--:R-:W-:Y:S02]  /*c2480*/  ISETP.LT.AND P5, PT, R10, UR4, !P4 ;  /* 0x000000040a007c0c */ /* 0x008fe4000e7a1270 */
[----:B------:R-:W-:Y:S01]  /*c2490*/  ISETP.LT.AND P4, PT, R11, UR32, !P4 ;  /* 0x000000200b007c0c */ /* 0x000fe2000e781270 */
[----:B------:R-:W-:Y:S01]  /*c24a0*/  ULDC.64 UR32, c[0x0][0x228] ;  /* 0x00008a0000207ab9 */ /* 0x000fe20000000a00 */
[----:B------:R-:W-:-:S09]  /*c24b0*/  ULDC UR4, c[0x0][0x228] ;  /* 0x00008a0000047ab9 */ /* 0x000fd20000000800 */
[----:B------:R0:W-:Y:S02]  /*c24c0*/  @P5 STG.E.U8 desc[UR24][R6.64], R4 ;  /* 0x0000000406005986 */ /* 0x0001e4000c101118 */
[----:B0-----:R-:W-:-:S05]  /*c24d0*/  PRMT R4, R21, 0x7773, RZ ;  /* 0x0000777315047816 */ /* 0x001fca00000000ff */
[----:B------:R4:W-:Y:S01]  /*c24e0*/  @P4 STG.E.U8 desc[UR24][R8.64], R4 ;  /* 0x0000000408004986 */ /* 0x0009e2000c101118 */
[----:B------:R-:W-:Y:S02]  /*c24f0*/  LOP3.LUT P5, RZ, R16, 0x1, RZ, 0xc0, !PT ;  /* 0x0000000110ff7812 */ /* 0x000fe400078ac0ff */
[----:B----4-:R-:W-:-:S05]  /*c2500*/  PRMT R4, R2, 0x7770, RZ ;  /* 0x0000777002047816 */ /* 0x010fca00000000ff */
[----:B------:R0:W-:Y:S02]  /*c2510*/  @P3 STG.E.U8 desc[UR24][R28.64], R4 ;  /* 0x000000041c003986 */ /* 0x0001e4000c101118 */
[----:B0-----:R-:W-:-:S05]  /*c2520*/  PRMT R4, R2, 0x7771, RZ ;  /* 0x0000777102047816 */ /* 0x001fca00000000ff */
[----:B------:R0:W-:Y:S02]  /*c2530*/  @P2 STG.E.U8 desc[UR24][R14.64], R4 ;  /* 0x000000040e002986 */ /* 0x0001e4000c101118 */
[----:B0-----:R-:W-:-:S05]  /*c2540*/  PRMT R4, R2, 0x7772, RZ ;  /* 0x0000777202047816 */ /* 0x001fca00000000ff */
[----:B------:R0:W-:Y:S02]  /*c2550*/  @P1 STG.E.U8 desc[UR24][R26.64], R4 ;  /* 0x000000041a001986 */ /* 0x0001e4000c101118 */
[----:B0-----:R-:W-:Y:S02]  /*c2560*/  PRMT R4, R2, 0x7773, RZ ;  /* 0x0000777302047816 */ /* 0x001fe400000000ff */
[----:B------:R-:W3:Y:S04]  /*c2570*/  LDL.LU R2, [R1+0x3ec0] ;  /* 0x003ec00001027983 */ /* 0x000ee80000300800 */
[----:B------:R0:W-:Y:S02]  /*c2580*/  @P5 STG.E.U8 desc[UR24][R24.64], R4 ;  /* 0x0000000418005986 */ /* 0x0001e4000c101118 */
[----:B0-----:R-:W-:-:S05]  /*c2590*/  PRMT R4, R18, 0x7770, RZ ;  /* 0x0000777012047816 */ /* 0x001fca00000000ff */
[----:B--2---:R0:W-:Y:S02]  /*c25a0*/  @P6 STG.E.U8 desc[UR24][R12.64], R4 ;  /* 0x000000040c006986 */ /* 0x0041e4000c101118 */
[----:B0-----:R-:W-:Y:S02]  /*c25b0*/  PRMT R4, R18, 0x7771, RZ ;  /* 0x0000777112047816 */ /* 0x001fe400000000ff */
[----:B------:R-:W2:Y:S04]  /*c25c0*/  LDL.LU.64 R12, [R1+0xa48] ;  /* 0x000a4800010c7983 */ /* 0x000ea80000300a00 */
[----:B------:R0:W-:Y:S04]  /*c25d0*/  @P0 STG.E.U8 desc[UR24][R22.64], R4 ;  /* 0x0000000416000986 */ /* 0x0001e8000c101118 */
[----:B0-----:R-:W4:Y:S01]  /*c25e0*/  LDL.LU.64 R22, [R1+0xa40] ;  /* 0x000a400001167983 */ /* 0x001f220000300a00 */
[----:B------:R-:W-:-:S02]  /*c25f0*/  LOP3.LUT P4, RZ, R16, 0x8, RZ, 0xc0, !PT ;  /* 0x0000000810ff7812 */ /* 0x000fc4000788c0ff */
[----:B------:R-:W-:Y:S02]  /*c2600*/  LOP3.LUT P5, RZ, R16, 0x10, RZ, 0xc0, !PT ;  /* 0x0000001010ff7812 */ /* 0x000fe400078ac0ff */
[C---:B------:R-:W-:Y:S01]  /*c2610*/  PRMT R4, R18.reuse, 0x7772, RZ ;  /* 0x0000777212047816 */ /* 0x040fe200000000ff */
[----:B------:R-:W3:Y:S04]  /*c2620*/  LDL.LU.64 R14, [R1+0xa38] ;  /* 0x000a3800010e7983 */ /* 0x000ee80000300a00 */
[----:B------:R-:W3:Y:S04]  /*c2630*/  LDL.LU.64 R26, [R1+0xa30] ;  /* 0x000a3000011a7983 */ /* 0x000ee80000300a00 */
[----:B------:R-:W3:Y:S04]  /*c2640*/  LDL.LU.64 R24, [R1+0xa28] ;  /* 0x000a280001187983 */ /* 0x000ee80000300a00 */
[----:B------:R-:W3:Y:S04]  /*c2650*/  LDL.LU R21, [R1+0x168] ;  /* 0x0001680001157983 */ /* 0x000ee80000300800 */
[----:B--2---:R0:W-:Y:S02]  /*c2660*/  @P4 STG.E.U8 desc[UR24][R12.64], R4 ;  /* 0x000000040c004986 */ /* 0x0041e4000c101118 */
[----:B0-----:R-:W-:-:S02]  /*c2670*/  PRMT R4, R18, 0x7773, RZ ;  /* 0x0000777312047816 */ /* 0x001fc400000000ff */
[----:B------:R-:W2:Y:S04]  /*c2680*/  LDL.LU.64 R12, [R1+0xa00] ;  /* 0x000a0000010c7983 */ /* 0x000ea80000300a00 */
[----:B------:R-:W2:Y:S04]  /*c2690*/  LDL.LU R5, [R1+0x19c] ;  /* 0x00019c0001057983 */ /* 0x000ea80000300800 */
[----:B----4-:R0:W-:Y:S04]  /*c26a0*/  @P5 STG.E.U8 desc[UR24][R22.64], R4 ;  /* 0x0000000416005986 */ /* 0x0101e8000c101118 */
[----:B0-----:R-:W4:Y:S04]  /*c26b0*/  LDL.LU.64 R22, [R1+0x9f8] ;  /* 0x0009f80001167983 */ /* 0x001f280000300a00 */
[----:B------:R-:W4:Y:S04]  /*c26c0*/  LDL.LU R18, [R1+0x18c] ;  /* 0x00018c0001127983 */ /* 0x000f280000300800 */
[----:B------:R-:W3:Y:S04]  /*c26d0*/  LDL.LU.64 R6, [R1+0x9c0] ;  /* 0x0009c00001067983 */ /* 0x000ee80000300a00 */
[----:B---3--:R0:W-:Y:S04]  /*c26e0*/  STL.64 [R1+0x3ea8], R6 ;  /* 0x003ea80601007387 */ /* 0x0081e80000100a00 */
[----:B0-----:R-:W3:Y:S04]  /*c26f0*/  LDL.LU.64 R6, [R1+0x9c8] ;  /* 0x0009c80001067983 */ /* 0x001ee80000300a00 */
[----:B---3--:R0:W-:Y:S04]  /*c2700*/  STL.64 [R1+0x3eb0], R6 ;  /* 0x003eb00601007387 */ /* 0x0081e80000100a00 */
[----:B0-----:R-:W3:Y:S01]  /*c2710*/  LDL.LU.64 R6, [R1+0x9d0] ;  /* 0x0009d00001067983 */ /* 0x001ee20000300a00 */
[----:B------:R-:W-:-:S02]  /*c2720*/  LOP3.LUT P1, RZ, R16, 0x20000, RZ, 0xc0, !PT ;  /* 0x0002000010ff7812 */ /* 0x000fc4000782c0ff */
[----:B------:R-:W-:-:S11]  /*c2730*/  LOP3.LUT R2, R2, 0xfffffffd, RZ, 0xc0, !PT ;  /* 0xfffffffd02027812 */ /* 0x000fd600078ec0ff */
[----:B------:R-:W-:Y:S02]  /*c2740*/  @P1 LOP3.LUT R2, R2, 0x2, RZ, 0xfc, !PT ;  /* 0x0000000202021812 */ /* 0x000fe400078efcff */
[----:B------:R-:W-:Y:S02]  /*c2750*/  LOP3.LUT P1, RZ, R16, 0x10000, RZ, 0xc0, !PT ;  /* 0x0001000010ff7812 */ /* 0x000fe4000782c0ff */
        /* <DEDUP_REMOVED lines=12> */
[----:B------:R-:W-:Y:S01]  /*c2820*/  LOP3.LUT R2, R2, 0xffffffbf, RZ, 0xc0, !PT ;  /* 0xffffffbf02027812 */ /* 0x000fe200078ec0ff */
[----:B---3--:R0:W-:Y:S04]  /*c2830*/  STL.64 [R1+0x3eb8], R6 ;  /* 0x003eb80601007387 */ /* 0x0081e80000100a00 */
[----:B0-----:R-:W3:Y:S06]  /*c2840*/  LDL.LU.64 R6, [R1+0x9f0] ;  /* 0x0009f00001067983 */ /* 0x001eec0000300a00 */
[----:B------:R-:W-:-:S02]  /*c2850*/  @P1 LOP3.LUT R2, R2, 0x40, RZ, 0xfc, !PT ;  /* 0x0000004002021812 */ /* 0x000fc400078efcff */
[C---:B------:R-:W-:Y:S02]  /*c2860*/  LOP3.LUT P1, RZ, R16.reuse, 0x800, RZ, 0xc0, !PT ;  /* 0x0000080010ff7812 */ /* 0x040fe4000782c0ff */
[C---:B------:R-:W-:Y:S02]  /*c2870*/  LOP3.LUT P6, RZ, R16.reuse, 0x20, RZ, 0xc0, !PT ;  /* 0x0000002010ff7812 */ /* 0x040fe400078cc0ff */
[----:B------:R-:W-:Y:S02]  /*c2880*/  LOP3.LUT P0, RZ, R16, 0x40, RZ, 0xc0, !PT ;  /* 0x0000004010ff7812 */ /* 0x000fe4000780c0ff */
[----:B------:R-:W-:Y:S02]  /*c2890*/  LOP3.LUT R2, R2, 0xffffff7f, RZ, 0xc0, !PT ;  /* 0xffffff7f02027812 */ /* 0x000fe400078ec0ff */
[----:B------:R-:W-:Y:S01]  /*c28a0*/  PRMT R4, R21, 0x7770, RZ ;  /* 0x0000777015047816 */ /* 0x000fe200000000ff */
[----:B------:R-:W3:Y:S04]  /*c28b0*/  LDL.LU.64 R10, [R1+0x9b8] ;  /* 0x0009b800010a7983 */ /* 0x000ee80000300a00 */
[----:B------:R-:W3:Y:S04]  /*c28c0*/  LDL.LU.64 R8, [R1+0x9b0] ;  /* 0x0009b00001087983 */ /* 0x000ee80000300a00 */
[----:B------:R-:W3:Y:S01]  /*c28d0*/  LDL.LU.64 R28, [R1+0x978] ;  /* 0x00097800011c7983 */ /* 0x000ee20000300a00 */
[----:B------:R-:W-:-:S02]  /*c28e0*/  @P1 LOP3.LUT R2, R2, 0x80, RZ, 0xfc, !PT ;  /* 0x0000008002021812 */ /* 0x000fc400078efcff */
[----:B------:R-:W-:Y:S02]  /*c28f0*/  LOP3.LUT P1, RZ, R16, 0x400, RZ, 0xc0, !PT ;  /* 0x0000040010ff7812 */ /* 0x000fe4000782c0ff */
[----:B------:R-:W-:Y:S01]  /*c2900*/  LOP3.LUT R2, R2, 0xfffffeff, RZ, 0xc0, !PT ;  /* 0xfffffeff02027812 */ /* 0x000fe200078ec0ff */
[----:B------:R0:W-:Y:S10]  /*c2910*/  @P6 STG.E.U8 desc[UR24][R14.64], R4 ;  /* 0x000000040e006986 */ /* 0x0001f4000c101118 */
[----:B------:R-:W-:-:S02]  /*c2920*/  @P1 LOP3.LUT R2, R2, 0x100, RZ, 0xfc, !PT ;  /* 0x0000010002021812 */ /* 0x000fc400078efcff */
[----:B------:R-:W-:Y:S02]  /*c2930*/  LOP3.LUT P1, RZ, R16, 0x80, RZ, 0xc0, !PT ;  /* 0x0000008010ff7812 */ /* 0x000fe4000782c0ff */
[C---:B0-----:R-:W-:Y:S01]  /*c2940*/  PRMT R4, R21.reuse, 0x7771, RZ ;  /* 0x0000777115047816 */ /* 0x041fe200000000ff */
[----:B------:R-:W3:Y:S04]  /*c2950*/  LDL.LU.64 R14, [R1+0x970] ;  /* 0x00097000010e7983 */ /* 0x000ee80000300a00 */
[----:B------:R0:W-:Y:S02]  /*c2960*/  @P0 STG.E.U8 desc[UR24][R26.64], R4 ;  /* 0x000000041a000986 */ /* 0x0001e4000c101118 */
[----:B0-----:R-:W-:Y:S02]  /*c2970*/  PRMT R4, R21, 0x7772, RZ ;  /* 0x0000777215047816 */ /* 0x001fe400000000ff */
[----:B------:R-:W3:Y:S04]  /*c2980*/  LDL.LU.64 R26, [R1+0x968] ;  /* 0x00096800011a7983 */ /* 0x000ee80000300a00 */
[----:B------:R0:W-:Y:S01]  /*c2990*/  @P1 STG.E.U8 desc[UR24][R24.64], R4 ;  /* 0x0000000418001986 */ /* 0x0001e2000c101118 */
[----:B------:R-:W-:-:S02]  /*c29a0*/  LOP3.LUT P1, RZ, R2, 0x100, RZ, 0xc0, !PT ;  /* 0x0000010002ff7812 */ /* 0x000fc4000782c0ff */
[----:B0-----:R-:W-:Y:S01]  /*c29b0*/  PRMT R4, R21, 0x7773, RZ ;  /* 0x0000777315047816 */ /* 0x001fe200000000ff */
[----:B------:R-:W3:Y:S10]  /*c29c0*/  LDL.LU.64 R24, [R1+0x940] ;  /* 0x0009400001187983 */ /* 0x000ef40000300a00 */
[----:B--2---:R0:W-:Y:S01]  /*c29d0*/  @P1 STG.E.U8 desc[UR24][R12.64], R4 ;  /* 0x000000040c001986 */ /* 0x0041e2000c101118 */
[----:B------:R-:W-:-:S02]  /*c29e0*/  LOP3.LUT P1, RZ, R2, 0x80, RZ, 0xc0, !PT ;  /* 0x0000008002ff7812 */ /* 0x000fc4000782c0ff */
[----:B0-----:R-:W-:Y:S01]  /*c29f0*/  PRMT R4, R5, 0x7770, RZ ;  /* 0x0000777005047816 */ /* 0x001fe200000000ff */
[----:B------:R-:W2:Y:S04]  /*c2a00*/  LDL.LU.64 R12, [R1+0x938] ;  /* 0x00093800010c7983 */ /* 0x000ea80000300a00 */
[----:B------:R-:W2:Y:S06]  /*c2a10*/  LDL.LU R21, [R1+0x16c] ;  /* 0x00016c0001157983 */ /* 0x000eac0000300800 */
[----:B----4-:R0:W-:Y:S01]  /*c2a20*/  @P1 STG.E.U8 desc[UR24][R22.64], R4 ;  /* 0x0000000416001986 */ /* 0x0101e2000c101118 */
[----:B------:R-:W-:-:S02]  /*c2a30*/  LOP3.LUT P1, RZ, R2, 0x40, RZ, 0xc0, !PT ;  /* 0x0000004002ff7812 */ /* 0x000fc4000782c0ff */
[----:B0-----:R-:W-:Y:S01]  /*c2a40*/  PRMT R4, R5, 0x7771, RZ ;  /* 0x0000777105047816 */ /* 0x001fe200000000ff */
[----:B------:R-:W4:Y:S10]  /*c2a50*/  LDL.LU.64 R22, [R1+0x930] ;  /* 0x0009300001167983 */ /* 0x000f340000300a00 */
[----:B---3--:R0:W-:Y:S04]  /*c2a60*/  @P1 STG.E.U8 desc[UR24][R6.64], R4 ;  /* 0x0000000406001986 */ /* 0x0081e8000c101118 */
[----:B0-----:R-:W3:Y:S01]  /*c2a70*/  LDL.LU.64 R6, [R1+0x3eb8] ;  /* 0x003eb80001067983 */ /* 0x001ee20000300a00 */
[----:B------:R-:W-:-:S02]  /*c2a80*/  LOP3.LUT P1, RZ, R2, 0x20, RZ, 0xc0, !PT ;  /* 0x0000002002ff7812 */ /* 0x000fc4000782c0ff */
[----:B------:R-:W-:-:S11]  /*c2a90*/  PRMT R4, R5, 0x7772, RZ ;  /* 0x0000777205047816 */ /* 0x000fd600000000ff */
[----:B---3--:R0:W-:Y:S04]  /*c2aa0*/  @P1 STG.E.U8 desc[UR24][R6.64], R4 ;  /* 0x0000000406001986 */ /* 0x0081e8000c101118 */
[----:B0-----:R-:W3:Y:S01]  /*c2ab0*/  LDL.LU.64 R6, [R1+0x3eb0] ;  /* 0x003eb00001067983 */ /* 0x001ee20000300a00 */
[----:B------:R-:W-:Y:S02]  /*c2ac0*/  LOP3.LUT P1, RZ, R2, 0x10, RZ, 0xc0, !PT ;  /* 0x0000001002ff7812 */ /* 0x000fe4000782c0ff */
[----:B------:R-:W-:-:S11]  /*c2ad0*/  PRMT R4, R5, 0x7773, RZ ;  /* 0x0000777305047816 */ /* 0x000fd600000000ff */
[----:B---3--:R0:W-:Y:S04]  /*c2ae0*/  @P1 STG.E.U8 desc[UR24][R6.64], R4 ;  /* 0x0000000406001986 */ /* 0x0081e8000c101118 */
[----:B0-----:R-:W3:Y:S01]  /*c2af0*/  LDL.LU.64 R6, [R1+0x3ea8] ;  /* 0x003ea80001067983 */ /* 0x001ee20000300a00 */
[----:B------:R-:W-:Y:S02]  /*c2b00*/  LOP3.LUT P1, RZ, R2, 0x8, RZ, 0xc0, !PT ;  /* 0x0000000802ff7812 */ /* 0x000fe4000782c0ff */
[----:B------:R-:W-:Y:S02]  /*c2b10*/  PRMT R4, R18, 0x7770, RZ ;  /* 0x0000777012047816 */ /* 0x000fe400000000ff */
[C---:B------:R-:W-:Y:S02]  /*c2b20*/  LOP3.LUT P2, RZ, R16.reuse, 0x40000, RZ, 0xc0, !PT ;  /* 0x0004000010ff7812 */ /* 0x040fe4000784c0ff */
[----:B------:R-:W-:-:S02]  /*c2b30*/  LOP3.LUT P3, RZ, R16, 0x80000, RZ, 0xc0, !PT ;  /* 0x0008000010ff7812 */ /* 0x000fc4000786c0ff */
[C---:B------:R-:W-:Y:S02]  /*c2b40*/  LOP3.LUT P4, RZ, R16.reuse, 0x100000, RZ, 0xc0, !PT ;  /* 0x0010000010ff7812 */ /* 0x040fe4000788c0ff */
[C---:B------:R-:W-:Y:S02]  /*c2b50*/  LOP3.LUT P5, RZ, R16.reuse, 0x200000, RZ, 0xc0, !PT ;  /* 0x0020000010ff7812 */ /* 0x040fe400078ac0ff */
[C---:B------:R-:W-:Y:S02]  /*c2b60*/  LOP3.LUT P6, RZ, R16.reuse, 0x400000, RZ, 0xc0, !PT ;  /* 0x0040000010ff7812 */ /* 0x040fe400078cc0ff */
[----:B------:R-:W-:Y:S01]  /*c2b70*/  LOP3.LUT P0, RZ, R16, 0x800000, RZ, 0xc0, !PT ;  /* 0x0080000010ff7812 */ /* 0x000fe2000780c0ff */
[----:B---3--:R0:W-:Y:S01]  /*c2b80*/  @P1 STG.E.U8 desc[UR24][R6.64], R4 ;  /* 0x0000000406001986 */ /* 0x0081e2000c101118 */
[----:B------:R-:W-:Y:S02]  /*c2b90*/  LOP3.LUT P1, RZ, R2, 0x4, RZ, 0xc0, !PT ;  /* 0x0000000402ff7812 */ /* 0x000fe4000782c0ff */
[----:B0-----:R-:W-:-:S11]  /*c2ba0*/  PRMT R4, R18, 0x7771, RZ ;  /* 0x0000777112047816 */ /* 0x001fd600000000ff */
[----:B------:R0:W-:Y:S01]  /*c2bb0*/  @P1 STG.E.U8 desc[UR24][R10.64], R4 ;  /* 0x000000040a001986 */ /* 0x0001e2000c101118 */
[----:B------:R-:W-:Y:S02]  /*c2bc0*/  LOP3.LUT P1, RZ, R2, 0x2, RZ, 0xc0, !PT ;  /* 0x0000000202ff7812 */ /* 0x000fe4000782c0ff */
[----:B0-----:R-:W-:-:S11]  /*c2bd0*/  PRMT R4, R18, 0x7772, RZ ;  /* 0x0000777212047816 */ /* 0x001fd600000000ff */
[----:B------:R0:W-:Y:S02]  /*c2be0*/  @P1 STG.E.U8 desc[UR24][R8.64], R4 ;  /* 0x0000000408001986 */ /* 0x0001e4000c101118 */
[----:B0-----:R-:W-:-:S05]  /*c2bf0*/  PRMT R4, R18, 0x7773, RZ ;  /* 0x0000777312047816 */ /* 0x001fca00000000ff */
[----:B------:R0:W-:Y:S02]  /*c2c00*/  @P2 STG.E.U8 desc[UR24][R28.64], R4 ;  /* 0x000000041c002986 */ /* 0x0001e4000c101118 */
[----:B0-----:R-:W-:-:S05]  /*c2c10*/  PRMT R4, R17, 0x7770, RZ ;  /* 0x0000777011047816 */ /* 0x001fca00000000ff */
[----:B------:R0:W-:Y:S02]  /*c2c20*/  @P3 STG.E.U8 desc[UR24][R14.64], R4 ;  /* 0x000000040e003986 */ /* 0x0001e4000c101118 */
[----:B0-----:R-:W-:-:S05]  /*c2c30*/  PRMT R4, R17, 0x7771, RZ ;  /* 0x0000777111047816 */ /* 0x001fca00000000ff */
[----:B------:R0:W-:Y:S02]  /*c2c40*/  @P4 STG.E.U8 desc[UR24][R26.64], R4 ;  /* 0x000000041a004986 */ /* 0x0001e4000c101118 */
[----:B0-----:R-:W-:-:S05]  /*c2c50*/  PRMT R4, R17, 0x7772, RZ ;  /* 0x0000777211047816 */ /* 0x001fca00000000ff */
[----:B------:R0:W-:Y:S02]  /*c2c60*/  @P5 STG.E.U8 desc[UR24][R24.64], R4 ;  /* 0x0000000418005986 */ /* 0x0001e4000c101118 */
[----:B0-----:R-:W-:Y:S02]  /*c2c70*/  PRMT R4, R17, 0x7773, RZ ;  /* 0x0000777311047816 */ /* 0x001fe400000000ff */
[----:B------:R-:W3:Y:S04]  /*c2c80*/  LDL.LU R17, [R1+0x3ea0] ;  /* 0x003ea00001117983 */ /* 0x000ee80000300800 */
[----:B--2---:R0:W-:Y:S02]  /*c2c90*/  @P6 STG.E.U8 desc[UR24][R12.64], R4 ;  /* 0x000000040c006986 */ /* 0x0041e4000c101118 */
[----:B0-----:R-:W-:-:S02]  /*c2ca0*/  PRMT R4, R21, 0x7770, RZ ;  /* 0x0000777015047816 */ /* 0x001fc400000000ff */
[----:B------:R-:W2:Y:S04]  /*c2cb0*/  LDL.LU.64 R12, [R1+0x960] ;  /* 0x00096000010c7983 */ /* 0x000ea80000300a00 */
[----:B----4-:R0:W-:Y:S02]  /*c2cc0*/  @P0 STG.E.U8 desc[UR24][R22.64], R4 ;  /* 0x0000000416000986 */ /* 0x0101e4000c101118 */
[----:B0-----:R-:W-:Y:S02]  /*c2cd0*/  IMAD.MOV.U32 R23, RZ, RZ, R19 ;  /* 0x000000ffff177224 */ /* 0x001fe400078e0013 */
[----:B------:R-:W4:Y:S01]  /*c2ce0*/  LDL.LU.64 R18, [R1+0x958] ;  /* 0x0009580001127983 */ /* 0x000f220000300a00 */
[C---:B------:R-:W-:Y:S02]  /*c2cf0*/  LOP3.LUT P4, RZ, R16.reuse, 0x1000000, RZ, 0xc0, !PT ;  /* 0x0100000010ff7812 */ /* 0x040fe4000788c0ff */
[----:B------:R-:W-:-:S02]  /*c2d00*/  LOP3.LUT P5, RZ, R16, 0x2000000, RZ, 0xc0, !PT ;  /* 0x0200000010ff7812 */ /* 0x000fc400078ac0ff */
[C---:B------:R-:W-:Y:S01]  /*c2d10*/  PRMT R4, R21.reuse, 0x7771, RZ ;  /* 0x0000777115047816 */ /* 0x040fe200000000ff */
[----:B------:R-:W3:Y:S04]  /*c2d20*/  LDL.LU.64 R28, [R1+0x928] ;  /* 0x00092800011c7983 */ /* 0x000ee80000300a00 */
[----:B------:R-:W3:Y:S04]  /*c2d30*/  LDL.LU.64 R26, [R1+0x920] ;  /* 0x00092000011a7983 */ /* 0x000ee80000300a00 */
[----:B------:R-:W3:Y:S04]  /*c2d40*/  LDL.LU.64 R24, [R1+0x918] ;  /* 0x0009180001187983 */ /* 0x000ee80000300a00 */
[----:B--2---:R0:W-:Y:S02]  /*c2d50*/  @P4 STG.E.U8 desc[UR24][R12.64], R4 ;  /* 0x000000040c004986 */ /* 0x0041e4000c101118 */
[----:B0-----:R-:W-:-:S02]  /*c2d60*/  PRMT R4, R21, 0x7772, RZ ;  /* 0x0000777215047816 */ /* 0x001fc400000000ff */
[----:B------:R-:W2:Y:S04]  /*c2d70*/  LDL.LU.64 R12, [R1+0x8f0] ;  /* 0x0008f000010c7983 */ /* 0x000ea80000300a00 */
[----:B------:R-:W2:Y:S04]  /*c2d80*/  LDL.LU R14, [R1+0x140] ;  /* 0x00014000010e7983 */ /* 0x000ea80000300800 */
[----:B----4-:R0:W-:Y:S04]  /*c2d90*/  @P5 STG.E.U8 desc[UR24][R18.64], R4 ;  /* 0x0000000412005986 */ /* 0x0101e8000c101118 */
[----:B0-----:R-:W4:Y:S04]  /*c2da0*/  LDL.LU.64 R18, [R1+0x8e8] ;  /* 0x0008e80001127983 */ /* 0x001f280000300a00 */
[----:B------:R-:W3:Y:S04]  /*c2db0*/  LDL.LU.64 R6, [R1+0x8d0] ;  /* 0x0008d00001067983 */ /* 0x000ee80000300a00 */
[----:B---3--:R0:W-:Y:S04]  /*c2dc0*/  STL.64 [R1+0x3e90], R6 ;  /* 0x003e900601007387 */ /* 0x0081e80000100a00 */
[----:B0-----:R-:W3:Y:S01]  /*c2dd0*/  LDL.LU.64 R6, [R1+0x8d8] ;  /* 0x0008d80001067983 */ /* 0x001ee20000300a00 */
[----:B------:R-:W-:-:S13]  /*c2de0*/  LOP3.LUT P1, RZ, R17, 0x10, RZ, 0xc0, !PT ;  /* 0x0000001011ff7812 */ /* 0x000fda000782c0ff */
        /* <DEDUP_REMOVED lines=18> */
[----:B------:R-:W-:Y:S02]  /*c2f10*/  LOP3.LUT P1, RZ, R16, 0x40000000, RZ, 0xc0, !PT ;  /* 0x4000000010ff7812 */ /* 0x000fe4000782c0ff */
[----:B------:R-:W-:-:S11]  /*c2f20*/  LOP3.LUT R0, R0, 0x7fffffff, RZ, 0xc0, !PT ;  /* 0x7fffffff00007812 */ /* 0x000fd600078ec0ff */
[----:B------:R-:W-:Y:S02]  /*c2f30*/  @P1 LOP3.LUT R0, R0, 0x80000000, RZ, 0xfc, !PT ;  /* 0x8000000000001812 */ /* 0x000fe400078efcff */
[----:B------:R-:W-:Y:S02]  /*c2f40*/  LOP3.LUT P1, RZ, R16, 0x20000000, RZ, 0xc0, !PT ;  /* 0x2000000010ff7812 */ /* 0x000fe4000782c0ff */
[----:B------:R-:W-:Y:S02]  /*c2f50*/  LOP3.LUT R2, R2, 0xfffffffe, RZ, 0xc0, !PT ;  /* 0xfffffffe02027812 */ /* 0x000fe400078ec0ff */
[C---:B------:R-:W-:Y:S02]  /*c2f60*/  LOP3.LUT P6, RZ, R16.reuse, 0x4000000, RZ, 0xc0, !PT ;  /* 0x0400000010ff7812 */ /* 0x040fe400078cc0ff */
[----:B------:R-:W-:Y:S02]  /*c2f70*/  LOP3.LUT P0, RZ, R16, 0x8000000, RZ, 0xc0, !PT ;  /* 0x0800000010ff7812 */ /* 0x000fe4000780c0ff */
[----:B------:R-:W-:-:S02]  /*c2f80*/  PRMT R4, R21, 0x7773, RZ ;  /* 0x0000777315047816 */ /* 0x000fc400000000ff */
[----:B------:R-:W-:-:S03]  /*c2f90*/  PRMT R8, R23, 0x7770, RZ ;  /* 0x0000777017087816 */ /* 0x000fc600000000ff */
[----:B------:R-:W-:Y:S02]  /*c2fa0*/  @P1 LOP3.LUT R2, R2, 0x1, RZ, 0xfc, !PT ;  /* 0x0000000102021812 */ /* 0x000fe400078efcff */
[----:B------:R-:W-:Y:S02]  /*c2fb0*/  LOP3.LUT P1, RZ, R16, 0x10000000, RZ, 0xc0, !PT ;  /* 0x1000000010ff7812 */ /* 0x000fe4000782c0ff */
[----:B------:R-:W-:Y:S01]  /*c2fc0*/  PRMT R22, R23, 0x7771, RZ ;  /* 0x0000777117167816 */ /* 0x000fe200000000ff */
[----:B------:R0:W-:Y:S04]  /*c2fd0*/  @P6 STG.E.U8 desc[UR24][R28.64], R4 ;  /* 0x000000041c006986 */ /* 0x0001e8000c101118 */
[----:B------:R1:W-:Y:S06]  /*c2fe0*/  @P0 STG.E.U8 desc[UR24][R26.64], R8 ;  /* 0x000000081a000986 */ /* 0x0003ec000c101118 */
[----:B------:R2:W-:Y:S01]  /*c2ff0*/  @P1 STG.E.U8 desc[UR24][R24.64], R22 ;  /* 0x0000001618001986 */ /* 0x0005e2000c101118 */
[----:B------:R-:W-:-:S02]  /*c3000*/  LOP3.LUT P1, RZ, R2, 0x1, RZ, 0xc0, !PT ;  /* 0x0000000102ff7812 */ /* 0x000fc4000782c0ff */
[----:B------:R-:W-:Y:S01]  /*c3010*/  PRMT R2, R23, 0x7772, RZ ;  /* 0x0000777217027816 */ /* 0x000fe200000000ff */
[----:B0-----:R-:W3:Y:S04]  /*c3020*/  LDL.LU.64 R4, [R1+0x8b0] ;  /* 0x0008b00001047983 */ /* 0x001ee80000300a00 */
[----:B------:R-:W3:Y:S04]  /*c3030*/  LDL.LU R15, [R1+0x130] ;  /* 0x00013000010f7983 */ /* 0x000ee80000300800 */
[----:B------:R-:W3:Y:S04]  /*c3040*/  LDL.LU.64 R10, [R1+0x8a8] ;  /* 0x0008a800010a7983 */ /* 0x000ee80000300a00 */
[----:B-1----:R-:W3:Y:S04]  /*c3050*/  LDL.LU.64 R8, [R1+0x8a0] ;  /* 0x0008a00001087983 */ /* 0x002ee80000300a00 */
[----:B------:R-:W3:Y:S04]  /*c3060*/  LDL.LU R21, [R1+0x120] ;  /* 0x0001200001157983 */ /* 0x000ee80000300800 */
[----:B------:R-:W3:Y:S04]  /*c3070*/  LDL.LU.64 R28, [R1+0x888] ;  /* 0x00088800011c7983 */ /* 0x000ee80000300a00 */
[----:B------:R-:W3:Y:S04]  /*c3080*/  LDL.LU.64 R26, [R1+0x880] ;  /* 0x00088000011a7983 */ /* 0x000ee80000300a00 */
[----:B--2---:R-:W2:Y:S04]  /*c3090*/  LDL.LU.64 R24, [R1+0x878] ;  /* 0x0008780001187983 */ /* 0x004ea80000300a00 */
[----:B------:R0:W-:Y:S01]  /*c30a0*/  @P1 STG.E.U8 desc[UR24][R12.64], R2 ;  /* 0x000000020c001986 */ /* 0x0001e2000c101118 */
[----:B------:R-:W-:Y:S01]  /*c30b0*/  LOP3.LUT P1, RZ, R0, 0x80000000, RZ, 0xc0, !PT ;  /* 0x8000000000ff7812 */ /* 0x000fe2000782c0ff */
[----:B0-----:R-:W-:-:S02]  /*c30c0*/  IMAD.MOV.U32 R2, RZ, RZ, R23 ;  /* 0x000000ffff027224 */ /* 0x001fc400078e0017 */
[----:B------:R-:W2:Y:S04]  /*c30d0*/  LDL.LU.64 R12, [R1+0x870] ;  /* 0x00087000010c7983 */ /* 0x000ea80000300a00 */
[----:B------:R-:W2:Y:S01]  /*c30e0*/  LDL.LU.64 R22, [R1+0x868] ;  /* 0x0008680001167983 */ /* 0x000ea20000300a00 */
[----:B------:R-:W-:-:S05]  /*c30f0*/  PRMT R2, R2, 0x7773, RZ ;  /* 0x0000777302027816 */ /* 0x000fca00000000ff */
[----:B----4-:R0:W-:Y:S01]  /*c3100*/  @P1 STG.E.U8 desc[UR24][R18.64], R2 ;  /* 0x0000000212001986 */ /* 0x0101e2000c101118 */
[----:B------:R-:W-:Y:S02]  /*c3110*/  LOP3.LUT P1, RZ, R0, 0x40000000, RZ, 0xc0, !PT ;  /* 0x4000000000ff7812 */ /* 0x000fe4000782c0ff */
        /* <DEDUP_REMOVED lines=31> */
[----:B--2---:R0:W-:Y:S02]  /*c3310*/  @P4 STG.E.U8 desc[UR24][R24.64], R2 ;  /* 0x0000000218004986 */ /* 0x0041e4000c101118 */
[----:B0-----:R-:W-:-:S05]  /*c3320*/  PRMT R2, R21, 0x7771, RZ ;  /* 0x0000777115027816 */ /* 0x001fca00000000ff */
[----:B------:R0:W-:Y:S02]  /*c3330*/  @P5 STG.E.U8 desc[UR24][R12.64], R2 ;  /* 0x000000020c005986 */ /* 0x0001e4000c101118 */
[----:B0-----:R-:W-:-:S05]  /*c3340*/  PRMT R2, R21, 0x7772, RZ ;  /* 0x0000777215027816 */ /* 0x001fca00000000ff */
[----:B------:R0:W-:Y:S02]  /*c3350*/  @P6 STG.E.U8 desc[UR24][R22.64], R2 ;  /* 0x0000000216006986 */ /* 0x0001e4000c101118 */
[----:B0-----:R-:W-:Y:S02]  /*c3360*/  PRMT R2, R21, 0x7773, RZ ;  /* 0x0000777315027816 */ /* 0x001fe400000000ff */
[----:B------:R-:W2:Y:S04]  /*c3370*/  LDL.LU.64 R22, [R1+0x840] ;  /* 0x0008400001167983 */ /* 0x000ea80000300a00 */
[----:B------:R-:W3:Y:S04]  /*c3380*/  LDL.LU.64 R8, [R1+0x838] ;  /* 0x0008380001087983 */ /* 0x000ee80000300a00 */
[----:B----4-:R0:W-:Y:S04]  /*c3390*/  @P0 STG.E.U8 desc[UR24][R18.64], R2 ;  /* 0x0000000212000986 */ /* 0x0101e8000c101118 */
[----:B0-----:R-:W4:Y:S04]  /*c33a0*/  LDL.LU.64 R18, [R1+0x800] ;  /* 0x0008000001127983 */ /* 0x001f280000300a00 */
[----:B------:R-:W2:Y:S01]  /*c33b0*/  LDL.LU R15, [R1+0x154] ;  /* 0x00015400010f7983 */ /* 0x000ea20000300800 */
[----:B------:R-:W-:-:S03]  /*c33c0*/  LOP3.LUT P4, RZ, R17, 0x800, RZ, 0xc0, !PT ;  /* 0x0000080011ff7812 */ /* 0x000fc6000788c0ff */
[----:B------:R-:W4:Y:S04]  /*c33d0*/  LDL.LU.64 R26, [R1+0x7f8] ;  /* 0x0007f800011a7983 */ /* 0x000f280000300a00 */
[----:B------:R-:W4:Y:S04]  /*c33e0*/  LDL.LU.64 R24, [R1+0x7f0] ;  /* 0x0007f00001187983 */ /* 0x000f280000300a00 */
[----:B------:R-:W4:Y:S04]  /*c33f0*/  LDL.LU R28, [R1+0x144] ;  /* 0x00014400011c7983 */ /* 0x000f280000300800 */
[----:B------:R-:W4:Y:S01]  /*c3400*/  LDL.LU.64 R12, [R1+0x7e8] ;  /* 0x0007e800010c7983 */ /* 0x000f220000300a00 */
[----:B------:R-:W-:-:S02]  /*c3410*/  LOP3.LUT P5, RZ, R17, 0x1000, RZ, 0xc0, !PT ;  /* 0x0000100011ff7812 */ /* 0x000fc400078ac0ff */
[----:B--2---:R-:W-:-:S05]  /*c3420*/  PRMT R2, R15, 0x7770, RZ ;  /* 0x000077700f027816 */ /* 0x004fca00000000ff */
[----:B------:R0:W-:Y:S04]  /*c3430*/  @P4 STG.E.U8 desc[UR24][R22.64], R2 ;  /* 0x0000000216004986 */ /* 0x0001e8000c101118 */
[----:B0-----:R-:W2:Y:S04]  /*c3440*/  LDL.LU.64 R22, [R1+0x7e0] ;  /* 0x0007e00001167983 */ /* 0x001ea80000300a00 */
[----:B------:R-:W2:Y:S01]  /*c3450*/  LDL.LU R21, [R1+0x134] ;  /* 0x0001340001157983 */ /* 0x000ea20000300800 */
[----:B------:R-:W-:Y:S02]  /*c3460*/  LOP3.LUT P6, RZ, R17, 0x2000, RZ, 0xc0, !PT ;  /* 0x0000200011ff7812 */ /* 0x000fe400078cc0ff */
[----:B------:R-:W-:-:S05]  /*c3470*/  PRMT R2, R15, 0x7771, RZ ;  /* 0x000077710f027816 */ /* 0x000fca00000000ff */
[----:B---3--:R0:W-:Y:S02]  /*c3480*/  @P5 STG.E.U8 desc[UR24][R8.64], R2 ;  /* 0x0000000208005986 */ /* 0x0081e4000c101118 */
[----:B0-----:R-:W-:-:S05]  /*c3490*/  PRMT R2, R15, 0x7772, RZ ;  /* 0x000077720f027816 */ /* 0x001fca00000000ff */
[----:B----4-:R-:W-:Y:S01]  /*c34a0*/  @P6 STG.E.U8 desc[UR24][R18.64], R2 ;  /* 0x0000000212006986 */ /* 0x010fe2000c101118 */
        /* <DEDUP_REMOVED lines=14> */
[----:B--2---:R0:W-:Y:S04]  /*c3590*/  STL.64 [R1+0x3e88], R20 ;  /* 0x003e881401007387 */ /* 0x0041e80000100a00 */
[----:B0-----:R-:W2:Y:S04]  /*c35a0*/  LDL.LU.64 R20, [R1+0x7b8] ;  /* 0x0007b80001147983 */ /* 0x001ea80000300a00 */
[----:B------:R-:W3:Y:S02]  /*c35b0*/  LDL.LU.64 R18, [R1+0x7a8] ;  /* 0x0007a80001127983 */ /* 0x000ee40000300a00 */
[----:B------:R-:W-:-:S02]  /*c35c0*/  @P1 LOP3.LUT R0, R0, 0x200000, RZ, 0xfc, !PT ;  /* 0x0020000000001812 */ /* 0x000fc400078efcff */
[----:B------:R-:W-:Y:S02]  /*c35d0*/  LOP3.LUT P1, RZ, R17, 0x40000, RZ, 0xc0, !PT ;  /* 0x0004000011ff7812 */ /* 0x000fe4000782c0ff */
[----:B------:R-:W-:-:S11]  /*c35e0*/  LOP3.LUT R0, R0, 0xffbfffff, RZ, 0xc0, !PT ;  /* 0xffbfffff00007812 */ /* 0x000fd600078ec0ff */
[----:B------:R-:W-:Y:S02]  /*c35f0*/  @P1 LOP3.LUT R0, R0, 0x400000, RZ, 0xfc, !PT ;  /* 0x0040000000001812 */ /* 0x000fe400078efcff */
[C---:B------:R-:W-:Y:S02]  /*c3600*/  LOP3.LUT P1, RZ, R17.reuse, 0x20000, RZ, 0xc0, !PT ;  /* 0x0002000011ff7812 */ /* 0x040fe4000782c0ff */
[----:B------:R-:W-:Y:S02]  /*c3610*/  LOP3.LUT R0, R0, 0xff7fffff, RZ, 0xc0, !PT ;  /* 0xff7fffff00007812 */ /* 0x000fe400078ec0ff */
[----:B------:R-:W-:-:S09]  /*c3620*/  LOP3.LUT P0, RZ, R17, 0x4000, RZ, 0xc0, !PT ;  /* 0x0000400011ff7812 */ /* 0x000fd2000780c0ff */
[----:B------:R-:W-:Y:S02]  /*c3630*/  @P1 LOP3.LUT R0, R0, 0x800000, RZ, 0xfc, !PT ;  /* 0x0080000000001812 */ /* 0x000fe400078efcff */
[----:B------:R-:W-:Y:S02]  /*c3640*/  LOP3.LUT P1, RZ, R17, 0x10000, RZ, 0xc0, !PT ;  /* 0x0001000011ff7812 */ /* 0x000fe4000782c0ff */
[----:B------:R-:W-:Y:S02]  /*c3650*/  LOP3.LUT R0, R0, 0xfeffffff, RZ, 0xc0, !PT ;  /* 0xfeffffff00007812 */ /* 0x000fe400078ec0ff */
[----:B------:R-:W-:-:S09]  /*c3660*/  PRMT R2, R15, 0x7773, RZ ;  /* 0x000077730f027816 */ /* 0x000fd200000000ff */
[----:B------:R-:W-:Y:S02]  /*c3670*/  @P1 LOP3.LUT R0, R0, 0x1000000, RZ, 0xfc, !PT ;  /* 0x0100000000001812 */ /* 0x000fe400078efcff */
[----:B------:R-:W-:Y:S01]  /*c3680*/  LOP3.LUT P1, RZ, R17, 0x8000, RZ, 0xc0, !PT ;  /* 0x0000800011ff7812 */ /* 0x000fe2000782c0ff */
[----:B------:R0:W-:Y:S02]  /*c3690*/  @P0 STG.E.U8 desc[UR24][R26.64], R2 ;  /* 0x000000021a000986 */ /* 0x0001e4000c101118 */
[----:B0-----:R-:W-:-:S10]  /*c36a0*/  PRMT R2, R28, 0x7770, RZ ;  /* 0x000077701c027816 */ /* 0x001fd400000000ff */
[----:B------:R0:W-:Y:S01]  /*c36b0*/  @P1 STG.E.U8 desc[UR24][R24.64], R2 ;  /* 0x0000000218001986 */ /* 0x0001e2000c101118 */
[----:B------:R-:W-:Y:S02]  /*c36c0*/  LOP3.LUT P1, RZ, R0, 0x1000000, RZ, 0xc0, !PT ;  /* 0x0100000000ff7812 */ /* 0x000fe4000782c0ff */
[----:B0-----:R-:W-:-:S11]  /*c36d0*/  PRMT R2, R28, 0x7771, RZ ;  /* 0x000077711c027816 */ /* 0x001fd600000000ff */
[----:B------:R0:W-:Y:S01]  /*c36e0*/  @P1 STG.E.U8 desc[UR24][R12.64], R2 ;  /* 0x000000020c001986 */ /* 0x0001e2000c101118 */
[----:B------:R-:W-:Y:S02]  /*c36f0*/  LOP3.LUT P1, RZ, R0, 0x800000, RZ, 0xc0, !PT ;  /* 0x0080000000ff7812 */ /* 0x000fe4000782c0ff */
[----:B0-----:R-:W-:-:S11]  /*c3700*/  PRMT R2, R28, 0x7772, RZ ;  /* 0x000077721c027816 */ /* 0x001fd600000000ff */
[----:B------:R0:W-:Y:S01]  /*c3710*/  @P1 STG.E.U8 desc[UR24][R22.64], R2 ;  /* 0x0000000216001986 */ /* 0x0001e2000c101118 */
[----:B------:R-:W-:Y:S02]  /*c3720*/  LOP3.LUT P1, RZ, R0, 0x400000, RZ, 0xc0, !PT ;  /* 0x0040000000ff7812 */ /* 0x000fe4000782c0ff */
[----:B0-----:R-:W-:Y:S01]  /*c3730*/  PRMT R2, R28, 0x7773, RZ ;  /* 0x000077731c027816 */ /* 0x001fe200000000ff */
[----:B---3--:R0:W-:Y:S10]  /*c3740*/  STL.64 [R1+0x3e80], R18 ;  /* 0x003e801201007387 */ /* 0x0081f40000100a00 */
[----:B--2---:R1:W-:Y:S04]  /*c3750*/  @P1 STG.E.U8 desc[UR24][R20.64], R2 ;  /* 0x0000000214001986 */ /* 0x0043e8000c101118 */
[----:B0-----:R-:W2:Y:S04]  /*c3760*/  LDL.LU.64 R18, [R1+0x7b0] ;  /* 0x0007b00001127983 */ /* 0x001ea80000300a00 */
[----:B------:R-:W3:Y:S04]  /*c3770*/  LDL.LU.64 R6, [R1+0x790] ;  /* 0x0007900001067983 */ /* 0x000ee80000300a00 */
[----:B------:R-:W4:Y:S04]  /*c3780*/  LDL.LU.64 R4, [R1+0x788] ;  /* 0x0007880001047983 */ /* 0x000f280000300a00 */
[----:B------:R-:W4:Y:S04]  /*c3790*/  LDL.LU.64 R10, [R1+0x780] ;  /* 0x00078000010a7983 */ /* 0x000f280000300a00 */
[----:B------:R-:W4:Y:S04]  /*c37a0*/  LDL.LU.64 R8, [R1+0x778] ;  /* 0x0007780001087983 */ /* 0x000f280000300a00 */
[----:B------:R-:W4:Y:S04]  /*c37b0*/  LDL.LU.64 R14, [R1+0x770] ;  /* 0x00077000010e7983 */ /* 0x000f280000300a00 */
[----:B------:R-:W4:Y:S04]  /*c37c0*/  LDL.LU.64 R26, [R1+0x750] ;  /* 0x00075000011a7983 */ /* 0x000f280000300a00 */
[----:B------:R-:W4:Y:S04]  /*c37d0*/  LDL.LU R29, [R1+0x158] ;  /* 0x00015800011d7983 */ /* 0x000f280000300800 */
[----:B------:R-:W4:Y:S04]  /*c37e0*/  LDL.LU.64 R24, [R1+0x748] ;  /* 0x0007480001187983 */ /* 0x000f280000300a00 */
[----:B------:R-:W4:Y:S04]  /*c37f0*/  LDL.LU.64 R12, [R1+0x740] ;  /* 0x00074000010c7983 */ /* 0x000f280000300a00 */
[----:B------:R-:W4:Y:S04]  /*c3800*/  LDL.LU.64 R22, [R1+0x720] ;  /* 0x0007200001167983 */ /* 0x000f280000300a00 */
[----:B-1----:R-:W2:Y:S01]  /*c3810*/  LDL.LU.64 R20, [R1+0x3e88] ;  /* 0x003e880001147983 */ /* 0x002ea20000300a00 */
[----:B------:R-:W-:-:S02]  /*c3820*/  LOP3.LUT P1, RZ, R0, 0x200000, RZ, 0xc0, !PT ;  /* 0x0020000000ff7812 */ /* 0x000fc4000782c0ff */
[----:B--2---:R-:W-:-:S11]  /*c3830*/  PRMT R2, R21, 0x7770, RZ ;  /* 0x0000777015027816 */ /* 0x004fd600000000ff */
[----:B------:R0:W-:Y:S04]  /*c3840*/  @P1 STG.E.U8 desc[UR24][R18.64], R2 ;  /* 0x0000000212001986 */ /* 0x0001e8000c101118 */
[----:B0-----:R-:W2:Y:S01]  /*c3850*/  LDL.LU.64 R18, [R1+0x3e80] ;  /* 0x003e800001127983 */ /* 0x001ea20000300a00 */
[----:B------:R-:W-:Y:S02]  /*c3860*/  LOP3.LUT P1, RZ, R0, 0x100000, RZ, 0xc0, !PT ;  /* 0x0010000000ff7812 */ /* 0x000fe4000782c0ff */
[----:B------:R-:W-:-:S11]  /*c3870*/  PRMT R2, R21, 0x7771, RZ ;  /* 0x0000777115027816 */ /* 0x000fd600000000ff */
[----:B--2---:R0:W-:Y:S04]  /*c3880*/  @P1 STG.E.U8 desc[UR24][R18.64], R2 ;  /* 0x0000000212001986 */ /* 0x0041e8000c101118 */
[----:B0-----:R-:W2:Y:S01]  /*c3890*/  LDL.LU.64 R18, [R1+0x3e78] ;  /* 0x003e780001127983 */ /* 0x001ea20000300a00 */
[----:B------:R-:W-:Y:S02]  /*c38a0*/  LOP3.LUT P1, RZ, R0, 0x80000, RZ, 0xc0, !PT ;  /* 0x0008000000ff7812 */ /* 0x000fe4000782c0ff */
[----:B------:R-:W-:-:S11]  /*c38b0*/  PRMT R2, R21, 0x7772, RZ ;  /* 0x0000777215027816 */ /* 0x000fd600000000ff */
[----:B---3--:R0:W-:Y:S01]  /*c38c0*/  @P1 STG.E.U8 desc[UR24][R6.64], R2 ;  /* 0x0000000206001986 */ /* 0x0081e2000c101118 */
[----:B------:R-:W-:Y:S02]  /*c38d0*/  LOP3.LUT P1, RZ, R0, 0x40000, RZ, 0xc0, !PT ;  /* 0x0004000000ff7812 */ /* 0x000fe4000782c0ff */
[----:B0-----:R-:W-:-:S11]  /*c38e0*/  PRMT R2, R21, 0x7773, RZ ;  /* 0x0000777315027816 */ /* 0x001fd600000000ff */
[----:B----4-:R2:W-:Y:S01]  /*c38f0*/  @P1 STG.E.U8 desc[UR24][R4.64], R2 ;  /* 0x0000000204001986 */ /* 0x0105e2000c101118 */
[----:B------:R-:W-:Y:S02]  /*c3900*/  LOP3.LUT P1, RZ, R0, 0x20000, RZ, 0xc0, !PT ;  /* 0x0002000000ff7812 */ /* 0x000fe4000782c0ff */
[C---:B------:R-:W-:Y:S02]  /*c3910*/  LOP3.LUT P2, RZ, R17.reuse, 0x1000000, RZ, 0xc0, !PT ;  /* 0x0100000011ff7812 */ /* 0x040fe4000784c0ff */
[C---:B------:R-:W-:Y:S02]  /*c3920*/  LOP3.LUT P3, RZ, R17.reuse, 0x2000000, RZ, 0xc0, !PT ;  /* 0x0200000011ff7812 */ /* 0x040fe4000786c0ff */
[C---:B------:R-:W-:Y:S02]  /*c3930*/  LOP3.LUT P4, RZ, R17.reuse, 0x4000000, RZ, 0xc0, !PT ;  /* 0x0400000011ff7812 */ /* 0x040fe4000788c0ff */
[C---:B------:R-:W-:Y:S02]  /*c3940*/  LOP3.LUT P5, RZ, R17.reuse, 0x8000000, RZ, 0xc0, !PT ;  /* 0x0800000011ff7812 */ /* 0x040fe400078ac0ff */
[----:B------:R-:W-:-:S02]  /*c3950*/  LOP3.LUT P6, RZ, R17, 0x10000000, RZ, 0xc0, !PT ;  /* 0x1000000011ff7812 */ /* 0x000fc400078cc0ff */
[----:B------:R-:W-:Y:S02]  /*c3960*/  LOP3.LUT P0, RZ, R17, 0x20000000, RZ, 0xc0, !PT ;  /* 0x2000000011ff7812 */ /* 0x000fe4000780c0ff */
[----:B--2---:R-:W-:-:S05]  /*c3970*/  PRMT R2, R18, 0x7770, RZ ;  /* 0x0000777012027816 */ /* 0x004fca00000000ff */
[----:B------:R0:W-:Y:S02]  /*c3980*/  @P1 STG.E.U8 desc[UR24][R10.64], R2 ;  /* 0x000000020a001986 */ /* 0x0001e4000c101118 */
[----:B0-----:R-:W-:-:S05]  /*c3990*/  PRMT R2, R18, 0x7771, RZ ;  /* 0x0000777112027816 */ /* 0x001fca00000000ff */
[----:B------:R0:W-:Y:S02]  /*c39a0*/  @P2 STG.E.U8 desc[UR24][R8.64], R2 ;  /* 0x0000000208002986 */ /* 0x0001e4000c101118 */
[----:B0-----:R-:W-:-:S05]  /*c39b0*/  PRMT R2, R18, 0x7772, RZ ;  /* 0x0000777212027816 */ /* 0x001fca00000000ff */
[----:B------:R0:W-:Y:S02]  /*c39c0*/  @P3 STG.E.U8 desc[UR24][R14.64], R2 ;  /* 0x000000020e003986 */ /* 0x0001e4000c101118 */
[----:B0-----:R-:W-:Y:S02]  /*c39d0*/  PRMT R2, R18, 0x7773, RZ ;  /* 0x0000777312027816 */ /* 0x001fe400000000ff */
[----:B------:R-:W2:Y:S04]  /*c39e0*/  LDL.LU R18, [R1+0x3e70] ;  /* 0x003e700001127983 */ /* 0x000ea80000300800 */
[----:B------:R0:W-:Y:S02]  /*c39f0*/  @P4 STG.E.U8 desc[UR24][R26.64], R2 ;  /* 0x000000021a004986 */ /* 0x0001e4000c101118 */
[----:B0-----:R-:W-:-:S05]  /*c3a00*/  PRMT R2, R29, 0x7770, RZ ;  /* 0x000077701d027816 */ /* 0x001fca00000000ff */
[----:B------:R0:W-:Y:S02]  /*c3a10*/  @P5 STG.E.U8 desc[UR24][R24.64], R2 ;  /* 0x0000000218005986 */ /* 0x0001e4000c101118 */
[----:B0-----:R-:W-:-:S05]  /*c3a20*/  PRMT R2, R29, 0x7771, RZ ;  /* 0x000077711d027816 */ /* 0x001fca00000000ff */
[----:B------:R0:W-:Y:S02]  /*c3a30*/  @P6 STG.E.U8 desc[UR24][R12.64], R2 ;  /* 0x000000020c006986 */ /* 0x0001e4000c101118 */
[----:B0-----:R-:W-:Y:S02]  /*c3a40*/  PRMT R2, R29, 0x7772, RZ ;  /* 0x000077721d027816 */ /* 0x001fe400000000ff */
[----:B------:R-:W3:Y:S04]  /*c3a50*/  LDL.LU.64 R12, [R1+0x718] ;  /* 0x00071800010c7983 */ /* 0x000ee80000300a00 */
[----:B------:R0:W-:Y:S04]  /*c3a60*/  @P0 STG.E.U8 desc[UR24][R22.64], R2 ;  /* 0x0000000216000986 */ /* 0x0001e8000c101118 */
[----:B0-----:R-:W4:Y:S04]  /*c3a70*/  LDL.LU.64 R22, [R1+0x710] ;  /* 0x0007100001167983 */ /* 0x001f280000300a00 */
[----:B------:R-:W2:Y:S04]  /*c3a80*/  LDL.LU.64 R14, [R1+0x708] ;  /* 0x00070800010e7983 */ /* 0x000ea80000300a00 */
[----:B------:R-:W2:Y:S04]  /*c3a90*/  LDL.LU.64 R26, [R1+0x700] ;  /* 0x00070000011a7983 */ /* 0x000ea80000300a00 */
[----:B------:R-:W4:Y:S01]  /*c3aa0*/  LDL.LU R21, [R1+0x148] ;  /* 0x0001480001157983 */ /* 0x000f220000300800 */
[----:B------:R-:W-:-:S02]  /*c3ab0*/  LOP3.LUT P4, RZ, R17, 0x40000000, RZ, 0xc0, !PT ;  /* 0x4000000011ff7812 */ /* 0x000fc4000788c0ff */
[----:B------:R-:W-:Y:S02]  /*c3ac0*/  LOP3.LUT P5, RZ, R17, 0x80000000, RZ, 0xc0, !PT ;  /* 0x8000000011ff7812 */ /* 0x000fe400078ac0ff */
[----:B------:R-:W-:Y:S01]  /*c3ad0*/  PRMT R2, R29, 0x7773, RZ ;  /* 0x000077731d027816 */ /* 0x000fe200000000ff */
[----:B------:R-:W2:Y:S04]  /*c3ae0*/  LDL.LU.64 R24, [R1+0x6d0] ;  /* 0x0006d00001187983 */ /* 0x000ea80000300a00 */
[----:B------:R-:W-:Y:S04]  /*c3af0*/  STL [R1+0x3cb0], R16 ;  /* 0x003cb01001007387 */ /* 0x000fe80000100800 */
[----:B---3--:R0:W-:Y:S04]  /*c3b00*/  @P4 STG.E.U8 desc[UR24][R12.64], R2 ;  /* 0x000000020c004986 */ /* 0x0081e8000c101118 */
[----:B0-----:R-:W3:Y:S01]  /*c3b10*/  LDL.LU.64 R12, [R1+0x6c8] ;  /* 0x0006c800010c7983 */ /* 0x001ee20000300a00 */
[----:B----4-:R-:W-:-:S05]  /*c3b20*/  PRMT R2, R21, 0x7770, RZ ;  /* 0x0000777015027816 */ /* 0x010fca00000000ff */
[----:B------:R0:W-:Y:S04]  /*c3b30*/  @P5 STG.E.U8 desc[UR24][R22.64], R2 ;  /* 0x0000000216005986 */ /* 0x0001e8000c101118 */
[----:B0-----:R-:W4:Y:S04]  /*c3b40*/  LDL.LU.64 R22, [R1+0x6c0] ;  /* 0x0006c00001167983 */ /* 0x001f280000300a00 */
[----:B------:R-:W2:Y:S04]  /*c3b50*/  LDL.LU R11, [R1+0x128] ;  /* 0x00012800010b7983 */ /* 0x000ea80000300800 */
[----:B--2---:R0:W-:Y:S04]  /*c3b60*/  STL [R1+0x3e5c], R11 ;  /* 0x003e5c0b01007387 */ /* 0x0041e80000100800 */
[----:B0-----:R-:W2:Y:S01]  /*c3b70*/  LDL.LU.64 R10, [R1+0x6a8] ;  /* 0x0006a800010a7983 */ /* 0x001ea20000300a00 */
        /* <DEDUP_REMOVED lines=18> */
[----:B0-----:R-:W2:Y:S06]  /*c3ca0*/  LDL.LU.64 R10, [R1+0x6b0] ;  /* 0x0006b000010a7983 */ /* 0x001eac0000300a00 */
[----:B------:R-:W-:-:S02]  /*c3cb0*/  @P1 LOP3.LUT R0, R0, 0x4000, RZ, 0xfc, !PT ;  /* 0x0000400000001812 */ /* 0x000fc400078efcff */
[C---:B------:R-:W-:Y:S02]  /*c3cc0*/  LOP3.LUT P1, RZ, R18.reuse, 0x10, RZ, 0xc0, !PT ;  /* 0x0000001012ff7812 */ /* 0x040fe4000782c0ff */
[C---:B------:R-:W-:Y:S02]  /*c3cd0*/  LOP3.LUT P6, RZ, R18.reuse, 0x1, RZ, 0xc0, !PT ;  /* 0x0000000112ff7812 */ /* 0x040fe400078cc0ff */
[----:B------:R-:W-:Y:S02]  /*c3ce0*/  LOP3.LUT P0, RZ, R18, 0x2, RZ, 0xc0, !PT ;  /* 0x0000000212ff7812 */ /* 0x000fe4000780c0ff */
[----:B------:R-:W-:Y:S02]  /*c3cf0*/  LOP3.LUT R0, R0, 0xffff7fff, RZ, 0xc0, !PT ;  /* 0xffff7fff00007812 */ /* 0x000fe400078ec0ff */
[----:B------:R-:W-:Y:S01]  /*c3d00*/  PRMT R2, R21, 0x7771, RZ ;  /* 0x0000777115027816 */ /* 0x000fe200000000ff */
[----:B------:R-:W2:Y:S04]  /*c3d10*/  LDL.LU.64 R16, [R1+0x6a0] ;  /* 0x0006a00001107983 */ /* 0x000ea80000300a00 */
[----:B------:R-:W2:Y:S04]  /*c3d20*/  LDL.LU.64 R6, [R1+0x698] ;  /* 0x0006980001067983 */ /* 0x000ea80000300a00 */
[----:B------:R-:W2:Y:S04]  /*c3d30*/  LDL.LU.64 R4, [R1+0x690] ;  /* 0x0006900001047983 */ /* 0x000ea80000300a00 */
[----:B------:R-:W2:Y:S04]  /*c3d40*/  LDL.LU.64 R8, [R1+0x660] ;  /* 0x0006600001087983 */ /* 0x000ea80000300a00 */
[----:B------:R-:W2:Y:S01]  /*c3d50*/  LDL.LU.64 R28, [R1+0x658] ;  /* 0x00065800011c7983 */ /* 0x000ea20000300a00 */
[----:B------:R-:W-:-:S02]  /*c3d60*/  @P1 LOP3.LUT R0, R0, 0x8000, RZ, 0xfc, !PT ;  /* 0x0000800000001812 */ /* 0x000fc400078efcff */
[----:B------:R-:W-:Y:S02]  /*c3d70*/  LOP3.LUT P1, RZ, R18, 0x8, RZ, 0xc0, !PT ;  /* 0x0000000812ff7812 */ /* 0x000fe4000782c0ff */
[----:B------:R-:W-:Y:S01]  /*c3d80*/  LOP3.LUT R0, R0, 0xfffeffff, RZ, 0xc0, !PT ;  /* 0xfffeffff00007812 */ /* 0x000fe200078ec0ff */
[----:B------:R0:W-:Y:S10]  /*c3d90*/  @P6 STG.E.U8 desc[UR24][R14.64], R2 ;  /* 0x000000020e006986 */ /* 0x0001f4000c101118 */
[----:B------:R-:W-:-:S02]  /*c3da0*/  @P1 LOP3.LUT R0, R0, 0x10000, RZ, 0xfc, !PT ;  /* 0x0001000000001812 */ /* 0x000fc400078efcff */
[----:B------:R-:W-:Y:S02]  /*c3db0*/  LOP3.LUT P1, RZ, R18, 0x4, RZ, 0xc0, !PT ;  /* 0x0000000412ff7812 */ /* 0x000fe4000782c0ff */
[C---:B0-----:R-:W-:Y:S01]  /*c3dc0*/  PRMT R2, R21.reuse, 0x7772, RZ ;  /* 0x0000777215027816 */ /* 0x041fe200000000ff */
[----:B------:R-:W2:Y:S04]  /*c3dd0*/  LDL.LU.64 R14, [R1+0x650] ;  /* 0x00065000010e7983 */ /* 0x000ea80000300a00 */
[----:B------:R0:W-:Y:S02]  /*c3de0*/  @P0 STG.E.U8 desc[UR24][R26.64], R2 ;  /* 0x000000021a000986 */ /* 0x0001e4000c101118 */
[----:B0-----:R-:W-:Y:S02]  /*c3df0*/  PRMT R2, R21, 0x7773, RZ ;  /* 0x0000777315027816 */ /* 0x001fe400000000ff */
[----:B------:R-:W2:Y:S04]  /*c3e00*/  LDL.LU.64 R26, [R1+0x628] ;  /* 0x00062800011a7983 */ /* 0x000ea80000300a00 */
[----:B------:R-:W2:Y:S04]  /*c3e10*/  LDL.LU R21, [R1+0x14c] ;  /* 0x00014c0001157983 */ /* 0x000ea80000300800 */
[----:B------:R0:W-:Y:S01]  /*c3e20*/  @P1 STG.E.U8 desc[UR24][R24.64], R2 ;  /* 0x0000000218001986 */ /* 0x0001e2000c101118 */
[----:B------:R-:W-:-:S02]  /*c3e30*/  LOP3.LUT P1, RZ, R0, 0x10000, RZ, 0xc0, !PT ;  /* 0x0001000000ff7812 */ /* 0x000fc4000782c0ff */
[----:B0-----:R-:W-:Y:S01]  /*c3e40*/  PRMT R2, R19, 0x7770, RZ ;  /* 0x0000777013027816 */ /* 0x001fe200000000ff */
[----:B------:R-:W2:Y:S10]  /*c3e50*/  LDL.LU.64 R24, [R1+0x620] ;  /* 0x0006200001187983 */ /* 0x000eb40000300a00 */
[----:B---3--:R0:W-:Y:S01]  /*c3e60*/  @P1 STG.E.U8 desc[UR24][R12.64], R2 ;  /* 0x000000020c001986 */ /* 0x0081e2000c101118 */
[----:B------:R-:W-:-:S02]  /*c3e70*/  LOP3.LUT P1, RZ, R0, 0x8000, RZ, 0xc0, !PT ;  /* 0x0000800000ff7812 */ /* 0x000fc4000782c0ff */
[----:B0-----:R-:W-:Y:S01]  /*c3e80*/  PRMT R2, R19, 0x7771, RZ ;  /* 0x0000777113027816 */ /* 0x001fe200000000ff */
[----:B------:R-:W3:Y:S10]  /*c3e90*/  LDL.LU.64 R12, [R1+0x618] ;  /* 0x00061800010c7983 */ /* 0x000ef40000300a00 */
[----:B----4-:R0:W-:Y:S01]  /*c3ea0*/  @P1 STG.E.U8 desc[UR24][R22.64], R2 ;  /* 0x0000000216001986 */ /* 0x0101e2000c101118 */
[----:B------:R-:W-:-:S02]  /*c3eb0*/  LOP3.LUT P1, RZ, R0, 0x4000, RZ, 0xc0, !PT ;  /* 0x0000400000ff7812 */ /* 0x000fc4000782c0ff */
[----:B0-----:R-:W-:Y:S01]  /*c3ec0*/  PRMT R2, R19, 0x7772, RZ ;  /* 0x0000777213027816 */ /* 0x001fe200000000ff */
[----:B------:R-:W4:Y:S10]  /*c3ed0*/  LDL.LU.64 R22, [R1+0x610] ;  /* 0x0006100001167983 */ /* 0x000f340000300a00 */
[----:B--2---:R0:W-:Y:S04]  /*c3ee0*/  @P1 STG.E.U8 desc[UR24][R10.64], R2 ;  /* 0x000000020a001986 */ /* 0x0041e8000c101118 */
[----:B0-----:R-:W2:Y:S01]  /*c3ef0*/  LDL.LU.64 R10, [R1+0x3e68] ;  /* 0x003e6800010a7983 */ /* 0x001ea20000300a00 */
[----:B------:R-:W-:-:S02]  /*c3f00*/  LOP3.LUT P1, RZ, R0, 0x2000, RZ, 0xc0, !PT ;  /* 0x0000200000ff7812 */ /* 0x000fc4000782c0ff */
[----:B------:R-:W-:Y:S02]  /*c3f10*/  PRMT R2, R19, 0x7773, RZ ;  /* 0x0000777313027816 */ /* 0x000fe400000000ff */
[----:B------:R-:W3:Y:S09]  /*c3f20*/  LDL.LU R19, [R1+0x3e60] ;  /* 0x003e600001137983 */ /* 0x000ef20000300800 */
[----:B--2---:R0:W-:Y:S04]  /*c3f30*/  @P1 STG.E.U8 desc[UR24][R10.64], R2 ;  /* 0x000000020a001986 */ /* 0x0041e8000c101118 */
[----:B0-----:R-:W2:Y:S01]  /*c3f40*/  LDL.LU R11, [R1+0x3e5c] ;  /* 0x003e5c00010b7983 */ /* 0x001ea20000300800 */
[----:B------:R-:W-:-:S02]  /*c3f50*/  LOP3.LUT P1, RZ, R0, 0x1000, RZ, 0xc0, !PT ;  /* 0x0000100000ff7812 */ /* 0x000fc4000782c0ff */
[C---:B------:R-:W-:Y:S02]  /*c3f60*/  LOP3.LUT P2, RZ, R18.reuse, 0x800, RZ, 0xc0, !PT ;  /* 0x0000080012ff7812 */ /* 0x040fe4000784c0ff */
[C---:B------:R-:W-:Y:S02]  /*c3f70*/  LOP3.LUT P3, RZ, R18.reuse, 0x1000, RZ, 0xc0, !PT ;  /* 0x0000100012ff7812 */ /* 0x040fe4000786c0ff */
[C---:B------:R-:W-:Y:S02]  /*c3f80*/  LOP3.LUT P4, RZ, R18.reuse, 0x2000, RZ, 0xc0, !PT ;  /* 0x0000200012ff7812 */ /* 0x040fe4000788c0ff */
[C---:B------:R-:W-:Y:S02]  /*c3f90*/  LOP3.LUT P5, RZ, R18.reuse, 0x4000, RZ, 0xc0, !PT ;  /* 0x0000400012ff7812 */ /* 0x040fe400078ac0ff */
[----:B------:R-:W-:Y:S02]  /*c3fa0*/  LOP3.LUT P6, RZ, R18, 0x8000, RZ, 0xc0, !PT ;  /* 0x0000800012ff7812 */ /* 0x000fe400078cc0ff */
[----:B--2---:R-:W-:-:S05]  /*c3fb0*/  PRMT R2, R11, 0x7770, RZ ;  /* 0x000077700b027816 */ /* 0x004fca00000000ff */
        /* <DEDUP_REMOVED lines=10> */
[----:B---3--:R-:W-:-:S05]  /*c4060*/  PRMT R2, R19, 0x7770, RZ ;  /* 0x0000777013027816 */ /* 0x008fca00000000ff */
[----:B------:R0:W-:Y:S02]  /*c4070*/  @P2 STG.E.U8 desc[UR24][R28.64], R2 ;  /* 0x000000021c002986 */ /* 0x0001e4000c101118 */
[----:B0-----:R-:W-:-:S05]  /*c4080*/  PRMT R2, R19, 0x7771, RZ ;  /* 0x0000777113027816 */ /* 0x001fca00000000ff */
[----:B------:R0:W-:Y:S02]  /*c4090*/  @P3 STG.E.U8 desc[UR24][R14.64], R2 ;  /* 0x000000020e003986 */ /* 0x0001e4000c101118 */
[----:B0-----:R-:W-:-:S05]  /*c40a0*/  PRMT R2, R19, 0x7772, RZ ;  /* 0x0000777213027816 */ /* 0x001fca00000000ff */
[----:B------:R0:W-:Y:S02]  /*c40b0*/  @P4 STG.E.U8 desc[UR24][R26.64], R2 ;  /* 0x000000021a004986 */ /* 0x0001e4000c101118 */
[----:B0-----:R-:W-:Y:S02]  /*c40c0*/  PRMT R2, R19, 0x7773, RZ ;  /* 0x0000777313027816 */ /* 0x001fe400000000ff */
[----:B------:R-:W2:Y:S04]  /*c40d0*/  LDL.LU R19, [R1+0x3e58] ;  /* 0x003e580001137983 */ /* 0x000ea80000300800 */
[----:B------:R0:W-:Y:S04]  /*c40e0*/  @P5 STG.E.U8 desc[UR24][R24.64], R2 ;  /* 0x0000000218005986 */ /* 0x0001e8000c101118 */
[----:B------:R-:W3:Y:S01]  /*c40f0*/  LDL.LU.64 R8, [R1+0x608] ;  /* 0x0006080001087983 */ /* 0x000ee20000300a00 */
[----:B0-----:R-:W-:-:S05]  /*c4100*/  PRMT R2, R21, 0x7770, RZ ;  /* 0x0000777015027816 */ /* 0x001fca00000000ff */
[----:B------:R0:W-:Y:S04]  /*c4110*/  @P6 STG.E.U8 desc[UR24][R12.64], R2 ;  /* 0x000000020c006986 */ /* 0x0001e8000c101118 */
[----:B0-----:R-:W2:Y:S01]  /*c4120*/  LDL.LU.64 R12, [R1+0x5f0] ;  /* 0x0005f000010c7983 */ /* 0x001ea20000300a00 */
[C---:B------:R-:W-:Y:S02]  /*c4130*/  LOP3.LUT P0, RZ, R18.reuse, 0x10000, RZ, 0xc0, !PT ;  /* 0x0001000012ff7812 */ /* 0x040fe4000780c0ff */
[C---:B------:R-:W-:Y:S02]  /*c4140*/  LOP3.LUT P4, RZ, R18.reuse, 0x20000, RZ, 0xc0, !PT ;  /* 0x0002000012ff7812 */ /* 0x040fe4000788c0ff */
[C---:B------:R-:W-:Y:S02]  /*c4150*/  PRMT R2, R21.reuse, 0x7771, RZ ;  /* 0x0000777115027816 */ /* 0x040fe400000000ff */
[----:B------:R-:W-:Y:S01]  /*c4160*/  LOP3.LUT P5, RZ, R18, 0x40000, RZ, 0xc0, !PT ;  /* 0x0004000012ff7812 */ /* 0x000fe200078ac0ff */
[----:B------:R-:W2:Y:S04]  /*c4170*/  LDL.LU.64 R28, [R1+0x5e8] ;  /* 0x0005e800011c7983 */ /* 0x000ea80000300a00 */
[----:B------:R-:W2:Y:S04]  /*c4180*/  LDL.LU.64 R14, [R1+0x5e0] ;  /* 0x0005e000010e7983 */ /* 0x000ea80000300a00 */
[----:B------:R-:W2:Y:S04]  /*c4190*/  LDL.LU.64 R26, [R1+0x5b8] ;  /* 0x0005b800011a7983 */ /* 0x000ea80000300a00 */
[----:B----4-:R0:W-:Y:S02]  /*c41a0*/  @P0 STG.E.U8 desc[UR24][R22.64], R2 ;  /* 0x0000000216000986 */ /* 0x0101e4000c101118 */
[----:B0-----:R-:W-:-:S02]  /*c41b0*/  PRMT R2, R21, 0x7772, RZ ;  /* 0x0000777215027816 */ /* 0x001fc400000000ff */
[----:B------:R-:W4:Y:S04]  /*c41c0*/  LDL.LU R22, [R1+0x13c] ;  /* 0x00013c0001167983 */ /* 0x000f280000300800 */
[----:B------:R-:W4:Y:S04]  /*c41d0*/  LDL.LU.64 R24, [R1+0x5b0] ;  /* 0x0005b00001187983 */ /* 0x000f280000300a00 */
[----:B------:R-:W4:Y:S04]  /*c41e0*/  LDL.LU R23, [R1+0x12c] ;  /* 0x00012c0001177983 */ /* 0x000f280000300800 */
[----:B---3--:R0:W-:Y:S02]  /*c41f0*/  @P4 STG.E.U8 desc[UR24][R8.64], R2 ;  /* 0x0000000208004986 */ /* 0x0081e4000c101118 */
[----:B0-----:R-:W-:-:S05]  /*c4200*/  PRMT R2, R21, 0x7773, RZ ;  /* 0x0000777315027816 */ /* 0x001fca00000000ff */
[----:B--2---:R0:W-:Y:S04]  /*c4210*/  @P5 STG.E.U8 desc[UR24][R12.64], R2 ;  /* 0x000000020c005986 */ /* 0x0041e8000c101118 */
[----:B0-----:R-:W2:Y:S04]  /*c4220*/  LDL.LU.64 R12, [R1+0x5a8] ;  /* 0x0005a800010c7983 */ /* 0x001ea80000300a00 */
[----:B------:R-:W3:Y:S04]  /*c4230*/  LDL.LU R21, [R1+0x110] ;  /* 0x0001100001157983 */ /* 0x000ee80000300800 */
        /* <DEDUP_REMOVED lines=26> */
[----:B----4-:R-:W-:Y:S01]  /*c43e0*/  PRMT R2, R22, 0x7770, RZ ;  /* 0x0000777016027816 */ /* 0x010fe200000000ff */
[----:B------:R-:W4:Y:S04]  /*c43f0*/  LDL.LU.64 R16, [R1+0x580] ;  /* 0x0005800001107983 */ /* 0x000f280000300a00 */
[----:B------:R-:W4:Y:S04]  /*c4400*/  LDL.LU.64 R6, [R1+0x578] ;  /* 0x0005780001067983 */ /* 0x000f280000300a00 */
[----:B------:R-:W4:Y:S04]  /*c4410*/  LDL.LU.64 R4, [R1+0x570] ;  /* 0x0005700001047983 */ /* 0x000f280000300a00 */
[----:B------:R-:W4:Y:S04]  /*c4420*/  LDL.LU.64 R10, [R1+0x560] ;  /* 0x00056000010a7983 */ /* 0x000f280000300a00 */
[----:B------:R-:W4:Y:S01]  /*c4430*/  LDL.LU.64 R8, [R1+0x558] ;  /* 0x0005580001087983 */ /* 0x000f220000300a00 */
[----:B------:R-:W-:-:S02]  /*c4440*/  @P1 LOP3.LUT R0, R0, 0x80, RZ, 0xfc, !PT ;  /* 0x0000008000001812 */ /* 0x000fc400078efcff */
[----:B------:R-:W-:Y:S02]  /*c4450*/  LOP3.LUT P1, RZ, R18, 0x400000, RZ, 0xc0, !PT ;  /* 0x0040000012ff7812 */ /* 0x000fe4000782c0ff */
[----:B------:R-:W-:Y:S01]  /*c4460*/  LOP3.LUT R0, R0, 0xfffffeff, RZ, 0xc0, !PT ;  /* 0xfffffeff00007812 */ /* 0x000fe200078ec0ff */
[----:B------:R0:W-:Y:S10]  /*c4470*/  @P6 STG.E.U8 desc[UR24][R28.64], R2 ;  /* 0x000000021c006986 */ /* 0x0001f4000c101118 */
[----:B------:R-:W-:-:S02]  /*c4480*/  @P1 LOP3.LUT R0, R0, 0x100, RZ, 0xfc, !PT ;  /* 0x0000010000001812 */ /* 0x000fc400078efcff */
[----:B------:R-:W-:Y:S02]  /*c4490*/  LOP3.LUT P1, RZ, R18, 0x200000, RZ, 0xc0, !PT ;  /* 0x0020000012ff7812 */ /* 0x000fe4000782c0ff */
[C---:B0-----:R-:W-:Y:S01]  /*c44a0*/  PRMT R2, R22.reuse, 0x7771, RZ ;  /* 0x0000777116027816 */ /* 0x041fe200000000ff */
[----:B------:R-:W4:Y:S04]  /*c44b0*/  LDL.LU.64 R28, [R1+0x550] ;  /* 0x00055000011c7983 */ /* 0x000f280000300a00 */
[----:B------:R0:W-:Y:S02]  /*c44c0*/  @P0 STG.E.U8 desc[UR24][R14.64], R2 ;  /* 0x000000020e000986 */ /* 0x0001e4000c101118 */
[----:B0-----:R-:W-:Y:S02]  /*c44d0*/  PRMT R2, R22, 0x7772, RZ ;  /* 0x0000777216027816 */ /* 0x001fe400000000ff */
[----:B------:R-:W4:Y:S04]  /*c44e0*/  LDL.LU.64 R14, [R1+0x548] ;  /* 0x00054800010e7983 */ /* 0x000f280000300a00 */
[----:B------:R0:W-:Y:S01]  /*c44f0*/  @P1 STG.E.U8 desc[UR24][R26.64], R2 ;  /* 0x000000021a001986 */ /* 0x0001e2000c101118 */
[----:B------:R-:W-:-:S02]  /*c4500*/  LOP3.LUT P1, RZ, R0, 0x100, RZ, 0xc0, !PT ;  /* 0x0000010000ff7812 */ /* 0x000fc4000782c0ff */
[----:B0-----:R-:W-:Y:S01]  /*c4510*/  PRMT R2, R22, 0x7773, RZ ;  /* 0x0000777316027816 */ /* 0x001fe200000000ff */
[----:B------:R-:W4:Y:S10]  /*c4520*/  LDL.LU.64 R26, [R1+0x540] ;  /* 0x00054000011a7983 */ /* 0x000f340000300a00 */
[----:B------:R0:W-:Y:S01]  /*c4530*/  @P1 STG.E.U8 desc[UR24][R24.64], R2 ;  /* 0x0000000218001986 */ /* 0x0001e2000c101118 */
[----:B------:R-:W-:-:S02]  /*c4540*/  LOP3.LUT P1, RZ, R0, 0x80, RZ, 0xc0, !PT ;  /* 0x0000008000ff7812 */ /* 0x000fc4000782c0ff */
[----:B0-----:R-:W-:Y:S01]  /*c4550*/  PRMT R2, R23, 0x7770, RZ ;  /* 0x0000777017027816 */ /* 0x001fe200000000ff */
[----:B------:R-:W4:Y:S04]  /*c4560*/  LDL.LU.64 R24, [R1+0x518] ;  /* 0x0005180001187983 */ /* 0x000f280000300a00 */
[----:B------:R-:W4:Y:S06]  /*c4570*/  LDL.LU R22, [R1+0xf0] ;  /* 0x0000f00001167983 */ /* 0x000f2c0000300800 */
[----:B--2---:R0:W-:Y:S01]  /*c4580*/  @P1 STG.E.U8 desc[UR24][R12.64], R2 ;  /* 0x000000020c001986 */ /* 0x0041e2000c101118 */
[----:B------:R-:W-:-:S02]  /*c4590*/  LOP3.LUT P1, RZ, R0, 0x40, RZ, 0xc0, !PT ;  /* 0x0000004000ff7812 */ /* 0x000fc4000782c0ff */
[----:B0-----:R-:W-:Y:S01]  /*c45a0*/  PRMT R2, R23, 0x7771, RZ ;  /* 0x0000777117027816 */ /* 0x001fe200000000ff */
[----:B------:R-:W2:Y:S10]  /*c45b0*/  LDL.LU.64 R12, [R1+0x510] ;  /* 0x00051000010c7983 */ /* 0x000eb40000300a00 */
        /* <DEDUP_REMOVED lines=8> */
[----:B----4-:R3:W-:Y:S01]  /*c4640*/  @P1 STG.E.U8 desc[UR24][R16.64], R2 ;  /* 0x0000000210001986 */ /* 0x0107e2000c101118 */
[----:B------:R-:W-:Y:S02]  /*c4650*/  LOP3.LUT P1, RZ, R0, 0x8, RZ, 0xc0, !PT ;  /* 0x0000000800ff7812 */ /* 0x000fe4000782c0ff */
[C---:B------:R-:W-:Y:S02]  /*c4660*/  LOP3.LUT P2, RZ, R18.reuse, 0x40000000, RZ, 0xc0, !PT ;  /* 0x4000000012ff7812 */ /* 0x040fe4000784c0ff */
[----:B------:R-:W-:Y:S02]  /*c4670*/  LOP3.LUT P3, RZ, R18, 0x80000000, RZ, 0xc0, !PT ;  /* 0x8000000012ff7812 */ /* 0x000fe4000786c0ff */
[C---:B------:R-:W-:Y:S02]  /*c4680*/  LOP3.LUT P4, RZ, R19.reuse, 0x1, RZ, 0xc0, !PT ;  /* 0x0000000113ff7812 */ /* 0x040fe4000788c0ff */
[C---:B------:R-:W-:Y:S02]  /*c4690*/  LOP3.LUT P5, RZ, R19.reuse, 0x2, RZ, 0xc0, !PT ;  /* 0x0000000213ff7812 */ /* 0x040fe400078ac0ff */
[----:B------:R-:W-:-:S02]  /*c46a0*/  LOP3.LUT P6, RZ, R19, 0x4, RZ, 0xc0, !PT ;  /* 0x0000000413ff7812 */ /* 0x000fc400078cc0ff */
[----:B------:R-:W-:Y:S02]  /*c46b0*/  LOP3.LUT P0, RZ, R19, 0x8, RZ, 0xc0, !PT ;  /* 0x0000000813ff7812 */ /* 0x000fe4000780c0ff */
[----:B---3--:R-:W-:-:S05]  /*c46c0*/  PRMT R2, R21, 0x7770, RZ ;  /* 0x0000777015027816 */ /* 0x008fca00000000ff */
        /* <DEDUP_REMOVED lines=17> */
[----:B------:R0:W-:Y:S04]  /*c47e0*/  @P6 STG.E.U8 desc[UR24][R24.64], R2 ;  /* 0x0000000218006986 */ /* 0x0001e8000c101118 */
[----:B------:R-:W4:Y:S01]  /*c47f0*/  LDL.LU.64 R26, [R1+0x538] ;  /* 0x00053800011a7983 */ /* 0x000f220000300a00 */
[----:B0-----:R-:W-:-:S05]  /*c4800*/  PRMT R2, R22, 0x7770, RZ ;  /* 0x0000777016027816 */ /* 0x001fca00000000ff */
[----:B--2---:R0:W-:Y:S01]  /*c4810*/  @P0 STG.E.U8 desc[UR24][R12.64], R2 ;  /* 0x000000020c000986 */ /* 0x0041e2000c101118 */
[----:B------:R-:W-:-:S03]  /*c4820*/  IMAD.MOV.U32 R23, RZ, RZ, R20 ;  /* 0x000000ffff177224 */ /* 0x000fc600078e0014 */
[----:B0-----:R-:W2:Y:S04]  /*c4830*/  LDL.LU.64 R12, [R1+0x508] ;  /* 0x00050800010c7983 */ /* 0x001ea80000300a00 */
[----:B------:R-:W3:Y:S01]  /*c4840*/  LDL.LU.64 R20, [R1+0x500] ;  /* 0x0005000001147983 */ /* 0x000ee20000300a00 */
[C---:B------:R-:W-:Y:S02]  /*c4850*/  LOP3.LUT P4, RZ, R19.reuse, 0x10, RZ, 0xc0, !PT ;  /* 0x0000001013ff7812 */ /* 0x040fe4000788c0ff */
[C---:B------:R-:W-:Y:S02]  /*c4860*/  LOP3.LUT P5, RZ, R19.reuse, 0x20, RZ, 0xc0, !PT ;  /* 0x0000002013ff7812 */ /* 0x040fe400078ac0ff */
[C---:B------:R-:W-:Y:S02]  /*c4870*/  PRMT R2, R22.reuse, 0x7771, RZ ;  /* 0x0000777116027816 */ /* 0x040fe400000000ff */
[----:B------:R-:W-:Y:S01]  /*c4880*/  LOP3.LUT P6, RZ, R19, 0x40, RZ, 0xc0, !PT ;  /* 0x0000004013ff7812 */ /* 0x000fe200078cc0ff */
[----:B------:R-:W3:Y:S04]  /*c4890*/  LDL.LU.64 R28, [R1+0x4f8] ;  /* 0x0004f800011c7983 */ /* 0x000ee80000300a00 */
[----:B------:R-:W3:Y:S04]  /*c48a0*/  LDL.LU.64 R14, [R1+0x4f0] ;  /* 0x0004f000010e7983 */ /* 0x000ee80000300a00 */
[----:B------:R-:W3:Y:S04]  /*c48b0*/  LDL.LU R25, [R1+0xe0] ;  /* 0x0000e00001197983 */ /* 0x000ee80000300800 */
[----:B----4-:R0:W-:Y:S02]  /*c48c0*/  @P4 STG.E.U8 desc[UR24][R26.64], R2 ;  /* 0x000000021a004986 */ /* 0x0101e4000c101118 */
[----:B0-----:R-:W-:-:S02]  /*c48d0*/  PRMT R2, R22, 0x7772, RZ ;  /* 0x0000777216027816 */ /* 0x001fc400000000ff */
[----:B------:R-:W4:Y:S04]  /*c48e0*/  LDL.LU.64 R26, [R1+0x4e8] ;  /* 0x0004e800011a7983 */ /* 0x000f280000300a00 */
[----:B------:R-:W4:Y:S04]  /*c48f0*/  LDL.LU R17, [R1+0x114] ;  /* 0x0001140001117983 */ /* 0x000f280000300800 */
[----:B--2---:R0:W-:Y:S02]  /*c4900*/  @P5 STG.E.U8 desc[UR24][R12.64], R2 ;  /* 0x000000020c005986 */ /* 0x0041e4000c101118 */
[----:B0-----:R-:W-:-:S02]  /*c4910*/  PRMT R2, R22, 0x7773, RZ ;  /* 0x0000777316027816 */ /* 0x001fc400000000ff */
[----:B------:R-:W2:Y:S04]  /*c4920*/  LDL.LU.64 R12, [R1+0x4d8] ;  /* 0x0004d800010c7983 */ /* 0x000ea80000300a00 */
[----:B---3--:R0:W-:Y:S04]  /*c4930*/  @P6 STG.E.U8 desc[UR24][R20.64], R2 ;  /* 0x0000000214006986 */ /* 0x0081e8000c101118 */
        /* <DEDUP_REMOVED lines=24> */
[----:B------:R-:W-:Y:S02]  /*c4ac0*/  LOP3.LUT P0, RZ, R19, 0x80, RZ, 0xc0, !PT ;  /* 0x0000008013ff7812 */ /* 0x000fe4000780c0ff */
[----:B------:R-:W-:Y:S02]  /*c4ad0*/  LOP3.LUT R0, R0, 0xfffffffe, RZ, 0xc0, !PT ;  /* 0xfffffffe00007812 */ /* 0x000fe400078ec0ff */
[----:B------:R-:W-:Y:S02]  /*c4ae0*/  LOP3.LUT R3, R3, 0x7fffffff, RZ, 0xc0, !PT ;  /* 0x7fffffff03037812 */ /* 0x000fe400078ec0ff */
[----:B------:R-:W-:Y:S01]  /*c4af0*/  PRMT R2, R25, 0x7770, RZ ;  /* 0x0000777019027816 */ /* 0x000fe200000000ff */
[----:B------:R-:W3:Y:S04]  /*c4b00*/  LDL.LU.64 R6, [R1+0x4b0] ;  /* 0x0004b00001067983 */ /* 0x000ee80000300a00 */
[----:B------:R-:W3:Y:S04]  /*c4b10*/  LDL.LU R22, [R1+0x104] ;  /* 0x0001040001167983 */ /* 0x000ee80000300800 */
[----:B------:R-:W3:Y:S04]  /*c4b20*/  LDL.LU.64 R4, [R1+0x4a8] ;  /* 0x0004a80001047983 */ /* 0x000ee80000300a00 */
[----:B------:R-:W3:Y:S04]  /*c4b30*/  LDL.LU.64 R10, [R1+0x4a0] ;  /* 0x0004a000010a7983 */ /* 0x000ee80000300a00 */
[----:B------:R-:W3:Y:S01]  /*c4b40*/  LDL.LU.64 R8, [R1+0x498] ;  /* 0x0004980001087983 */ /* 0x000ee20000300a00 */
[----:B------:R-:W-:-:S02]  /*c4b50*/  @P1 LOP3.LUT R3, R3, 0x80000000, RZ, 0xfc, !PT ;  /* 0x8000000003031812 */ /* 0x000fc400078efcff */
[----:B------:R-:W-:Y:S01]  /*c4b60*/  LOP3.LUT P1, RZ, R19, 0x200, RZ, 0xc0, !PT ;  /* 0x0000020013ff7812 */ /* 0x000fe2000782c0ff */
[----:B------:R0:W-:-:S12]  /*c4b70*/  @P0 STG.E.U8 desc[UR24][R28.64], R2 ;  /* 0x000000021c000986 */ /* 0x0001d8000c101118 */
[----:B------:R-:W-:Y:S02]  /*c4b80*/  @P1 LOP3.LUT R0, R0, 0x1, RZ, 0xfc, !PT ;  /* 0x0000000100001812 */ /* 0x000fe400078efcff */
[----:B------:R-:W-:Y:S02]  /*c4b90*/  LOP3.LUT P1, RZ, R19, 0x100, RZ, 0xc0, !PT ;  /* 0x0000010013ff7812 */ /* 0x000fe4000782c0ff */
[----:B0-----:R-:W-:Y:S01]  /*c4ba0*/  PRMT R2, R25, 0x7771, RZ ;  /* 0x0000777119027816 */ /* 0x001fe200000000ff */
[----:B------:R-:W3:Y:S10]  /*c4bb0*/  LDL.LU.64 R28, [R1+0x488] ;  /* 0x00048800011c7983 */ /* 0x000ef40000300a00 */
[----:B------:R0:W-:Y:S01]  /*c4bc0*/  @P1 STG.E.U8 desc[UR24][R14.64], R2 ;  /* 0x000000020e001986 */ /* 0x0001e2000c101118 */
[----:B------:R-:W-:-:S02]  /*c4bd0*/  LOP3.LUT P1, RZ, R0, 0x1, RZ, 0xc0, !PT ;  /* 0x0000000100ff7812 */ /* 0x000fc4000782c0ff */
[----:B------:R-:W-:Y:S01]  /*c4be0*/  PRMT R0, R25, 0x7772, RZ ;  /* 0x0000777219007816 */ /* 0x000fe200000000ff */
[----:B0-----:R-:W3:Y:S10]  /*c4bf0*/  LDL.LU.64 R14, [R1+0x480] ;  /* 0x00048000010e7983 */ /* 0x001ef40000300a00 */
[----:B----4-:R0:W-:Y:S01]  /*c4c00*/  @P1 STG.E.U8 desc[UR24][R26.64], R0 ;  /* 0x000000001a001986 */ /* 0x0101e2000c101118 */
[----:B------:R-:W-:-:S02]  /*c4c10*/  LOP3.LUT P1, RZ, R3, 0x80000000, RZ, 0xc0, !PT ;  /* 0x8000000003ff7812 */ /* 0x000fc4000782c0ff */
[----:B0-----:R-:W-:Y:S01]  /*c4c20*/  PRMT R0, R25, 0x7773, RZ ;  /* 0x0000777319007816 */ /* 0x001fe200000000ff */
[----:B------:R-:W4:Y:S04]  /*c4c30*/  LDL.LU.64 R26, [R1+0x478] ;  /* 0x00047800011a7983 */ /* 0x000f280000300a00 */
[----:B------:R-:W4:Y:S06]  /*c4c40*/  LDL.LU.64 R24, [R1+0x460] ;  /* 0x0004600001187983 */ /* 0x000f2c0000300a00 */
        /* <DEDUP_REMOVED lines=14> */
[----:B------:R-:W-:-:S05]  /*c4d30*/  LOP3.LUT P4, RZ, R19, 0x80000, RZ, 0xc0, !PT ;  /* 0x0008000013ff7812 */ /* 0x000fca000788c0ff */
[----:B---3--:R0:W-:Y:S04]  /*c4d40*/  @P1 STG.E.U8 desc[UR24][R20.64], R0 ;  /* 0x0000000014001986 */ /* 0x0081e8000c101118 */
[----:B0-----:R-:W3:Y:S01]  /*c4d50*/  LDL.LU.64 R20, [R1+0x3e28] ;  /* 0x003e280001147983 */ /* 0x001ee20000300a00 */
[----:B------:R-:W-:Y:S02]  /*c4d60*/  LOP3.LUT P1, RZ, R3, 0x8000000, RZ, 0xc0, !PT ;  /* 0x0800000003ff7812 */ /* 0x000fe4000782c0ff */
[----:B------:R-:W-:-:S11]  /*c4d70*/  PRMT R0, R17, 0x7773, RZ ;  /* 0x0000777311007816 */ /* 0x000fd600000000ff */
        /* <DEDUP_REMOVED lines=8> */
[----:B0-----:R-:W-:-:S05]  /*c4e00*/  PRMT R0, R22, 0x7772, RZ ;  /* 0x0000777216007816 */ /* 0x001fca00000000ff */
[----:B------:R0:W-:Y:S01]  /*c4e10*/  @P2 STG.E.U8 desc[UR24][R8.64], R0 ;  /* 0x0000000008002986 */ /* 0x0001e2000c101118 */
[----:B------:R-:W-:Y:S02]  /*c4e20*/  LOP3.LUT P6, RZ, R19, 0x200000, RZ, 0xc0, !PT ;  /* 0x0020000013ff7812 */ /* 0x000fe400078cc0ff */
[----:B0-----:R-:W-:-:S05]  /*c4e30*/  PRMT R0, R22, 0x7773, RZ ;  /* 0x0000777316007816 */ /* 0x001fca00000000ff */
[----:B------:R3:W-:Y:S01]  /*c4e40*/  @P3 STG.E.U8 desc[UR24][R28.64], R0 ;  /* 0x000000001c003986 */ /* 0x0007e2000c101118 */
[----:B------:R-:W-:Y:S02]  /*c4e50*/  LOP3.LUT P0, RZ, R19, 0x400000, RZ, 0xc0, !PT ;  /* 0x0040000013ff7812 */ /* 0x000fe4000780c0ff */
[----:B---3--:R-:W-:-:S05]  /*c4e60*/  PRMT R0, R20, 0x7770, RZ ;  /* 0x0000777014007816 */ /* 0x008fca00000000ff */
[----:B------:R0:W-:Y:S02]  /*c4e70*/  @P4 STG.E.U8 desc[UR24][R14.64], R0 ;  /* 0x000000000e004986 */ /* 0x0001e4000c101118 */
[----:B0-----:R-:W-:-:S05]  /*c4e80*/  PRMT R0, R20, 0x7771, RZ ;  /* 0x0000777114007816 */ /* 0x001fca00000000ff */
[----:B----4-:R0:W-:Y:S02]  /*c4e90*/  @P5 STG.E.U8 desc[UR24][R26.64], R0 ;  /* 0x000000001a005986 */ /* 0x0101e4000c101118 */
[----:B0-----:R-:W-:-:S05]  /*c4ea0*/  PRMT R0, R20, 0x7772, RZ ;  /* 0x0000777214007816 */ /* 0x001fca00000000ff */
[----:B------:R0:W-:Y:S02]  /*c4eb0*/  @P6 STG.E.U8 desc[UR24][R24.64], R0 ;  /* 0x0000000018006986 */ /* 0x0001e4000c101118 */
[----:B0-----:R-:W-:Y:S02]  /*c4ec0*/  PRMT R0, R20, 0x7773, RZ ;  /* 0x0000777314007816 */ /* 0x001fe400000000ff */
[----:B------:R-:W3:Y:S04]  /*c4ed0*/  LDL.LU R20, [R1+0x3e20] ;  /* 0x003e200001147983 */ /* 0x000ee80000300800 */
[----:B--2---:R0:W-:Y:S04]  /*c4ee0*/  @P0 STG.E.U8 desc[UR24][R12.64], R0 ;  /* 0x000000000c000986 */ /* 0x0041e8000c101118 */
[----:B------:R-:W2:Y:S04]  /*c4ef0*/  LDL.LU.64 R24, [R1+0x450] ;  /* 0x0004500001187983 */ /* 0x000ea80000300a00 */
[----:B0-----:R-:W4:Y:S04]  /*c4f00*/  LDL.LU.64 R12, [R1+0x448] ;  /* 0x00044800010c7983 */ /* 0x001f280000300a00 */
[----:B------:R-:W4:Y:S04]  /*c4f10*/  LDL.LU.64 R8, [R1+0x440] ;  /* 0x0004400001087983 */ /* 0x000f280000300a00 */
[----:B------:R-:W2:Y:S01]  /*c4f20*/  LDL.LU R22, [R1+0xe4] ;  /* 0x0000e40001167983 */ /* 0x000ea20000300800 */
[----:B------:R-:W-:-:S02]  /*c4f30*/  LOP3.LUT R3, R3, 0xfffdffff, RZ, 0xc0, !PT ;  /* 0xfffdffff03037812 */ /* 0x000fc400078ec0ff */
[C---:B------:R-:W-:Y:S02]  /*c4f40*/  LOP3.LUT P4, RZ, R19.reuse, 0x800000, RZ, 0xc0, !PT ;  /* 0x0080000013ff7812 */ /* 0x040fe4000788c0ff */
[C---:B------:R-:W-:Y:S01]  /*c4f50*/  LOP3.LUT P5, RZ, R19.reuse, 0x1000000, RZ, 0xc0, !PT ;  /* 0x0100000013ff7812 */ /* 0x040fe200078ac0ff */
[----:B------:R-:W4:Y:S04]  /*c4f60*/  LDL.LU.64 R14, [R1+0x430] ;  /* 0x00043000010e7983 */ /* 0x000f280000300a00 */
[----:B------:R-:W4:Y:S04]  /*c4f70*/  LDL.LU.64 R26, [R1+0x428] ;  /* 0x00042800011a7983 */ /* 0x000f280000300a00 */
[----:B------:R-:W4:Y:S01]  /*c4f80*/  LDL.LU R2, [R1+0x118] ;  /* 0x0001180001027983 */ /* 0x000f220000300800 */
[----:B------:R-:W-:-:S02]  /*c4f90*/  LOP3.LUT P6, RZ, R19, 0x2000000, RZ, 0xc0, !PT ;  /* 0x0200000013ff7812 */ /* 0x000fc400078cc0ff */
[----:B------:R-:W-:Y:S02]  /*c4fa0*/  LOP3.LUT P0, RZ, R19, 0x4000000, RZ, 0xc0, !PT ;  /* 0x0400000013ff7812 */ /* 0x000fe4000780c0ff */
[----:B---3--:R-:W-:-:S13]  /*c4fb0*/  LOP3.LUT P1, RZ, R20, 0x8, RZ, 0xc0, !PT ;  /* 0x0000000814ff7812 */ /* 0x008fda000782c0ff */
        /* <DEDUP_REMOVED lines=17> */
[----:B------:R-:W-:Y:S02]  /*c50d0*/  LOP3.LUT R3, R3, 0xff7fffff, RZ, 0xc0, !PT ;  /* 0xff7fffff03037812 */ /* 0x000fe400078ec0ff */
[----:B--2---:R-:W-:-:S09]  /*c50e0*/  PRMT R0, R22, 0x7770, RZ ;  /* 0x0000777016007816 */ /* 0x004fd200000000ff */
[----:B------:R-:W-:Y:S02]  /*c50f0*/  @P1 LOP3.LUT R3, R3, 0x800000, RZ, 0xfc, !PT ;  /* 0x0080000003031812 */ /* 0x000fe400078efcff */
[----:B------:R-:W-:Y:S01]  /*c5100*/  LOP3.LUT P1, RZ, R19, 0x10000000, RZ, 0xc0, !PT ;  /* 0x1000000013ff7812 */ /* 0x000fe2000782c0ff */
[----:B------:R0:W-:Y:S01]  /*c5110*/  @P4 STG.E.U8 desc[UR24][R24.64], R0 ;  /* 0x0000000018004986 */ /* 0x0001e2000c101118 */
[----:B------:R-:W-:Y:S02]  /*c5120*/  LOP3.LUT R3, R3, 0xfeffffff, RZ, 0xc0, !PT ;  /* 0xfeffffff03037812 */ /* 0x000fe400078ec0ff */
[----:B0-----:R-:W-:Y:S01]  /*c5130*/  PRMT R0, R22, 0x7771, RZ ;  /* 0x0000777116007816 */ /* 0x001fe200000000ff */
[----:B------:R-:W2:Y:S08]  /*c5140*/  LDL.LU.64 R24, [R1+0x420] ;  /* 0x0004200001187983 */ /* 0x000eb00000300a00 */
[----:B------:R-:W-:-:S02]  /*c5150*/  @P1 LOP3.LUT R3, R3, 0x1000000, RZ, 0xfc, !PT ;  /* 0x0100000003031812 */ /* 0x000fc400078efcff */
[----:B------:R-:W-:Y:S01]  /*c5160*/  LOP3.LUT P1, RZ, R19, 0x8000000, RZ, 0xc0, !PT ;  /* 0x0800000013ff7812 */ /* 0x000fe2000782c0ff */
[----:B----4-:R0:W-:Y:S04]  /*c5170*/  @P5 STG.E.U8 desc[UR24][R12.64], R0 ;  /* 0x000000000c005986 */ /* 0x0101e8000c101118 */
[----:B0-----:R-:W3:Y:S04]  /*c5180*/  LDL.LU.64 R12, [R1+0x408] ;  /* 0x00040800010c7983 */ /* 0x001ee80000300a00 */
[----:B------:R-:W4:Y:S04]  /*c5190*/  LDL.LU R28, [R1+0x108] ;  /* 0x00010800011c7983 */ /* 0x000f280000300800 */
[----:B------:R-:W2:Y:S04]  /*c51a0*/  LDL.LU.64 R18, [R1+0x3f0] ;  /* 0x0003f00001127983 */ /* 0x000ea80000300a00 */
[----:B--2---:R0:W-:Y:S04]  /*c51b0*/  STL.64 [R1+0x3e10], R18 ;  /* 0x003e101201007387 */ /* 0x0041e80000100a00 */
[----:B0-----:R-:W2:Y:S01]  /*c51c0*/  LDL.LU.64 R18, [R1+0x3f8] ;  /* 0x0003f80001127983 */ /* 0x001ea20000300a00 */
[----:B------:R-:W-:-:S05]  /*c51d0*/  PRMT R0, R22, 0x7772, RZ ;  /* 0x0000777216007816 */ /* 0x000fca00000000ff */
[----:B------:R0:W-:Y:S02]  /*c51e0*/  @P6 STG.E.U8 desc[UR24][R8.64], R0 ;  /* 0x0000000008006986 */ /* 0x0001e4000c101118 */
[----:B0-----:R-:W-:-:S05]  /*c51f0*/  PRMT R0, R22, 0x7773, RZ ;  /* 0x0000777316007816 */ /* 0x001fca00000000ff */
[----:B------:R0:W-:Y:S02]  /*c5200*/  @P0 STG.E.U8 desc[UR24][R14.64], R0 ;  /* 0x000000000e000986 */ /* 0x0001e4000c101118 */
[----:B0-----:R-:W-:-:S05]  /*c5210*/  PRMT R0, R2, 0x7770, RZ ;  /* 0x0000777002007816 */ /* 0x001fca00000000ff */
[----:B------:R-:W-:Y:S04]  /*c5220*/  @P1 STG.E.U8 desc[UR24][R26.64], R0 ;  /* 0x000000001a001986 */ /* 0x000fe8000c101118 */
[----:B--2---:R0:W-:Y:S04]  /*c5230*/  STL.64 [R1+0x3e18], R18 ;  /* 0x003e181201007387 */ /* 0x0041e80000100a00 */
[----:B0-----:R-:W2:Y:S01]  /*c5240*/  LDL.LU.64 R18, [R1+0x400] ;  /* 0x0004000001127983 */ /* 0x001ea20000300a00 */
[C---:B------:R-:W-:Y:S02]  /*c5250*/  LOP3.LUT P1, RZ, R3.reuse, 0x1000000, RZ, 0xc0, !PT ;  /* 0x0100000003ff7812 */ /* 0x040fe4000782c0ff */
[----:B------:R-:W-:Y:S01]  /*c5260*/  PRMT R0, R2, 0x7771, RZ ;  /* 0x0000777102007816 */ /* 0x000fe200000000ff */
[----:B------:R-:W4:Y:S04]  /*c5270*/  LDL.LU.64 R16, [R1+0x418] ;  /* 0x0004180001107983 */ /* 0x000f280000300a00 */
[----:B------:R-:W4:Y:S04]  /*c5280*/  LDL.LU.64 R6, [R1+0x410] ;  /* 0x0004100001067983 */ /* 0x000f280000300a00 */
[----:B------:R-:W4:Y:S04]  /*c5290*/  LDL.LU R29, [R1+0xf8] ;  /* 0x0000f800011d7983 */ /* 0x000f280000300800 */
[----:B------:R-:W4:Y:S04]  /*c52a0*/  LDL.LU.64 R4, [R1+0x438] ;  /* 0x0004380001047983 */ /* 0x000f280000300a00 */
[----:B------:R-:W4:Y:S04]  /*c52b0*/  LDL.LU.64 R10, [R1+0x470] ;  /* 0x00047000010a7983 */ /* 0x000f280000300a00 */
[----:B------:R-:W4:Y:S04]  /*c52c0*/  LDL.LU.64 R8, [R1+0x468] ;  /* 0x0004680001087983 */ /* 0x000f280000300a00 */
[----:B------:R-:W4:Y:S04]  /*c52d0*/  LDL.LU R22, [R1+0xe8] ;  /* 0x0000e80001167983 */ /* 0x000f280000300800 */
[----:B------:R-:W4:Y:S04]  /*c52e0*/  LDL.LU.64 R14, [R1+0x490] ;  /* 0x00049000010e7983 */ /* 0x000f280000300a00 */
[----:B------:R-:W4:Y:S04]  /*c52f0*/  LDL.LU.64 R26, [R1+0x4c0] ;  /* 0x0004c000011a7983 */ /* 0x000f280000300a00 */
[----:B------:R0:W-:Y:S01]  /*c5300*/  @P1 STG.E.U8 desc[UR24][R24.64], R0 ;  /* 0x0000000018001986 */ /* 0x0001e2000c101118 */
[----:B------:R-:W-:-:S02]  /*c5310*/  LOP3.LUT P1, RZ, R3, 0x800000, RZ, 0xc0, !PT ;  /* 0x0080000003ff7812 */ /* 0x000fc4000782c0ff */
[----:B0-----:R-:W-:Y:S01]  /*c5320*/  PRMT R0, R2, 0x7772, RZ ;  /* 0x0000777202007816 */ /* 0x001fe200000000ff */
[----:B------:R-:W4:Y:S10]  /*c5330*/  LDL.LU.64 R24, [R1+0x4e0] ;  /* 0x0004e00001187983 */ /* 0x000f340000300a00 */
[----:B---3--:R0:W-:Y:S01]  /*c5340*/  @P1 STG.E.U8 desc[UR24][R12.64], R0 ;  /* 0x000000000c001986 */ /* 0x0081e2000c101118 */
[----:B------:R-:W-:-:S02]  /*c5350*/  LOP3.LUT P1, RZ, R3, 0x400000, RZ, 0xc0, !PT ;  /* 0x0040000003ff7812 */ /* 0x000fc4000782c0ff */
[----:B0-----:R-:W-:Y:S01]  /*c5360*/  PRMT R0, R2, 0x7773, RZ ;  /* 0x0000777302007816 */ /* 0x001fe200000000ff */
[----:B------:R-:W3:Y:S10]  /*c5370*/  LDL.LU.64 R12, [R1+0x530] ;  /* 0x00053000010c7983 */ /* 0x000ef40000300a00 */
[----:B--2---:R0:W-:Y:S04]  /*c5380*/  @P1 STG.E.U8 desc[UR24][R18.64], R0 ;  /* 0x0000000012001986 */ /* 0x0041e8000c101118 */
[----:B0-----:R-:W2:Y:S01]  /*c5390*/  LDL.LU.64 R18, [R1+0x3e18] ;  /* 0x003e180001127983 */ /* 0x001ea20000300a00 */
[----:B------:R-:W-:-:S02]  /*c53a0*/  LOP3.LUT P1, RZ, R3, 0x200000, RZ, 0xc0, !PT ;  /* 0x0020000003ff7812 */ /* 0x000fc4000782c0ff */
[----:B----4-:R-:W-:-:S11]  /*c53b0*/  PRMT R0, R28, 0x7770, RZ ;  /* 0x000077701c007816 */ /* 0x010fd600000000ff */
[----:B--2---:R0:W-:Y:S04]  /*c53c0*/  @P1 STG.E.U8 desc[UR24][R18.64], R0 ;  /* 0x0000000012001986 */ /* 0x0041e8000c101118 */
[----:B0-----:R-:W2:Y:S01]  /*c53d0*/  LDL.LU.64 R18, [R1+0x3e10] ;  /* 0x003e100001127983 */ /* 0x001ea20000300a00 */
        /* <DEDUP_REMOVED lines=8> */
[----:B--2---:R0:W-:Y:S01]  /*c5460*/  @P1 STG.E.U8 desc[UR24][R18.64], R0 ;  /* 0x0000000012001986 */ /* 0x0041e2000c101118 */
        /* <DEDUP_REMOVED lines=17> */
[C---:B0-----:R-:W-:Y:S02]  /*c5580*/  PRMT R0, R22.reuse, 0x7771, RZ ;  /* 0x0000777116007816 */ /* 0x041fe400000000ff */
[----:B------:R-:W2:Y:S04]  /*c5590*/  LDL.LU.64 R26, [R1+0x528] ;  /* 0x00052800011a7983 */ /* 0x000ea80000300a00 */
[----:B------:R0:W-:Y:S02]  /*c55a0*/  @P6 STG.E.U8 desc[UR24][R24.64], R0 ;  /* 0x0000000018006986 */ /* 0x0001e4000c101118 */
[----:B0-----:R-:W-:-:S05]  /*c55b0*/  PRMT R0, R22, 0x7772, RZ ;  /* 0x0000777216007816 */ /* 0x001fca00000000ff */
[----:B---3--:R0:W-:Y:S04]  /*c55c0*/  @P0 STG.E.U8 desc[UR24][R12.64], R0 ;  /* 0x000000000c000986 */ /* 0x0081e8000c101118 */
[----:B0-----:R-:W3:Y:S04]  /*c55d0*/  LDL.LU.64 R12, [R1+0x568] ;  /* 0x00056800010c7983 */ /* 0x001ee80000300a00 */
[----:B------:R-:W4:Y:S04]  /*c55e0*/  LDL.LU.64 R24, [R1+0x590] ;  /* 0x0005900001187983 */ /* 0x000f280000300a00 */
[----:B------:R-:W4:Y:S04]  /*c55f0*/  LDL.LU.64 R8, [R1+0x588] ;  /* 0x0005880001087983 */ /* 0x000f280000300a00 */
[----:B------:R-:W3:Y:S01]  /*c5600*/  LDL.LU R29, [R1+0x11c] ;  /* 0x00011c00011d7983 */ /* 0x000ee20000300800 */
[----:B------:R-:W-:-:S02]  /*c5610*/  LOP3.LUT P4, RZ, R20, 0x400, RZ, 0xc0, !PT ;  /* 0x0000040014ff7812 */ /* 0x000fc4000788c0ff */
[----:B------:R-:W-:Y:S02]  /*c5620*/  LOP3.LUT P5, RZ, R20, 0x800, RZ, 0xc0, !PT ;  /* 0x0000080014ff7812 */ /* 0x000fe400078ac0ff */
[----:B------:R-:W-:Y:S02]  /*c5630*/  PRMT R0, R22, 0x7773, RZ ;  /* 0x0000777316007816 */ /* 0x000fe400000000ff */
[----:B------:R-:W-:Y:S01]  /*c5640*/  LOP3.LUT P6, RZ, R20, 0x1000, RZ, 0xc0, !PT ;  /* 0x0000100014ff7812 */ /* 0x000fe200078cc0ff */
[----:B------:R-:W4:Y:S04]  /*c5650*/  LDL.LU.64 R14, [R1+0x5d8] ;  /* 0x0005d800010e7983 */ /* 0x000f280000300a00 */
[----:B------:R-:W4:Y:S04]  /*c5660*/  LDL.LU R10, [R1+0x10c] ;  /* 0x00010c00010a7983 */ /* 0x000f280000300800 */
[----:B--2---:R0:W-:Y:S04]  /*c5670*/  @P4 STG.E.U8 desc[UR24][R26.64], R0 ;  /* 0x000000001a004986 */ /* 0x0041e8000c101118 */
[----:B0-----:R-:W2:Y:S01]  /*c5680*/  LDL.LU.64 R26, [R1+0x600] ;  /* 0x00060000011a7983 */ /* 0x001ea20000300a00 */
[----:B---3--:R-:W-:-:S05]  /*c5690*/  PRMT R0, R29, 0x7770, RZ ;  /* 0x000077701d007816 */ /* 0x008fca00000000ff */
[----:B------:R0:W-:Y:S02]  /*c56a0*/  @P5 STG.E.U8 desc[UR24][R12.64], R0 ;  /* 0x000000000c005986 */ /* 0x0001e4000c101118 */
[----:B0-----:R-:W-:Y:S02]  /*c56b0*/  PRMT R0, R29, 0x7771, RZ ;  /* 0x000077711d007816 */ /* 0x001fe400000000ff */
[----:B------:R-:W3:Y:S04]  /*c56c0*/  LDL.LU.64 R12, [R1+0x648] ;  /* 0x00064800010c7983 */ /* 0x000ee80000300a00 */
[----:B------:R-:W3:Y:S04]  /*c56d0*/  LDL.LU R22, [R1+0xfc] ;  /* 0x0000fc0001167983 */ /* 0x000ee80000300800 */
[----:B----4-:R0:W-:Y:S04]  /*c56e0*/  @P6 STG.E.U8 desc[UR24][R24.64], R0 ;  /* 0x0000000018006986 */ /* 0x0101e8000c101118 */
[----:B0-----:R-:W4:Y:S04]  /*c56f0*/  LDL.LU.64 R24, [R1+0x6b8] ;  /* 0x0006b80001187983 */ /* 0x001f280000300a00 */
[----:B----4-:R0:W-:Y:S04]  /*c5700*/  STL.64 [R1+0x3e00], R24 ;  /* 0x003e001801007387 */ /* 0x0101e80000100a00 */
[----:B0-----:R-:W4:Y:S01]  /*c5710*/  LDL.LU.64 R24, [R1+0x680] ;  /* 0x0006800001187983 */ /* 0x001f220000300a00 */
        /* <DEDUP_REMOVED lines=17> */
[----:B----4-:R0:W-:Y:S04]  /*c5830*/  STL.64 [R1+0x3e08], R24 ;  /* 0x003e081801007387 */ /* 0x0101e80000100a00 */
[----:B0-----:R-:W4:Y:S06]  /*c5840*/  LDL.LU.64 R24, [R1+0x688] ;  /* 0x0006880001187983 */ /* 0x001f2c0000300a00 */
[----:B------:R-:W-:-:S02]  /*c5850*/  @P1 LOP3.LUT R3, R3, 0x4000, RZ, 0xfc, !PT ;  /* 0x0000400003031812 */ /* 0x000fc400078efcff */
[C---:B------:R-:W-:Y:S02]  /*c5860*/  LOP3.LUT P1, RZ, R20.reuse, 0x10000, RZ, 0xc0, !PT ;  /* 0x0001000014ff7812 */ /* 0x040fe4000782c0ff */
[----:B------:R-:W-:Y:S02]  /*c5870*/  LOP3.LUT P0, RZ, R20, 0x2000, RZ, 0xc0, !PT ;  /* 0x0000200014ff7812 */ /* 0x000fe4000780c0ff */
[----:B------:R-:W-:Y:S02]  /*c5880*/  PRMT R0, R29, 0x7772, RZ ;  /* 0x000077721d007816 */ /* 0x000fe400000000ff */
[----:B------:R-:W-:Y:S01]  /*c5890*/  LOP3.LUT R3, R3, 0xffff7fff, RZ, 0xc0, !PT ;  /* 0xffff7fff03037812 */ /* 0x000fe200078ec0ff */
        /* <DEDUP_REMOVED lines=10> */
[----:B0-----:R-:W-:Y:S01]  /*c5940*/  PRMT R0, R29, 0x7773, RZ ;  /* 0x000077731d007816 */ /* 0x001fe200000000ff */
[----:B------:R-:W4:Y:S04]  /*c5950*/  LDL.LU.64 R8, [R1+0x7a0] ;  /* 0x0007a00001087983 */ /* 0x000f280000300a00 */
[----:B------:R-:W4:Y:S04]  /*c5960*/  LDL.LU R11, [R1+0xd0] ;  /* 0x0000d000010b7983 */ /* 0x000f280000300800 */
[----:B------:R-:W4:Y:S04]  /*c5970*/  LDL.LU.64 R28, [R1+0x7d8] ;  /* 0x0007d800011c7983 */ /* 0x000f280000300a00 */
[----:B------:R0:W-:Y:S01]  /*c5980*/  @P1 STG.E.U8 desc[UR24][R14.64], R0 ;  /* 0x000000000e001986 */ /* 0x0001e2000c101118 */
[----:B------:R-:W-:-:S02]  /*c5990*/  LOP3.LUT P1, RZ, R3, 0x10000, RZ, 0xc0, !PT ;  /* 0x0001000003ff7812 */ /* 0x000fc4000782c0ff */
[----:B0-----:R-:W-:Y:S01]  /*c59a0*/  PRMT R0, R10, 0x7770, RZ ;  /* 0x000077700a007816 */ /* 0x001fe200000000ff */
[----:B------:R-:W4:Y:S10]  /*c59b0*/  LDL.LU.64 R14, [R1+0x7d0] ;  /* 0x0007d000010e7983 */ /* 0x000f340000300a00 */
[----:B--2---:R0:W-:Y:S01]  /*c59c0*/  @P1 STG.E.U8 desc[UR24][R26.64], R0 ;  /* 0x000000001a001986 */ /* 0x0041e2000c101118 */
[----:B------:R-:W-:-:S02]  /*c59d0*/  LOP3.LUT P1, RZ, R3, 0x8000, RZ, 0xc0, !PT ;  /* 0x0000800003ff7812 */ /* 0x000fc4000782c0ff */
[----:B0-----:R-:W-:Y:S01]  /*c59e0*/  PRMT R0, R10, 0x7771, RZ ;  /* 0x000077710a007816 */ /* 0x001fe200000000ff */
[----:B------:R-:W2:Y:S10]  /*c59f0*/  LDL.LU.64 R26, [R1+0x830] ;  /* 0x00083000011a7983 */ /* 0x000eb40000300a00 */
[----:B---3--:R0:W-:Y:S01]  /*c5a00*/  @P1 STG.E.U8 desc[UR24][R12.64], R0 ;  /* 0x000000000c001986 */ /* 0x0081e2000c101118 */
[----:B------:R-:W-:-:S02]  /*c5a10*/  LOP3.LUT P1, RZ, R3, 0x4000, RZ, 0xc0, !PT ;  /* 0x0000400003ff7812 */ /* 0x000fc4000782c0ff */
[----:B0-----:R-:W-:Y:S01]  /*c5a20*/  PRMT R0, R10, 0x7772, RZ ;  /* 0x000077720a007816 */ /* 0x001fe200000000ff */
[----:B------:R-:W3:Y:S10]  /*c5a30*/  LDL.LU.64 R12, [R1+0x860] ;  /* 0x00086000010c7983 */ /* 0x000ef40000300a00 */
[----:B----4-:R0:W-:Y:S04]  /*c5a40*/  @P1 STG.E.U8 desc[UR24][R24.64], R0 ;  /* 0x0000000018001986 */ /* 0x0101e8000c101118 */
[----:B0-----:R-:W4:Y:S01]  /*c5a50*/  LDL.LU.64 R24, [R1+0x3e08] ;  /* 0x003e080001187983 */ /* 0x001f220000300a00 */
[----:B------:R-:W-:-:S02]  /*c5a60*/  LOP3.LUT P1, RZ, R3, 0x2000, RZ, 0xc0, !PT ;  /* 0x0000200003ff7812 */ /* 0x000fc4000782c0ff */
[----:B------:R-:W-:-:S11]  /*c5a70*/  PRMT R0, R10, 0x7773, RZ ;  /* 0x000077730a007816 */ /* 0x000fd600000000ff */
[----:B----4-:R0:W-:Y:S04]  /*c5a80*/  @P1 STG.E.U8 desc[UR24][R24.64], R0 ;  /* 0x0000000018001986 */ /* 0x0101e8000c101118 */
[----:B0-----:R-:W4:Y:S01]  /*c5a90*/  LDL.LU.64 R24, [R1+0x3e00] ;  /* 0x003e000001187983 */ /* 0x001f220000300a00 */
        /* <DEDUP_REMOVED lines=8> */
[----:B----4-:R0:W-:Y:S01]  /*c5b20*/  @P1 STG.E.U8 desc[UR24][R24.64], R0 ;  /* 0x0000000018001986 */ /* 0x0101e2000c101118 */
[C---:B------:R-:W-:Y:S02]  /*c5b30*/  LOP3.LUT P1, RZ, R3.reuse, 0x800, RZ, 0xc0, !PT ;  /* 0x0000080003ff7812 */ /* 0x040fe4000782c0ff */
[----:B0-----:R-:W-:Y:S01]  /*c5b40*/  PRMT R0, R22, 0x7771, RZ ;  /* 0x0000777116007816 */ /* 0x001fe200000000ff */
[----:B------:R-:W4:Y:S10]  /*c5b50*/  LDL.LU R24, [R1+0x3dfc] ;  /* 0x003dfc0001187983 */ /* 0x000f340000300800 */
[----:B------:R0:W-:Y:S01]  /*c5b60*/  @P1 STG.E.U8 desc[UR24][R18.64], R0 ;  /* 0x0000000012001986 */ /* 0x0001e2000c101118 */
[----:B------:R-:W-:-:S02]  /*c5b70*/  LOP3.LUT P1, RZ, R3, 0x400, RZ, 0xc0, !PT ;  /* 0x0000040003ff7812 */ /* 0x000fc4000782c0ff */
        /* <DEDUP_REMOVED lines=12> */
[----:B------:R-:W4:Y:S04]  /*c5c40*/  LDL.LU R21, [R1+0x3df8] ;  /* 0x003df80001157983 */ /* 0x000f280000300800 */
[----:B------:R0:W-:Y:S04]  /*c5c50*/  @P5 STG.E.U8 desc[UR24][R14.64], R0 ;  /* 0x000000000e005986 */ /* 0x0001e8000c101118 */
[----:B------:R-:W4:Y:S01]  /*c5c60*/  LDL.LU.64 R4, [R1+0x858] ;  /* 0x0008580001047983 */ /* 0x000f220000300a00 */
[----:B0-----:R-:W-:-:S03]  /*c5c70*/  PRMT R0, R11, 0x7770, RZ ;  /* 0x000077700b007816 */ /* 0x001fc600000000ff */
[----:B------:R-:W4:Y:S04]  /*c5c80*/  LDL.LU.64 R14, [R1+0x898] ;  /* 0x00089800010e7983 */ /* 0x000f280000300a00 */
[----:B--2---:R0:W-:Y:S02]  /*c5c90*/  @P6 STG.E.U8 desc[UR24][R26.64], R0 ;  /* 0x000000001a006986 */ /* 0x0041e4000c101118 */
[----:B0-----:R-:W-:Y:S01]  /*c5ca0*/  PRMT R0, R11, 0x7771, RZ ;  /* 0x000077710b007816 */ /* 0x001fe200000000ff */
[----:B------:R-:W-:-:S04]  /*c5cb0*/  IMAD.MOV.U32 R27, RZ, RZ, R23 ;  /* 0x000000ffff1b7224 */ /* 0x000fc800078e0017 */
[----:B---3--:R0:W-:Y:S04]  /*c5cc0*/  @P0 STG.E.U8 desc[UR24][R12.64], R0 ;  /* 0x000000000c000986 */ /* 0x0081e8000c101118 */
[----:B0-----:R-:W2:Y:S04]  /*c5cd0*/  LDL.LU.64 R12, [R1+0x8c8] ;  /* 0x0008c800010c7983 */ /* 0x001ea80000300a00 */
[----:B------:R-:W3:Y:S04]  /*c5ce0*/  LDL.LU.64 R22, [R1+0x910] ;  /* 0x0009100001167983 */ /* 0x000ee80000300a00 */
[----:B------:R-:W3:Y:S04]  /*c5cf0*/  LDL.LU.64 R8, [R1+0x950] ;  /* 0x0009500001087983 */ /* 0x000ee80000300a00 */
[----:B------:R-:W2:Y:S01]  /*c5d00*/  LDL.LU R25, [R1+0xc0] ;  /* 0x0000c00001197983 */ /* 0x000ea20000300800 */
[----:B------:R-:W-:-:S02]  /*c5d10*/  LOP3.LUT P4, RZ, R20, 0x20000000, RZ, 0xc0, !PT ;  /* 0x2000000014ff7812 */ /* 0x000fc4000788c0ff */
[C---:B------:R-:W-:Y:S02]  /*c5d20*/  LOP3.LUT P5, RZ, R20.reuse, 0x40000000, RZ, 0xc0, !PT ;  /* 0x4000000014ff7812 */ /* 0x040fe400078ac0ff */
[C---:B------:R-:W-:Y:S02]  /*c5d30*/  PRMT R0, R11.reuse, 0x7772, RZ ;  /* 0x000077720b007816 */ /* 0x040fe400000000ff */
[----:B------:R-:W-:Y:S01]  /*c5d40*/  LOP3.LUT P6, RZ, R20, 0x80000000, RZ, 0xc0, !PT ;  /* 0x8000000014ff7812 */ /* 0x000fe200078cc0ff */
[----:B------:R-:W3:Y:S04]  /*c5d50*/  LDL.LU.64 R28, [R1+0x948] ;  /* 0x00094800011c7983 */ /* 0x000ee80000300a00 */
[----:B------:R-:W3:Y:S04]  /*c5d60*/  LDL.LU R26, [R1+0xb0] ;  /* 0x0000b000011a7983 */ /* 0x000ee80000300800 */
[----:B----4-:R0:W-:Y:S02]  /*c5d70*/  @P4 STG.E.U8 desc[UR24][R4.64], R0 ;  /* 0x0000000004004986 */ /* 0x0101e4000c101118 */
[----:B0-----:R-:W-:-:S05]  /*c5d80*/  PRMT R0, R11, 0x7773, RZ ;  /* 0x000077730b007816 */ /* 0x001fca00000000ff */
[----:B------:R0:W-:Y:S04]  /*c5d90*/  @P5 STG.E.U8 desc[UR24][R14.64], R0 ;  /* 0x000000000e005986 */ /* 0x0001e8000c101118 */
[----:B0-----:R-:W4:Y:S01]  /*c5da0*/  LDL.LU.64 R14, [R1+0x9a8] ;  /* 0x0009a800010e7983 */ /* 0x001f220000300a00 */
[----:B--2---:R-:W-:-:S05]  /*c5db0*/  PRMT R0, R25, 0x7770, RZ ;  /* 0x0000777019007816 */ /* 0x004fca00000000ff */
[----:B------:R0:W-:Y:S04]  /*c5dc0*/  @P6 STG.E.U8 desc[UR24][R12.64], R0 ;  /* 0x000000000c006986 */ /* 0x0001e8000c101118 */
[----:B0-----:R-:W2:Y:S04]  /*c5dd0*/  LDL.LU.64 R12, [R1+0xa20] ;  /* 0x000a2000010c7983 */ /* 0x001ea80000300a00 */
[----:B--2---:R0:W-:Y:S04]  /*c5de0*/  STL.64 [R1+0x3de8], R12 ;  /* 0x003de80c01007387 */ /* 0x0041e80000100a00 */
        /* <DEDUP_REMOVED lines=21> */
[----:B------:R-:W-:Y:S02]  /*c5f40*/  LOP3.LUT P1, RZ, R21, 0x8, RZ, 0xc0, !PT ;  /* 0x0000000815ff7812 */ /* 0x000fe4000782c0ff */
        /* <DEDUP_REMOVED lines=8> */
[----:B---3--:R0:W-:Y:S02]  /*c5fd0*/  @P0 STG.E.U8 desc[UR24][R22.64], R0 ;  /* 0x0000000016000986 */ /* 0x0081e4000c101118 */
[----:B0-----:R-:W-:Y:S02]  /*c5fe0*/  PRMT R0, R25, 0x7772, RZ ;  /* 0x0000777219007816 */ /* 0x001fe400000000ff */
[----:B------:R-:W3:Y:S04]  /*c5ff0*/  LDL.LU.64 R22, [R1+0xa78] ;  /* 0x000a780001167983 */ /* 0x000ee80000300a00 */
[----:B------:R-:W3:Y:S04]  /*c6000*/  LDL.LU.64 R18, [R1+0xac8] ;  /* 0x000ac80001127983 */ /* 0x000ee80000300a00 */
[----:B------:R-:W3:Y:S04]  /*c6010*/  LDL.LU.64 R16, [R1+0xb10] ;  /* 0x000b100001107983 */ /* 0x000ee80000300a00 */
[----:B------:R-:W3:Y:S04]  /*c6020*/  LDL.LU.64 R6, [R1+0xb08] ;  /* 0x000b080001067983 */ /* 0x000ee80000300a00 */
[----:B------:R0:W-:Y:S01]  /*c6030*/  @P1 STG.E.U8 desc[UR24][R8.64], R0 ;  /* 0x0000000008001986 */ /* 0x0001e2000c101118 */
[----:B------:R-:W-:-:S03]  /*c6040*/  LOP3.LUT P1, RZ, R3, 0x100, RZ, 0xc0, !PT ;  /* 0x0000010003ff7812 */ /* 0x000fc6000782c0ff */
[----:B------:R-:W3:Y:S04]  /*c6050*/  LDL.LU.64 R4, [R1+0xb40] ;  /* 0x000b400001047983 */ /* 0x000ee80000300a00 */
[----:B------:R-:W3:Y:S01]  /*c6060*/  LDL.LU.64 R10, [R1+0xb80] ;  /* 0x000b8000010a7983 */ /* 0x000ee20000300a00 */
[----:B0-----:R-:W-:-:S03]  /*c6070*/  PRMT R0, R25, 0x7773, RZ ;  /* 0x0000777319007816 */ /* 0x001fc600000000ff */
[----:B------:R-:W3:Y:S04]  /*c6080*/  LDL.LU.64 R8, [R1+0xb78] ;  /* 0x000b780001087983 */ /* 0x000ee80000300a00 */
[----:B------:R0:W-:Y:S01]  /*c6090*/  @P1 STG.E.U8 desc[UR24][R28.64], R0 ;  /* 0x000000001c001986 */ /* 0x0001e2000c101118 */
[C---:B------:R-:W-:Y:S02]  /*c60a0*/  LOP3.LUT P1, RZ, R3.reuse, 0x80, RZ, 0xc0, !PT ;  /* 0x0000008003ff7812 */ /* 0x040fe4000782c0ff */
[----:B0-----:R-:W-:Y:S01]  /*c60b0*/  PRMT R0, R26, 0x7770, RZ ;  /* 0x000077701a007816 */ /* 0x001fe200000000ff */
[----:B------:R-:W3:Y:S04]  /*c60c0*/  LDL.LU.64 R28, [R1+0xbb8] ;  /* 0x000bb800011c7983 */ /* 0x000ee80000300a00 */
[----:B------:R-:W3:Y:S06]  /*c60d0*/  LDL.LU R25, [R1+0xc4] ;  /* 0x0000c40001197983 */ /* 0x000eec0000300800 */
[----:B----4-:R0:W-:Y:S01]  /*c60e0*/  @P1 STG.E.U8 desc[UR24][R14.64], R0 ;  /* 0x000000000e001986 */ /* 0x0101e2000c101118 */
[----:B------:R-:W-:-:S02]  /*c60f0*/  LOP3.LUT P1, RZ, R3, 0x40, RZ, 0xc0, !PT ;  /* 0x0000004003ff7812 */ /* 0x000fc4000782c0ff */
[----:B0-----:R-:W-:Y:S01]  /*c6100*/  PRMT R0, R26, 0x7771, RZ ;  /* 0x000077711a007816 */ /* 0x001fe200000000ff */
[----:B------:R-:W4:Y:S10]  /*c6110*/  LDL.LU.64 R14, [R1+0xbe8] ;  /* 0x000be800010e7983 */ /* 0x000f340000300a00 */
[----:B--2---:R0:W-:Y:S04]  /*c6120*/  @P1 STG.E.U8 desc[UR24][R12.64], R0 ;  /* 0x000000000c001986 */ /* 0x0041e8000c101118 */
[----:B0-----:R-:W2:Y:S01]  /*c6130*/  LDL.LU.64 R12, [R1+0x3df0] ;  /* 0x003df000010c7983 */ /* 0x001ea20000300a00 */
[----:B------:R-:W-:-:S02]  /*c6140*/  LOP3.LUT P1, RZ, R3, 0x20, RZ, 0xc0, !PT ;  /* 0x0000002003ff7812 */ /* 0x000fc4000782c0ff */
[----:B------:R-:W-:-:S11]  /*c6150*/  PRMT R0, R26, 0x7772, RZ ;  /* 0x000077721a007816 */ /* 0x000fd600000000ff */
[----:B--2---:R0:W-:Y:S04]  /*c6160*/  @P1 STG.E.U8 desc[UR24][R12.64], R0 ;  /* 0x000000000c001986 */ /* 0x0041e8000c101118 */
[----:B0-----:R-:W2:Y:S01]  /*c6170*/  LDL.LU.64 R12, [R1+0x3de8] ;  /* 0x003de800010c7983 */ /* 0x001ea20000300a00 */
[----:B------:R-:W-:Y:S02]  /*c6180*/  LOP3.LUT P1, RZ, R3, 0x10, RZ, 0xc0, !PT ;  /* 0x0000001003ff7812 */ /* 0x000fe4000782c0ff */
[----:B------:R-:W-:-:S11]  /*c6190*/  PRMT R0, R26, 0x7773, RZ ;  /* 0x000077731a007816 */ /* 0x000fd600000000ff */
[----:B--2---:R0:W-:Y:S04]  /*c61a0*/  @P1 STG.E.U8 desc[UR24][R12.64], R0 ;  /* 0x000000000c001986 */ /* 0x0041e8000c101118 */
[----:B0-----:R-:W2:Y:S01]  /*c61b0*/  LDL.LU.64 R12, [R1+0x3de0] ;  /* 0x003de000010c7983 */ /* 0x001ea20000300a00 */
[----:B------:R-:W-:Y:S02]  /*c61c0*/  LOP3.LUT P1, RZ, R3, 0x8, RZ, 0xc0, !PT ;  /* 0x0000000803ff7812 */ /* 0x000fe4000782c0ff */
[----:B------:R-:W-:Y:S02]  /*c61d0*/  LOP3.LUT P2, RZ, R21, 0x400, RZ, 0xc0, !PT ;  /* 0x0000040015ff7812 */ /* 0x000fe4000784c0ff */
[----:B--2---:R-:W-:-:S09]  /*c61e0*/  PRMT R0, R12, 0x7770, RZ ;  /* 0x000077700c007816 */ /* 0x004fd200000000ff */
[----:B---3--:R0:W-:Y:S04]  /*c61f0*/  @P1 STG.E.U8 desc[UR24][R22.64], R0 ;  /* 0x0000000016001986 */ /* 0x0081e8000c101118 */
[----:B0-----:R-:W2:Y:S01]  /*c6200*/  LDL.LU.64 R22, [R1+0x3dd8] ;  /* 0x003dd80001167983 */ /* 0x001ea20000300a00 */
[----:B------:R-:W-:Y:S02]  /*c6210*/  LOP3.LUT P1, RZ, R3, 0x4, RZ, 0xc0, !PT ;  /* 0x0000000403ff7812 */ /* 0x000fe4000782c0ff */
[----:B------:R-:W-:-:S11]  /*c6220*/  PRMT R0, R12, 0x7771, RZ ;  /* 0x000077710c007816 */ /* 0x000fd600000000ff */
[----:B------:R0:W-:Y:S01]  /*c6230*/  @P1 STG.E.U8 desc[UR24][R18.64], R0 ;  /* 0x0000000012001986 */ /* 0x0001e2000c101118 */
[----:B------:R-:W-:Y:S02]  /*c6240*/  LOP3.LUT P1, RZ, R3, 0x2, RZ, 0xc0, !PT ;  /* 0x0000000203ff7812 */ /* 0x000fe4000782c0ff */
[----:B0-----:R-:W-:-:S11]  /*c6250*/  PRMT R0, R12, 0x7772, RZ ;  /* 0x000077720c007816 */ /* 0x001fd600000000ff */
[----:B------:R0:W-:Y:S02]  /*c6260*/  @P1 STG.E.U8 desc[UR24][R16.64], R0 ;  /* 0x0000000010001986 */ /* 0x0001e4000c101118 */
[----:B0-----:R-:W-:Y:S02]  /*c6270*/  PRMT R0, R12, 0x7773, RZ ;  /* 0x000077730c007816 */ /* 0x001fe400000000ff */
[----:B------:R-:W3:Y:S01]  /*c6280*/  LDL.LU R12, [R1+0x3dd4] ;  /* 0x003dd400010c7983 */ /* 0x000ee20000300800 */
[C---:B------:R-:W-:Y:S02]  /*c6290*/  LOP3.LUT P3, RZ, R21.reuse, 0x800, RZ, 0xc0, !PT ;  /* 0x0000080015ff7812 */ /* 0x040fe4000786c0ff */
[C---:B------:R-:W-:Y:S01]  /*c62a0*/  LOP3.LUT P4, RZ, R21.reuse, 0x1000, RZ, 0xc0, !PT ;  /* 0x0000100015ff7812 */ /* 0x040fe2000788c0ff */
[----:B------:R2:W-:Y:S01]  /*c62b0*/  @P2 STG.E.U8 desc[UR24][R6.64], R0 ;  /* 0x0000000006002986 */ /* 0x0005e2000c101118 */
[C---:B------:R-:W-:Y:S02]  /*c62c0*/  LOP3.LUT P5, RZ, R21.reuse, 0x2000, RZ, 0xc0, !PT ;  /* 0x0000200015ff7812 */ /* 0x040fe400078ac0ff */
[----:B------:R-:W-:-:S02]  /*c62d0*/  LOP3.LUT P6, RZ, R21, 0x4000, RZ, 0xc0, !PT ;  /* 0x0000400015ff7812 */ /* 0x000fc400078cc0ff */
[C---:B------:R-:W-:Y:S02]  /*c62e0*/  LOP3.LUT P0, RZ, R21.reuse, 0x8000, RZ, 0xc0, !PT ;  /* 0x0000800015ff7812 */ /* 0x040fe4000780c0ff */
        /* <DEDUP_REMOVED lines=10> */
[----:B0-----:R-:W-:-:S02]  /*c6390*/  PRMT R0, R25, 0x7770, RZ ;  /* 0x0000777019007816 */ /* 0x001fc400000000ff */
[----:B------:R-:W2:Y:S04]  /*c63a0*/  LDL.LU.64 R28, [R1+0xc48] ;  /* 0x000c4800011c7983 */ /* 0x000ea80000300a00 */
[----:B----4-:R0:W-:Y:S02]  /*c63b0*/  @P0 STG.E.U8 desc[UR24][R14.64], R0 ;  /* 0x000000000e000986 */ /* 0x0101e4000c101118 */
[----:B0-----:R-:W-:Y:S02]  /*c63c0*/  IMAD.MOV.U32 R15, RZ, RZ, R27 ;  /* 0x000000ffff0f7224 */ /* 0x001fe400078e001b */
[----:B------:R-:W4:Y:S01]  /*c63d0*/  LDL.LU.64 R26, [R1+0xc88] ;  /* 0x000c8800011a7983 */ /* 0x000f220000300a00 */
[----:B---3--:R-:W-:Y:S02]  /*c63e0*/  LOP3.LUT R12, R12, 0xfdffffff, RZ, 0xc0, !PT ;  /* 0xfdffffff0c0c7812 */ /* 0x008fe400078ec0ff */
[----:B------:R-:W-:-:S02]  /*c63f0*/  LOP3.LUT P4, RZ, R21, 0x10000, RZ, 0xc0, !PT ;  /* 0x0001000015ff7812 */ /* 0x000fc4000788c0ff */
[----:B------:R-:W-:Y:S02]  /*c6400*/  LOP3.LUT P5, RZ, R21, 0x20000, RZ, 0xc0, !PT ;  /* 0x0002000015ff7812 */ /* 0x000fe400078ac0ff */
[----:B------:R-:W-:Y:S02]  /*c6410*/  PRMT R0, R25, 0x7771, RZ ;  /* 0x0000777119007816 */ /* 0x000fe400000000ff */
[----:B------:R-:W-:Y:S02]  /*c6420*/  @P1 LOP3.LUT R12, R12, 0x2000000, RZ, 0xfc, !PT ;  /* 0x020000000c0c1812 */ /* 0x000fe400078efcff */
[----:B------:R-:W-:Y:S01]  /*c6430*/  LOP3.LUT P1, RZ, R21, 0x8000000, RZ, 0xc0, !PT ;  /* 0x0800000015ff7812 */ /* 0x000fe2000782c0ff */
[----:B------:R-:W3:Y:S01]  /*c6440*/  LDL.LU.64 R6, [R1+0xc80] ;  /* 0x000c800001067983 */ /* 0x000ee20000300a00 */
[----:B------:R-:W-:Y:S02]  /*c6450*/  LOP3.LUT R3, R3, 0xfffffffe, RZ, 0xc0, !PT ;  /* 0xfffffffe03037812 */ /* 0x000fe400078ec0ff */
[----:B------:R-:W-:Y:S01]  /*c6460*/  LOP3.LUT R12, R12, 0xfbffffff, RZ, 0xc0, !PT ;  /* 0xfbffffff0c0c7812 */ /* 0x000fe200078ec0ff */
[----:B------:R-:W3:Y:S04]  /*c6470*/  LDL.LU.64 R10, [R1+0xcd0] ;  /* 0x000cd000010a7983 */ /* 0x000ee80000300a00 */
[----:B------:R-:W3:Y:S04]  /*c6480*/  LDL.LU.64 R8, [R1+0xd10] ;  /* 0x000d100001087983 */ /* 0x000ee80000300a00 */
[----:B------:R-:W-:-:S02]  /*c6490*/  @P1 LOP3.LUT R12, R12, 0x4000000, RZ, 0xfc, !PT ;  /* 0x040000000c0c1812 */ /* 0x000fc400078efcff */
        /* <DEDUP_REMOVED lines=15> */
[C---:B------:R-:W-:Y:S02]  /*c6590*/  LOP3.LUT P1, RZ, R21.reuse, 0x200000, RZ, 0xc0, !PT ;  /* 0x0020000015ff7812 */ /* 0x040fe4000782c0ff */
[C---:B------:R-:W-:Y:S02]  /*c65a0*/  LOP3.LUT P6, RZ, R21.reuse, 0x40000, RZ, 0xc0, !PT ;  /* 0x0004000015ff7812 */ /* 0x040fe400078cc0ff */
[C---:B------:R-:W-:Y:S02]  /*c65b0*/  LOP3.LUT P0, RZ, R21.reuse, 0x80000, RZ, 0xc0, !PT ;  /* 0x0008000015ff7812 */ /* 0x040fe4000780c0ff */
[C---:B------:R-:W-:Y:S02]  /*c65c0*/  LOP3.LUT P2, RZ, R21.reuse, 0x20000000, RZ, 0xc0, !PT ;  /* 0x2000000015ff7812 */ /* 0x040fe4000784c0ff */
[----:B------:R-:W-:-:S05]  /*c65d0*/  LOP3.LUT P3, RZ, R21, 0x40000000, RZ, 0xc0, !PT ;  /* 0x4000000015ff7812 */ /* 0x000fca000786c0ff */
[----:B------:R-:W-:Y:S02]  /*c65e0*/  @P1 LOP3.LUT R3, R3, 0x1, RZ, 0xfc, !PT ;  /* 0x0000000103031812 */ /* 0x000fe400078efcff */
[C---:B------:R-:W-:Y:S01]  /*c65f0*/  LOP3.LUT P1, RZ, R21.reuse, 0x100000, RZ, 0xc0, !PT ;  /* 0x0010000015ff7812 */ /* 0x040fe2000782c0ff */
[----:B--2---:R0:W-:Y:S01]  /*c6600*/  @P4 STG.E.U8 desc[UR24][R28.64], R0 ;  /* 0x000000001c004986 */ /* 0x0041e2000c101118 */
[----:B------:R-:W-:Y:S02]  /*c6610*/  LOP3.LUT P4, RZ, R21, 0x80000000, RZ, 0xc0, !PT ;  /* 0x8000000015ff7812 */ /* 0x000fe4000788c0ff */
[C---:B0-----:R-:W-:Y:S01]  /*c6620*/  PRMT R0, R25.reuse, 0x7772, RZ ;  /* 0x0000777219007816 */ /* 0x041fe200000000ff */
[----:B------:R-:W2:Y:S04]  /*c6630*/  LDL.LU.64 R28, [R1+0xd08] ;  /* 0x000d0800011c7983 */ /* 0x000ea80000300a00 */
[----:B------:R-:W2:Y:S04]  /*c6640*/  LDL.LU R4, [R1+0xa4] ;  /* 0x0000a40001047983 */ /* 0x000ea80000300800 */
[----:B----4-:R0:W-:Y:S04]  /*c6650*/  @P5 STG.E.U8 desc[UR24][R26.64], R0 ;  /* 0x000000001a005986 */ /* 0x0101e8000c101118 */
[----:B0-----:R-:W4:Y:S04]  /*c6660*/  LDL.LU.64 R26, [R1+0xd40] ;  /* 0x000d4000011a7983 */ /* 0x001f280000300a00 */
[----:B------:R-:W3:Y:S04]  /*c6670*/  LDL.LU.64 R20, [R1+0xe00] ;  /* 0x000e000001147983 */ /* 0x000ee80000300a00 */
[----:B---3--:R0:W-:Y:S04]  /*c6680*/  STL.64 [R1+0x3dc0], R20 ;  /* 0x003dc01401007387 */ /* 0x0081e80000100a00 */
[----:B0-----:R-:W3:Y:S01]  /*c6690*/  LDL.LU.64 R20, [R1+0xda8] ;  /* 0x000da80001147983 */ /* 0x001ee20000300a00 */
[----:B------:R-:W-:-:S05]  /*c66a0*/  PRMT R0, R25, 0x7773, RZ ;  /* 0x0000777319007816 */ /* 0x000fca00000000ff */
[----:B------:R0:W-:Y:S02]  /*c66b0*/  @P6 STG.E.U8 desc[UR24][R6.64], R0 ;  /* 0x0000000006006986 */ /* 0x0001e4000c101118 */
[----:B0-----:R-:W-:-:S05]  /*c66c0*/  PRMT R0, R15, 0x7770, RZ ;  /* 0x000077700f007816 */ /* 0x001fca00000000ff */
[----:B------:R0:W-:Y:S02]  /*c66d0*/  @P0 STG.E.U8 desc[UR24][R10.64], R0 ;  /* 0x000000000a000986 */ /* 0x0001e4000c101118 */
[----:B0-----:R-:W-:-:S05]  /*c66e0*/  PRMT R0, R15, 0x7771, RZ ;  /* 0x000077710f007816 */ /* 0x001fca00000000ff */
[----:B------:R-:W-:Y:S04]  /*c66f0*/  @P1 STG.E.U8 desc[UR24][R8.64], R0 ;  /* 0x0000000008001986 */ /* 0x000fe8000c101118 */
[----:B---3--:R0:W-:Y:S04]  /*c6700*/  STL.64 [R1+0x3dc8], R20 ;  /* 0x003dc81401007387 */ /* 0x0081e80000100a00 */
[----:B0-----:R-:W3:Y:S01]  /*c6710*/  LDL.LU.64 R20, [R1+0xd70] ;  /* 0x000d700001147983 */ /* 0x001ee20000300a00 */
[----:B------:R-:W-:Y:S02]  /*c6720*/  LOP3.LUT P1, RZ, R3, 0x1, RZ, 0xc0, !PT ;  /* 0x0000000103ff7812 */ /* 0x000fe4000782c0ff */
[----:B------:R-:W-:Y:S01]  /*c6730*/  PRMT R0, R15, 0x7772, RZ ;  /* 0x000077720f007816 */ /* 0x000fe200000000ff */
[----:B------:R-:W3:Y:S04]  /*c6740*/  LDL.LU R5, [R1+0xd8] ;  /* 0x0000d80001057983 */ /* 0x000ee80000300800 */
[----:B------:R-:W3:Y:S04]  /*c6750*/  LDL.LU.64 R18, [R1+0xe28] ;  /* 0x000e280001127983 */ /* 0x000ee80000300a00 */
[----:B------:R-:W3:Y:S04]  /*c6760*/  LDL.LU.64 R16, [R1+0xe80] ;  /* 0x000e800001107983 */ /* 0x000ee80000300a00 */
[----:B------:R-:W3:Y:S04]  /*c6770*/  LDL.LU R25, [R1+0xc8] ;  /* 0x0000c80001197983 */ /* 0x000ee80000300800 */
[----:B------:R-:W3:Y:S04]  /*c6780*/  LDL.LU.64 R6, [R1+0xe78] ;  /* 0x000e780001067983 */ /* 0x000ee80000300a00 */
[----:B------:R-:W3:Y:S04]  /*c6790*/  LDL.LU.64 R10, [R1+0xeb8] ;  /* 0x000eb800010a7983 */ /* 0x000ee80000300a00 */
[----:B------:R-:W3:Y:S04]  /*c67a0*/  LDL.LU.64 R8, [R1+0xef8] ;  /* 0x000ef80001087983 */ /* 0x000ee80000300a00 */
[----:B------:R-:W3:Y:S04]  /*c67b0*/  LDL.LU.64 R2, [R1+0xe08] ;  /* 0x000e080001027983 */ /* 0x000ee80000300a00 */
[----:B--2---:R0:W-:Y:S01]  /*c67c0*/  @P1 STG.E.U8 desc[UR24][R28.64], R0 ;  /* 0x000000001c001986 */ /* 0x0041e2000c101118 */
        /* <DEDUP_REMOVED lines=17> */
[----:B------:R0:W-:Y:S01]  /*c68e0*/  @P1 STG.E.U8 desc[UR24][R2.64], R0 ;  /* 0x0000000002001986 */ /* 0x0001e2000c101118 */
[----:B------:R-:W-:Y:S02]  /*c68f0*/  LOP3.LUT P1, RZ, R12, 0x8000000, RZ, 0xc0, !PT ;  /* 0x080000000cff7812 */ /* 0x000fe4000782c0ff */
[----:B0-----:R-:W-:Y:S02]  /*c6900*/  PRMT R0, R4, 0x7773, RZ ;  /* 0x0000777304007816 */ /* 0x001fe400000000ff */
[C---:B------:R-:W-:Y:S02]  /*c6910*/  LOP3.LUT P5, RZ, R22.reuse, 0x1, RZ, 0xc0, !PT ;  /* 0x0000000116ff7812 */ /* 0x040fe400078ac0ff */
[C---:B------:R-:W-:Y:S02]  /*c6920*/  LOP3.LUT P6, RZ, R22.reuse, 0x2, RZ, 0xc0, !PT ;  /* 0x0000000216ff7812 */ /* 0x040fe400078cc0ff */
[----:B------:R-:W-:-:S05]  /*c6930*/  LOP3.LUT P0, RZ, R22, 0x4, RZ, 0xc0, !PT ;  /* 0x0000000416ff7812 */ /* 0x000fca000780c0ff */
        /* <DEDUP_REMOVED lines=18> */
[----:B----4-:R0:W-:Y:S04]  /*c6a60*/  @P0 STG.E.U8 desc[UR24][R26.64], R0 ;  /* 0x000000001a000986 */ /* 0x0101e8000c101118 */
[----:B0-----:R-:W2:Y:S04]  /*c6a70*/  LDL.LU.64 R26, [R1+0xf90] ;  /* 0x000f9000011a7983 */ /* 0x001ea80000300a00 */
[----:B------:R-:W3:Y:S04]  /*c6a80*/  LDL.LU.64 R4, [R1+0xfd8] ;  /* 0x000fd80001047983 */ /* 0x000ee80000300a00 */
[----:B------:R-:W4:Y:S04]  /*c6a90*/  LDL.LU.64 R10, [R1+0xfd0] ;  /* 0x000fd000010a7983 */ /* 0x000f280000300a00 */
[----:B------:R-:W2:Y:S01]  /*c6aa0*/  LDL.LU R25, [R1+0xb8] ;  /* 0x0000b80001197983 */ /* 0x000ea20000300800 */
[----:B------:R-:W-:-:S03]  /*c6ab0*/  LOP3.LUT P4, RZ, R22, 0x8, RZ, 0xc0, !PT ;  /* 0x0000000816ff7812 */ /* 0x000fc6000788c0ff */
[----:B------:R-:W4:Y:S04]  /*c6ac0*/  LDL.LU.64 R8, [R1+0x1010] ;  /* 0x0010100001087983 */ /* 0x000f280000300a00 */
[----:B------:R-:W4:Y:S04]  /*c6ad0*/  LDL.LU.64 R28, [R1+0x1058] ;  /* 0x00105800011c7983 */ /* 0x000f280000300a00 */
[----:B------:R-:W4:Y:S01]  /*c6ae0*/  LDL.LU.64 R14, [R1+0x1088] ;  /* 0x00108800010e7983 */ /* 0x000f220000300a00 */
[----:B--2---:R-:W-:-:S05]  /*c6af0*/  PRMT R0, R25, 0x7770, RZ ;  /* 0x0000777019007816 */ /* 0x004fca00000000ff */
[----:B------:R0:W-:Y:S04]  /*c6b00*/  @P4 STG.E.U8 desc[UR24][R26.64], R0 ;  /* 0x000000001a004986 */ /* 0x0001e8000c101118 */
[----:B0-----:R-:W2:Y:S04]  /*c6b10*/  LDL.LU.64 R26, [R1+0x10d0] ;  /* 0x0010d000011a7983 */ /* 0x001ea80000300a00 */
[----:B------:R-:W3:Y:S01]  /*c6b20*/  LDL.LU R18, [R1+0xdc] ;  /* 0x0000dc0001127983 */ /* 0x000ee20000300800 */
        /* <DEDUP_REMOVED lines=17> */
[----:B---3--:R0:W-:Y:S04]  /*c6c40*/  STL [R1+0x3db8], R18 ;  /* 0x003db81201007387 */ /* 0x0081e80000100800 */
[----:B0-----:R-:W3:Y:S04]  /*c6c50*/  LDL.LU.64 R18, [R1+0x10c8] ;  /* 0x0010c80001127983 */ /* 0x001ee80000300a00 */
[----:B------:R-:W3:Y:S02]  /*c6c60*/  LDL.LU.64 R2, [R1+0x1148] ;  /* 0x0011480001027983 */ /* 0x000ee40000300a00 */
[----:B------:R-:W-:-:S02]  /*c6c70*/  @P1 LOP3.LUT R12, R12, 0x400000, RZ, 0xfc, !PT ;  /* 0x004000000c0c1812 */ /* 0x000fc400078efcff */
[C---:B------:R-:W-:Y:S02]  /*c6c80*/  LOP3.LUT P1, RZ, R22.reuse, 0x200, RZ, 0xc0, !PT ;  /* 0x0000020016ff7812 */ /* 0x040fe4000782c0ff */
[----:B------:R-:W-:Y:S02]  /*c6c90*/  LOP3.LUT P5, RZ, R22, 0x10, RZ, 0xc0, !PT ;  /* 0x0000001016ff7812 */ /* 0x000fe400078ac0ff */
[----:B------:R-:W-:Y:S02]  /*c6ca0*/  LOP3.LUT R12, R12, 0xff7fffff, RZ, 0xc0, !PT ;  /* 0xff7fffff0c0c7812 */ /* 0x000fe400078ec0ff */
[----:B------:R-:W-:Y:S02]  /*c6cb0*/  LOP3.LUT P6, RZ, R22, 0x20, RZ, 0xc0, !PT ;  /* 0x0000002016ff7812 */ /* 0x000fe400078cc0ff */
[----:B------:R-:W-:-:S05]  /*c6cc0*/  PRMT R0, R25, 0x7771, RZ ;  /* 0x0000777119007816 */ /* 0x000fca00000000ff */
[----:B------:R-:W-:Y:S02]  /*c6cd0*/  @P1 LOP3.LUT R12, R12, 0x800000, RZ, 0xfc, !PT ;  /* 0x008000000c0c1812 */ /* 0x000fe400078efcff */
[C---:B------:R-:W-:Y:S02]  /*c6ce0*/  LOP3.LUT P1, RZ, R22.reuse, 0x100, RZ, 0xc0, !PT ;  /* 0x0000010016ff7812 */ /* 0x040fe4000782c0ff */
[----:B------:R-:W-:Y:S01]  /*c6cf0*/  LOP3.LUT P0, RZ, R22, 0x40, RZ, 0xc0, !PT ;  /* 0x0000004016ff7812 */ /* 0x000fe2000780c0ff */
[----:B------:R0:W-:Y:S01]  /*c6d00*/  @P5 STG.E.U8 desc[UR24][R4.64], R0 ;  /* 0x0000000004005986 */ /* 0x0001e2000c101118 */
[----:B------:R-:W-:Y:S02]  /*c6d10*/  LOP3.LUT R12, R12, 0xfeffffff, RZ, 0xc0, !PT ;  /* 0xfeffffff0c0c7812 */ /* 0x000fe400078ec0ff */
[----:B0-----:R-:W-:-:S07]  /*c6d20*/  PRMT R0, R25, 0x7772, RZ ;  /* 0x0000777219007816 */ /* 0x001fce00000000ff */
[----:B------:R-:W-:Y:S02]  /*c6d30*/  @P1 LOP3.LUT R12, R12, 0x1000000, RZ, 0xfc, !PT ;  /* 0x010000000c0c1812 */ /* 0x000fe400078efcff */
[----:B------:R-:W-:Y:S01]  /*c6d40*/  LOP3.LUT P1, RZ, R22, 0x80, RZ, 0xc0, !PT ;  /* 0x0000008016ff7812 */ /* 0x000fe2000782c0ff */
[----:B----4-:R0:W-:Y:S02]  /*c6d50*/  @P6 STG.E.U8 desc[UR24][R10.64], R0 ;  /* 0x000000000a006986 */ /* 0x0101e4000c101118 */
[----:B0-----:R-:W-:-:S05]  /*c6d60*/  PRMT R0, R25, 0x7773, RZ ;  /* 0x0000777319007816 */ /* 0x001fca00000000ff */
[----:B------:R0:W-:Y:S02]  /*c6d70*/  @P0 STG.E.U8 desc[UR24][R8.64], R0 ;  /* 0x0000000008000986 */ /* 0x0001e4000c101118 */
[----:B0-----:R-:W-:-:S05]  /*c6d80*/  PRMT R0, R23, 0x7770, RZ ;  /* 0x0000777017007816 */ /* 0x001fca00000000ff */
[----:B------:R0:W-:Y:S01]  /*c6d90*/  @P1 STG.E.U8 desc[UR24][R28.64], R0 ;  /* 0x000000001c001986 */ /* 0x0001e2000c101118 */
[----:B------:R-:W-:Y:S02]  /*c6da0*/  LOP3.LUT P1, RZ, R12, 0x1000000, RZ, 0xc0, !PT ;  /* 0x010000000cff7812 */ /* 0x000fe4000782c0ff */
[----:B0-----:R-:W-:-:S11]  /*c6db0*/  PRMT R0, R23, 0x7771, RZ ;  /* 0x0000777117007816 */ /* 0x001fd600000000ff */
[----:B------:R0:W-:Y:S01]  /*c6dc0*/  @P1 STG.E.U8 desc[UR24][R14.64], R0 ;  /* 0x000000000e001986 */ /* 0x0001e2000c101118 */
[----:B------:R-:W-:Y:S02]  /*c6dd0*/  LOP3.LUT P1, RZ, R12, 0x800000, RZ, 0xc0, !PT ;  /* 0x008000000cff7812 */ /* 0x000fe4000782c0ff */
[----:B0-----:R-:W-:-:S11]  /*c6de0*/  PRMT R0, R23, 0x7772, RZ ;  /* 0x0000777217007816 */ /* 0x001fd600000000ff */
[----:B--2---:R0:W-:Y:S01]  /*c6df0*/  @P1 STG.E.U8 desc[UR24][R26.64], R0 ;  /* 0x000000001a001986 */ /* 0x0041e2000c101118 */
[C---:B------:R-:W-:Y:S02]  /*c6e00*/  LOP3.LUT P1, RZ, R12.reuse, 0x400000, RZ, 0xc0, !PT ;  /* 0x004000000cff7812 */ /* 0x040fe4000782c0ff */
[----:B0-----:R-:W-:Y:S01]  /*c6e10*/  PRMT R0, R23, 0x7773, RZ ;  /* 0x0000777317007816 */ /* 0x001fe200000000ff */
[----:B---3--:R0:W-:Y:S10]  /*c6e20*/  STL.64 [R1+0x3db0], R2 ;  /* 0x003db00201007387 */ /* 0x0081f40000100a00 */
[----:B------:R1:W-:Y:S04]  /*c6e30*/  @P1 STG.E.U8 desc[UR24][R18.64], R0 ;  /* 0x0000000012001986 */ /* 0x0003e8000c101118 */
        /* <DEDUP_REMOVED lines=11> */
[----:B------:R-:W4:Y:S04]  /*c6ef0*/  LDL.LU R23, [R1+0x3dbc] ;  /* 0x003dbc0001177983 */ /* 0x000f280000300800 */
[----:B-1----:R-:W2:Y:S01]  /*c6f00*/  LDL.LU R18, [R1+0x3db8] ;  /* 0x003db80001127983 */ /* 0x002ea20000300800 */
[----:B------:R-:W-:-:S02]  /*c6f10*/  LOP3.LUT P1, RZ, R12, 0x200000, RZ, 0xc0, !PT ;  /* 0x002000000cff7812 */ /* 0x000fc4000782c0ff */
[----:B--2---:R-:W-:-:S11]  /*c6f20*/  PRMT R0, R18, 0x7770, RZ ;  /* 0x0000777012007816 */ /* 0x004fd600000000ff */
[----:B------:R0:W-:Y:S04]  /*c6f30*/  @P1 STG.E.U8 desc[UR24][R2.64], R0 ;  /* 0x0000000002001986 */ /* 0x0001e8000c101118 */
        /* <DEDUP_REMOVED lines=12> */
[----:B---3--:R0:W-:Y:S01]  /*c7000*/  @P1 STG.E.U8 desc[UR24][R20.64], R0 ;  /* 0x0000000014001986 */ /* 0x0081e2000c101118 */
[----:B------:R-:W-:Y:S02]  /*c7010*/  LOP3.LUT P1, RZ, R12, 0x40000, RZ, 0xc0, !PT ;  /* 0x000400000cff7812 */ /* 0x000fe4000782c0ff */
[----:B0-----:R-:W-:-:S11]  /*c7020*/  PRMT R0, R18, 0x7773, RZ ;  /* 0x0000777312007816 */ /* 0x001fd600000000ff */
[----:B----4-:R0:W-:Y:S01]  /*c7030*/  @P1 STG.E.U8 desc[UR24][R16.64], R0 ;  /* 0x0000000010001986 */ /* 0x0101e2000c101118 */
[----:B------:R-:W-:Y:S02]  /*c7040*/  LOP3.LUT P1, RZ, R12, 0x20000, RZ, 0xc0, !PT ;  /* 0x000200000cff7812 */ /* 0x000fe4000782c0ff */
[----:B0-----:R-:W-:-:S11]  /*c7050*/  PRMT R0, R23, 0x7770, RZ ;  /* 0x0000777017007816 */ /* 0x001fd600000000ff */
        /* <DEDUP_REMOVED lines=16> */
[----:B------:R-:W4:Y:S04]  /*c7160*/  LDL.LU.64 R4, [R1+0x2130] ;  /* 0x0021300001047983 */ /* 0x000f280000300a00 */
[----:B------:R-:W4:Y:S04]  /*c7170*/  LDL.LU.64 R10, [R1+0x2168] ;  /* 0x00216800010a7983 */ /* 0x000f280000300a00 */
[----:B------:R-:W4:Y:S01]  /*c7180*/  LDL.LU R9, [R1+0xac] ;  /* 0x0000ac0001097983 */ /* 0x000f220000300800 */
[----:B------:R-:W-:-:S02]  /*c7190*/  LOP3.LUT R12, R12, 0xfffffdff, RZ, 0xc0, !PT ;  /* 0xfffffdff0c0c7812 */ /* 0x000fc400078ec0ff */
[C---:B------:R-:W-:Y:S02]  /*c71a0*/  LOP3.LUT P4, RZ, R22.reuse, 0x400000, RZ, 0xc0, !PT ;  /* 0x0040000016ff7812 */ /* 0x040fe4000788c0ff */
[C---:B------:R-:W-:Y:S02]  /*c71b0*/  LOP3.LUT P5, RZ, R22.reuse, 0x800000, RZ, 0xc0, !PT ;  /* 0x0080000016ff7812 */ /* 0x040fe400078ac0ff */
[----:B------:R-:W-:Y:S01]  /*c71c0*/  PRMT R0, R25, 0x7773, RZ ;  /* 0x0000777319007816 */ /* 0x000fe200000000ff */
[----:B------:R-:W4:Y:S01]  /*c71d0*/  LDL.LU.64 R28, [R1+0x2160] ;  /* 0x00216000011c7983 */ /* 0x000f220000300a00 */
[C---:B------:R-:W-:Y:S02]  /*c71e0*/  LOP3.LUT P6, RZ, R22.reuse, 0x1000000, RZ, 0xc0, !PT ;  /* 0x0100000016ff7812 */ /* 0x040fe400078cc0ff */
[----:B------:R-:W-:Y:S02]  /*c71f0*/  LOP3.LUT P0, RZ, R22, 0x2000000, RZ, 0xc0, !PT ;  /* 0x0200000016ff7812 */ /* 0x000fe4000780c0ff */
[----:B--2---:R-:W-:-:S13]  /*c7200*/  LOP3.LUT P1, RZ, R23, 0x4, RZ, 0xc0, !PT ;  /* 0x0000000417ff7812 */ /* 0x004fda000782c0ff */
        /* <DEDUP_REMOVED lines=19> */
[----:B------:R-:W-:Y:S01]  /*c7340*/  LOP3.LUT P1, RZ, R22, 0x8000000, RZ, 0xc0, !PT ;  /* 0x0800000016ff7812 */ /* 0x000fe2000782c0ff */
[----:B---3--:R4:W-:Y:S01]  /*c7350*/  @P4 STG.E.U8 desc[UR24][R14.64], R0 ;  /* 0x000000000e004986 */ /* 0x0089e2000c101118 */
[----:B------:R-:W-:Y:S02]  /*c7360*/  LOP3.LUT R12, R12, 0xfffeffff, RZ, 0xc0, !PT ;  /* 0xfffeffff0c0c7812 */ /* 0x000fe400078ec0ff */
[----:B----4-:R-:W-:-:S09]  /*c7370*/  PRMT R0, R9, 0x7770, RZ ;  /* 0x0000777009007816 */ /* 0x010fd200000000ff */
[----:B------:R-:W-:Y:S02]  /*c7380*/  @P1 LOP3.LUT R12, R12, 0x10000, RZ, 0xfc, !PT ;  /* 0x000100000c0c1812 */ /* 0x000fe400078efcff */
[----:B------:R-:W-:Y:S02]  /*c7390*/  LOP3.LUT P1, RZ, R22, 0x4000000, RZ, 0xc0, !PT ;  /* 0x0400000016ff7812 */ /* 0x000fe4000782c0ff */
[----:B------:R-:W2:Y:S04]  /*c73a0*/  LDL.LU R22, [R1+0x90] ;  /* 0x0000900001167983 */ /* 0x000ea80000300800 */
[----:B------:R-:W3:Y:S04]  /*c73b0*/  LDL.LU.64 R14, [R1+0x2188] ;  /* 0x00218800010e7983 */ /* 0x000ee80000300a00 */
[----:B------:R0:W-:Y:S04]  /*c73c0*/  @P5 STG.E.U8 desc[UR24][R26.64], R0 ;  /* 0x000000001a005986 */ /* 0x0001e8000c101118 */
[----:B0-----:R-:W4:Y:S04]  /*c73d0*/  LDL.LU.64 R26, [R1+0x21c0] ;  /* 0x0021c000011a7983 */ /* 0x001f280000300a00 */
[----:B------:R-:W2:Y:S04]  /*c73e0*/  LDL.LU R17, [R1+0x80] ;  /* 0x0000800001117983 */ /* 0x000ea80000300800 */
[----:B--2---:R0:W-:Y:S04]  /*c73f0*/  STL [R1+0x3d9c], R17 ;  /* 0x003d9c1101007387 */ /* 0x0041e80000100800 */
        /* <DEDUP_REMOVED lines=9> */
[----:B------:R-:W-:Y:S02]  /*c7490*/  LOP3.LUT P1, RZ, R12, 0x10000, RZ, 0xc0, !PT ;  /* 0x000100000cff7812 */ /* 0x000fe4000782c0ff */
[----:B------:R-:W-:Y:S01]  /*c74a0*/  PRMT R0, R22, 0x7770, RZ ;  /* 0x0000777016007816 */ /* 0x000fe200000000ff */
[----:B------:R-:W2:Y:S04]  /*c74b0*/  LDL.LU.64 R2, [R1+0x21e8] ;  /* 0x0021e80001027983 */ /* 0x000ea80000300a00 */
[----:B------:R-:W2:Y:S04]  /*c74c0*/  LDL.LU.64 R20, [R1+0x2200] ;  /* 0x0022000001147983 */ /* 0x000ea80000300a00 */
[----:B------:R-:W2:Y:S04]  /*c74d0*/  LDL.LU.64 R18, [R1+0x2210] ;  /* 0x0022100001127983 */ /* 0x000ea80000300a00 */
[----:B------:R-:W2:Y:S04]  /*c74e0*/  LDL.LU R25, [R1+0x70] ;  /* 0x0000700001197983 */ /* 0x000ea80000300800 */
[----:B------:R-:W2:Y:S04]  /*c74f0*/  LDL.LU.64 R6, [R1+0x2208] ;  /* 0x0022080001067983 */ /* 0x000ea80000300a00 */
[----:B------:R-:W2:Y:S04]  /*c7500*/  LDL.LU.64 R4, [R1+0x2228] ;  /* 0x0022280001047983 */ /* 0x000ea80000300a00 */
[----:B------:R-:W2:Y:S04]  /*c7510*/  LDL.LU.64 R10, [R1+0x2268] ;  /* 0x00226800010a7983 */ /* 0x000ea80000300a00 */
[----:B------:R-:W2:Y:S04]  /*c7520*/  LDL.LU.64 R8, [R1+0x2260] ;  /* 0x0022600001087983 */ /* 0x000ea80000300a00 */
[----:B------:R-:W2:Y:S04]  /*c7530*/  LDL.LU.64 R28, [R1+0x2280] ;  /* 0x00228000011c7983 */ /* 0x000ea80000300a00 */
        /* <DEDUP_REMOVED lines=13> */
[----:B0-----:R-:W2:Y:S01]  /*c7610*/  LDL.LU R17, [R1+0x3d9c] ;  /* 0x003d9c0001117983 */ /* 0x001ea20000300800 */
[----:B------:R-:W-:Y:S02]  /*c7620*/  LOP3.LUT P1, RZ, R12, 0x1000, RZ, 0xc0, !PT ;  /* 0x000010000cff7812 */ /* 0x000fe4000782c0ff */
[C---:B------:R-:W-:Y:S02]  /*c7630*/  LOP3.LUT P2, RZ, R23.reuse, 0x8, RZ, 0xc0, !PT ;  /* 0x0000000817ff7812 */ /* 0x040fe4000784c0ff */
[C---:B------:R-:W-:Y:S02]  /*c7640*/  LOP3.LUT P3, RZ, R23.reuse, 0x10, RZ, 0xc0, !PT ;  /* 0x0000001017ff7812 */ /* 0x040fe4000786c0ff */
[----:B------:R-:W-:-:S02]  /*c7650*/  LOP3.LUT P4, RZ, R23, 0x20, RZ, 0xc0, !PT ;  /* 0x0000002017ff7812 */ /* 0x000fc4000788c0ff */
        /* <DEDUP_REMOVED lines=23> */
[----:B---3--:R0:W-:Y:S02]  /*c77d0*/  @P6 STG.E.U8 desc[UR24][R14.64], R0 ;  /* 0x000000000e006986 */ /* 0x0081e4000c101118 */
[----:B0-----:R-:W-:Y:S02]  /*c77e0*/  PRMT R0, R13, 0x7771, RZ ;  /* 0x000077710d007816 */ /* 0x001fe400000000ff */
[----:B------:R-:W2:Y:S04]  /*c77f0*/  LDL.LU.64 R14, [R1+0x22d8] ;  /* 0x0022d800010e7983 */ /* 0x000ea80000300a00 */
[----:B----4-:R0:W-:Y:S02]  /*c7800*/  @P0 STG.E.U8 desc[UR24][R26.64], R0 ;  /* 0x000000001a000986 */ /* 0x0101e4000c101118 */
[----:B0-----:R-:W-:-:S02]  /*c7810*/  IMAD.MOV.U32 R27, RZ, RZ, R24 ;  /* 0x000000ffff1b7224 */ /* 0x001fc400078e0018 */
[----:B------:R-:W3:Y:S01]  /*c7820*/  LDL.LU.64 R24, [R1+0x22d0] ;  /* 0x0022d00001187983 */ /* 0x000ee20000300a00 */
[C---:B------:R-:W-:Y:S02]  /*c7830*/  LOP3.LUT P4, RZ, R23.reuse, 0x200, RZ, 0xc0, !PT ;  /* 0x0000020017ff7812 */ /* 0x040fe4000788c0ff */
[----:B------:R-:W-:Y:S02]  /*c7840*/  LOP3.LUT P5, RZ, R23, 0x400, RZ, 0xc0, !PT ;  /* 0x0000040017ff7812 */ /* 0x000fe400078ac0ff */
[C---:B------:R-:W-:Y:S01]  /*c7850*/  PRMT R0, R13.reuse, 0x7772, RZ ;  /* 0x000077720d007816 */ /* 0x040fe200000000ff */
[----:B------:R-:W4:Y:S04]  /*c7860*/  LDL.LU.64 R4, [R1+0x22e8] ;  /* 0x0022e80001047983 */ /* 0x000f280000300a00 */
[----:B------:R-:W4:Y:S04]  /*c7870*/  LDL.LU.64 R10, [R1+0x2300] ;  /* 0x00230000010a7983 */ /* 0x000f280000300a00 */
[----:B------:R-:W4:Y:S04]  /*c7880*/  LDL.LU.64 R8, [R1+0x22f8] ;  /* 0x0022f80001087983 */ /* 0x000f280000300a00 */
[----:B------:R-:W4:Y:S04]  /*c7890*/  LDL.LU R26, [R1+0x94] ;  /* 0x00009400011a7983 */ /* 0x000f280000300800 */
[----:B------:R-:W4:Y:S04]  /*c78a0*/  LDL.LU.64 R28, [R1+0x2310] ;  /* 0x00231000011c7983 */ /* 0x000f280000300a00 */
[----:B------:R-:W4:Y:S04]  /*c78b0*/  LDL.LU R22, [R1+0x84] ;  /* 0x0000840001167983 */ /* 0x000f280000300800 */
[----:B--2---:R0:W-:Y:S02]  /*c78c0*/  @P4 STG.E.U8 desc[UR24][R14.64], R0 ;  /* 0x000000000e004986 */ /* 0x0041e4000c101118 */
[----:B0-----:R-:W-:-:S02]  /*c78d0*/  PRMT R0, R13, 0x7773, RZ ;  /* 0x000077730d007816 */ /* 0x001fc400000000ff */
[----:B------:R-:W2:Y:S04]  /*c78e0*/  LDL.LU R13, [R1+0x3d98] ;  /* 0x003d9800010d7983 */ /* 0x000ea80000300800 */
[----:B------:R-:W2:Y:S04]  /*c78f0*/  LDL.LU.64 R14, [R1+0x2348] ;  /* 0x00234800010e7983 */ /* 0x000ea80000300a00 */
[----:B---3--:R0:W-:Y:S04]  /*c7900*/  @P5 STG.E.U8 desc[UR24][R24.64], R0 ;  /* 0x0000000018005986 */ /* 0x0081e8000c101118 */
        /* <DEDUP_REMOVED lines=58> */
[----:B------:R-:W-:Y:S02]  /*c7cb0*/  PRMT R0, R22, 0x7772, RZ ;  /* 0x0000777216007816 */ /* 0x000fe400000000ff */
[C---:B------:R-:W-:Y:S02]  /*c7cc0*/  LOP3.LUT P2, RZ, R23.reuse, 0x400000, RZ, 0xc0, !PT ;  /* 0x0040000017ff7812 */ /* 0x040fe4000784c0ff */
[----:B------:R-:W-:-:S07]  /*c7cd0*/  LOP3.LUT P3, RZ, R23, 0x800000, RZ, 0xc0, !PT ;  /* 0x0080000017ff7812 */ /* 0x000fce000786c0ff */
[----:B---3--:R0:W-:Y:S04]  /*c7ce0*/  @P1 STG.E.U8 desc[UR24][R24.64], R0 ;  /* 0x0000000018001986 */ /* 0x0081e8000c101118 */
[----:B0-----:R-:W3:Y:S01]  /*c7cf0*/  LDL.LU.64 R24, [R1+0x3d88] ;  /* 0x003d880001187983 */ /* 0x001ee20000300a00 */
[----:B------:R-:W-:Y:S02]  /*c7d00*/  LOP3.LUT P1, RZ, R12, 0x10, RZ, 0xc0, !PT ;  /* 0x000000100cff7812 */ /* 0x000fe4000782c0ff */
[----:B------:R-:W-:-:S11]  /*c7d10*/  PRMT R0, R22, 0x7773, RZ ;  /* 0x0000777316007816 */ /* 0x000fd600000000ff */
[----:B----4-:R0:W-:Y:S01]  /*c7d20*/  @P1 STG.E.U8 desc[UR24][R2.64], R0 ;  /* 0x0000000002001986 */ /* 0x0101e2000c101118 */
[----:B------:R-:W-:Y:S02]  /*c7d30*/  LOP3.LUT P1, RZ, R12, 0x8, RZ, 0xc0, !PT ;  /* 0x000000080cff7812 */ /* 0x000fe4000782c0ff */
[----:B0-----:R-:W-:-:S11]  /*c7d40*/  PRMT R0, R13, 0x7770, RZ ;  /* 0x000077700d007816 */ /* 0x001fd600000000ff */
[----:B------:R0:W-:Y:S01]  /*c7d50*/  @P1 STG.E.U8 desc[UR24][R20.64], R0 ;  /* 0x0000000014001986 */ /* 0x0001e2000c101118 */
[----:B------:R-:W-:Y:S02]  /*c7d60*/  LOP3.LUT P1, RZ, R12, 0x4, RZ, 0xc0, !PT ;  /* 0x000000040cff7812 */ /* 0x000fe4000782c0ff */
[----:B0-----:R-:W-:-:S11]  /*c7d70*/  PRMT R0, R13, 0x7771, RZ ;  /* 0x000077710d007816 */ /* 0x001fd600000000ff */
[----:B------:R0:W-:Y:S01]  /*c7d80*/  @P1 STG.E.U8 desc[UR24][R18.64], R0 ;  /* 0x0000000012001986 */ /* 0x0001e2000c101118 */
[----:B------:R-:W-:Y:S02]  /*c7d90*/  LOP3.LUT P1, RZ, R12, 0x2, RZ, 0xc0, !PT ;  /* 0x000000020cff7812 */ /* 0x000fe4000782c0ff */
[----:B------:R-:W-:Y:S02]  /*c7da0*/  LOP3.LUT P4, RZ, R23, 0x1000000, RZ, 0xc0, !PT ;  /* 0x0100000017ff7812 */ /* 0x000fe4000788c0ff */
[----:B0-----:R-:W-:-:S09]  /*c7db0*/  PRMT R0, R13, 0x7772, RZ ;  /* 0x000077720d007816 */ /* 0x001fd200000000ff */
[----:B------:R0:W-:Y:S01]  /*c7dc0*/  @P1 STG.E.U8 desc[UR24][R16.64], R0 ;  /* 0x0000000010001986 */ /* 0x0001e2000c101118 */
[----:B------:R-:W-:Y:S02]  /*c7dd0*/  LOP3.LUT P5, RZ, R23, 0x2000000, RZ, 0xc0, !PT ;  /* 0x0200000017ff7812 */ /* 0x000fe400078ac0ff */
[----:B0-----:R-:W-:Y:S02]  /*c7de0*/  PRMT R0, R13, 0x7773, RZ ;  /* 0x000077730d007816 */ /* 0x001fe400000000ff */
[C---:B------:R-:W-:Y:S02]  /*c7df0*/  LOP3.LUT P6, RZ, R23.reuse, 0x4000000, RZ, 0xc0, !PT ;  /* 0x0400000017ff7812 */ /* 0x040fe400078cc0ff */
[----:B------:R-:W-:Y:S01]  /*c7e00*/  LOP3.LUT P0, RZ, R23, 0x8000000, RZ, 0xc0, !PT ;  /* 0x0800000017ff7812 */ /* 0x000fe2000780c0ff */
[----:B------:R-:W4:Y:S04]  /*c7e10*/  LDL.LU R13, [R1+0x3d84] ;  /* 0x003d8400010d7983 */ /* 0x000f280000300800 */
        /* <DEDUP_REMOVED lines=11> */
[----:B--2---:R0:W-:Y:S04]  /*c7ed0*/  @P0 STG.E.U8 desc[UR24][R14.64], R0 ;  /* 0x000000000e000986 */ /* 0x0041e8000c101118 */
[----:B0-----:R-:W2:Y:S01]  /*c7ee0*/  LDL.LU.64 R14, [R1+0x24d0] ;  /* 0x0024d000010e7983 */ /* 0x001ea20000300a00 */
[----:B------:R-:W-:-:S03]  /*c7ef0*/  LOP3.LUT P4, RZ, R23, 0x10000000, RZ, 0xc0, !PT ;  /* 0x1000000017ff7812 */ /* 0x000fc6000788c0ff */
[----:B------:R-:W4:Y:S01]  /*c7f00*/  LDL.LU.64 R16, [R1+0x24c8] ;  /* 0x0024c80001107983 */ /* 0x000f220000300a00 */
[----:B------:R-:W-:-:S03]  /*c7f10*/  PRMT R0, R26, 0x7771, RZ ;  /* 0x000077711a007816 */ /* 0x000fc600000000ff */
[----:B------:R-:W4:Y:S04]  /*c7f20*/  LDL.LU.64 R6, [R1+0x24d8] ;  /* 0x0024d80001067983 */ /* 0x000f280000300a00 */
[----:B------:R-:W4:Y:S04]  /*c7f30*/  LDL.LU.64 R4, [R1+0x24e0] ;  /* 0x0024e00001047983 */ /* 0x000f280000300a00 */
[----:B------:R-:W4:Y:S04]  /*c7f40*/  LDL.LU.64 R10, [R1+0x24e8] ;  /* 0x0024e800010a7983 */ /* 0x000f280000300a00 */
[----:B------:R-:W4:Y:S04]  /*c7f50*/  LDL.LU.64 R8, [R1+0x24f8] ;  /* 0x0024f80001087983 */ /* 0x000f280000300a00 */
[----:B------:R-:W4:Y:S01]  /*c7f60*/  LDL.LU R29, [R1+0x88] ;  /* 0x00008800011d7983 */ /* 0x000f220000300800 */
[----:B------:R-:W-:-:S02]  /*c7f70*/  LOP3.LUT P5, RZ, R23, 0x20000000, RZ, 0xc0, !PT ;  /* 0x2000000017ff7812 */ /* 0x000fc400078ac0ff */
[C---:B------:R-:W-:Y:S02]  /*c7f80*/  LOP3.LUT P6, RZ, R23.reuse, 0x40000000, RZ, 0xc0, !PT ;  /* 0x4000000017ff7812 */ /* 0x040fe400078cc0ff */
[----:B------:R-:W-:Y:S01]  /*c7f90*/  LOP3.LUT P0, RZ, R23, 0x80000000, RZ, 0xc0, !PT ;  /* 0x8000000017ff7812 */ /* 0x000fe2000780c0ff */
[----:B--2---:R0:W-:Y:S04]  /*c7fa0*/  @P4 STG.E.U8 desc[UR24][R14.64], R0 ;  /* 0x000000000e004986 */ /* 0x0041e8000c101118 */
[----:B0-----:R-:W2:Y:S04]  /*c7fb0*/  LDL.LU.64 R14, [R1+0x24f0] ;  /* 0x0024f000010e7983 */ /* 0x001ea80000300a00 */
[----:B------:R-:W2:Y:S01]  /*c7fc0*/  LDL.LU.64 R22, [R1+0x2510] ;  /* 0x0025100001167983 */ /* 0x000ea20000300a00 */
[----:B---3--:R-:W-:-:S02]  /*c7fd0*/  LOP3.LUT P1, RZ, R24, 0x100, RZ, 0xc0, !PT ;  /* 0x0000010018ff7812 */ /* 0x008fc4000782c0ff */
[----:B----4-:R-:W-:-:S11]  /*c7fe0*/  LOP3.LUT R13, R13, 0xfdffffff, RZ, 0xc0, !PT ;  /* 0xfdffffff0d0d7812 */ /* 0x010fd600078ec0ff */
        /* <DEDUP_REMOVED lines=19> */
[----:B------:R-:W-:Y:S02]  /*c8120*/  PRMT R0, R26, 0x7772, RZ ;  /* 0x000077721a007816 */ /* 0x000fe400000000ff */
[----:B------:R-:W-:Y:S02]  /*c8130*/  LOP3.LUT R12, R12, 0xfffffffe, RZ, 0xc0, !PT ;  /* 0xfffffffe0c0c7812 */ /* 0x000fe400078ec0ff */
[----:B------:R-:W-:Y:S01]  /*c8140*/  LOP3.LUT R13, R13, 0x7fffffff, RZ, 0xc0, !PT ;  /* 0x7fffffff0d0d7812 */ /* 0x000fe200078ec0ff */
[----:B------:R-:W3:Y:S04]  /*c8150*/  LDL.LU.64 R2, [R1+0x2508] ;  /* 0x0025080001027983 */ /* 0x000ee80000300a00 */
[----:B------:R0:W-:Y:S04]  /*c8160*/  @P5 STG.E.U8 desc[UR24][R16.64], R0 ;  /* 0x0000000010005986 */ /* 0x0001e8000c101118 */
[----:B------:R-:W4:Y:S01]  /*c8170*/  LDL.LU.64 R20, [R1+0x2518] ;  /* 0x0025180001147983 */ /* 0x000f220000300a00 */
[----:B------:R-:W-:-:S02]  /*c8180*/  @P1 LOP3.LUT R13, R13, 0x80000000, RZ, 0xfc, !PT ;  /* 0x800000000d0d1812 */ /* 0x000fc400078efcff */
[----:B------:R-:W-:Y:S02]  /*c8190*/  LOP3.LUT P1, RZ, R24, 0x2, RZ, 0xc0, !PT ;  /* 0x0000000218ff7812 */ /* 0x000fe4000782c0ff */
[----:B0-----:R-:W-:Y:S02]  /*c81a0*/  PRMT R0, R26, 0x7773, RZ ;  /* 0x000077731a007816 */ /* 0x001fe400000000ff */
[----:B------:R-:W4:Y:S04]  /*c81b0*/  LDL.LU R26, [R1+0x68] ;  /* 0x00006800011a7983 */ /* 0x000f280000300800 */
[----:B------:R0:W-:Y:S04]  /*c81c0*/  @P6 STG.E.U8 desc[UR24][R6.64], R0 ;  /* 0x0000000006006986 */ /* 0x0001e8000c101118 */
[----:B------:R-:W4:Y:S04]  /*c81d0*/  LDL.LU.64 R18, [R1+0x2520] ;  /* 0x0025200001127983 */ /* 0x000f280000300a00 */
[----:B------:R-:W4:Y:S01]  /*c81e0*/  LDL.LU.64 R16, [R1+0x2528] ;  /* 0x0025280001107983 */ /* 0x000f220000300a00 */
        /* <DEDUP_REMOVED lines=15> */
[----:B------:R-:W4:Y:S06]  /*c82e0*/  LDL.LU.64 R28, [R1+0x2548] ;  /* 0x00254800011c7983 */ /* 0x000f2c0000300a00 */
[----:B------:R0:W-:Y:S01]  /*c82f0*/  @P1 STG.E.U8 desc[UR24][R14.64], R0 ;  /* 0x000000000e001986 */ /* 0x0001e2000c101118 */
[----:B------:R-:W-:-:S02]  /*c8300*/  LOP3.LUT P1, RZ, R13, 0x40000000, RZ, 0xc0, !PT ;  /* 0x400000000dff7812 */ /* 0x000fc4000782c0ff */
[----:B0-----:R-:W-:Y:S01]  /*c8310*/  PRMT R0, R25, 0x7770, RZ ;  /* 0x0000777019007816 */ /* 0x001fe200000000ff */
[----:B------:R-:W4:Y:S10]  /*c8320*/  LDL.LU.64 R14, [R1+0x2558] ;  /* 0x00255800010e7983 */ /* 0x000f340000300a00 */
[----:B--2---:R0:W-:Y:S04]  /*c8330*/  @P1 STG.E.U8 desc[UR24][R22.64], R0 ;  /* 0x0000000016001986 */ /* 0x0041e8000c101118 */
[----:B0-----:R-:W2:Y:S01]  /*c8340*/  LDL.LU.64 R22, [R1+0x3d78] ;  /* 0x003d780001167983 */ /* 0x001ea20000300a00 */
[----:B------:R-:W-:-:S02]  /*c8350*/  LOP3.LUT P1, RZ, R13, 0x20000000, RZ, 0xc0, !PT ;  /* 0x200000000dff7812 */ /* 0x000fc4000782c0ff */
[----:B------:R-:W-:Y:S02]  /*c8360*/  PRMT R0, R25, 0x7771, RZ ;  /* 0x0000777119007816 */ /* 0x000fe400000000ff */
[----:B------:R-:W-:-:S09]  /*c8370*/  LOP3.LUT P2, RZ, R24, 0x200, RZ, 0xc0, !PT ;  /* 0x0000020018ff7812 */ /* 0x000fd2000784c0ff */
[----:B--2---:R0:W-:Y:S01]  /*c8380*/  @P1 STG.E.U8 desc[UR24][R22.64], R0 ;  /* 0x0000000016001986 */ /* 0x0041e2000c101118 */
[----:B------:R-:W-:Y:S02]  /*c8390*/  LOP3.LUT P1, RZ, R13, 0x10000000, RZ, 0xc0, !PT ;  /* 0x100000000dff7812 */ /* 0x000fe4000782c0ff */
[----:B0-----:R-:W-:-:S11]  /*c83a0*/  PRMT R0, R25, 0x7772, RZ ;  /* 0x0000777219007816 */ /* 0x001fd600000000ff */
[----:B---3--:R0:W-:Y:S02]  /*c83b0*/  @P1 STG.E.U8 desc[UR24][R2.64], R0 ;  /* 0x0000000002001986 */ /* 0x0081e4000c101118 */
[----:B0-----:R-:W-:Y:S02]  /*c83c0*/  PRMT R0, R25, 0x7773, RZ ;  /* 0x0000777319007816 */ /* 0x001fe400000000ff */
[----:B------:R-:W2:Y:S01]  /*c83d0*/  LDL.LU R25, [R1+0x3d74] ;  /* 0x003d740001197983 */ /* 0x000ea20000300800 */
[----:B------:R-:W-:-:S13]  /*c83e0*/  LOP3.LUT P1, RZ, R13, 0x8000000, RZ, 0xc0, !PT ;  /* 0x080000000dff7812 */ /* 0x000fda000782c0ff */
[----:B----4-:R0:W-:Y:S01]  /*c83f0*/  @P1 STG.E.U8 desc[UR24][R20.64], R0 ;  /* 0x0000000014001986 */ /* 0x0101e2000c101118 */
[----:B------:R-:W-:Y:S02]  /*c8400*/  LOP3.LUT P1, RZ, R13, 0x4000000, RZ, 0xc0, !PT ;  /* 0x040000000dff7812 */ /* 0x000fe4000782c0ff */
[----:B0-----:R-:W-:-:S11]  /*c8410*/  PRMT R0, R26, 0x7770, RZ ;  /* 0x000077701a007816 */ /* 0x001fd600000000ff */
[----:B------:R0:W-:Y:S01]  /*c8420*/  @P1 STG.E.U8 desc[UR24][R18.64], R0 ;  /* 0x0000000012001986 */ /* 0x0001e2000c101118 */
[----:B------:R-:W-:Y:S02]  /*c8430*/  LOP3.LUT P1, RZ, R13, 0x2000000, RZ, 0xc0, !PT ;  /* 0x020000000dff7812 */ /* 0x000fe4000782c0ff */
[----:B------:R-:W-:Y:S02]  /*c8440*/  LOP3.LUT P3, RZ, R24, 0x400, RZ, 0xc0, !PT ;  /* 0x0000040018ff7812 */ /* 0x000fe4000786c0ff */
[----:B0-----:R-:W-:-:S09]  /*c8450*/  PRMT R0, R26, 0x7771, RZ ;  /* 0x000077711a007816 */ /* 0x001fd200000000ff */
[----:B------:R0:W-:Y:S01]  /*c8460*/  @P1 STG.E.U8 desc[UR24][R16.64], R0 ;  /* 0x0000000010001986 */ /* 0x0001e2000c101118 */
[C---:B------:R-:W-:Y:S02]  /*c8470*/  LOP3.LUT P4, RZ, R24.reuse, 0x800, RZ, 0xc0, !PT ;  /* 0x0000080018ff7812 */ /* 0x040fe4000788c0ff */
[----:B------:R-:W-:Y:S02]  /*c8480*/  LOP3.LUT P5, RZ, R24, 0x1000, RZ, 0xc0, !PT ;  /* 0x0000100018ff7812 */ /* 0x000fe400078ac0ff */
[----:B0-----:R-:W-:-:S05]  /*c8490*/  PRMT R0, R26, 0x7772, RZ ;  /* 0x000077721a007816 */ /* 0x001fca00000000ff */
[----:B------:R0:W-:Y:S01]  /*c84a0*/  @P2 STG.E.U8 desc[UR24][R6.64], R0 ;  /* 0x0000000006002986 */ /* 0x0001e2000c101118 */
[----:B------:R-:W-:Y:S02]  /*c84b0*/  LOP3.LUT P6, RZ, R24, 0x2000, RZ, 0xc0, !PT ;  /* 0x0000200018ff7812 */ /* 0x000fe400078cc0ff */
[----:B0-----:R-:W-:-:S05]  /*c84c0*/  PRMT R0, R26, 0x7773, RZ ;  /* 0x000077731a007816 */ /* 0x001fca00000000ff */
[----:B------:R2:W-:Y:S01]  /*c84d0*/  @P3 STG.E.U8 desc[UR24][R4.64], R0 ;  /* 0x0000000004003986 */ /* 0x0005e2000c101118 */
        /* <DEDUP_REMOVED lines=10> */
[----:B------:R-:W3:Y:S04]  /*c8580*/  LDL.LU.64 R28, [R1+0x2560] ;  /* 0x00256000011c7983 */ /* 0x000ee80000300a00 */
[----:B0-----:R-:W4:Y:S04]  /*c8590*/  LDL.LU.64 R14, [R1+0x2568] ;  /* 0x00256800010e7983 */ /* 0x001f280000300a00 */
[----:B------:R-:W2:Y:S04]  /*c85a0*/  LDL.LU.64 R6, [R1+0x2578] ;  /* 0x0025780001067983 */ /* 0x000ea80000300a00 */
[----:B------:R-:W3:Y:S01]  /*c85b0*/  LDL.LU R26, [R1+0x8c] ;  /* 0x00008c00011a7983 */ /* 0x000ee20000300800 */
[----:B------:R-:W-:-:S02]  /*c85c0*/  LOP3.LUT P4, RZ, R24, 0x8000, RZ, 0xc0, !PT ;  /* 0x0000800018ff7812 */ /* 0x000fc4000788c0ff */
[----:B------:R-:W-:Y:S01]  /*c85d0*/  LOP3.LUT P5, RZ, R24, 0x10000, RZ, 0xc0, !PT ;  /* 0x0001000018ff7812 */ /* 0x000fe200078ac0ff */
[----:B------:R-:W2:Y:S04]  /*c85e0*/  LDL.LU.64 R4, [R1+0x2570] ;  /* 0x0025700001047983 */ /* 0x000ea80000300a00 */
[----:B------:R-:W2:Y:S04]  /*c85f0*/  LDL.LU.64 R10, [R1+0x2580] ;  /* 0x00258000010a7983 */ /* 0x000ea80000300a00 */
[----:B------:R-:W2:Y:S04]  /*c8600*/  LDL.LU R12, [R1+0x7c] ;  /* 0x00007c00010c7983 */ /* 0x000ea80000300800 */
[----:B------:R-:W2:Y:S01]  /*c8610*/  LDL.LU.64 R8, [R1+0x2590] ;  /* 0x0025900001087983 */ /* 0x000ea20000300a00 */
[----:B---3--:R-:W-:-:S05]  /*c8620*/  PRMT R0, R26, 0x7770, RZ ;  /* 0x000077701a007816 */ /* 0x008fca00000000ff */
[----:B------:R0:W-:Y:S02]  /*c8630*/  @P4 STG.E.U8 desc[UR24][R28.64], R0 ;  /* 0x000000001c004986 */ /* 0x0001e4000c101118 */
[----:B0-----:R-:W-:Y:S02]  /*c8640*/  PRMT R0, R26, 0x7771, RZ ;  /* 0x000077711a007816 */ /* 0x001fe400000000ff */
[----:B------:R-:W3:Y:S04]  /*c8650*/  LDL.LU.64 R28, [R1+0x2588] ;  /* 0x00258800011c7983 */ /* 0x000ee80000300a00 */
[----:B----4-:R0:W-:Y:S04]  /*c8660*/  @P5 STG.E.U8 desc[UR24][R14.64], R0 ;  /* 0x000000000e005986 */ /* 0x0101e8000c101118 */
[----:B0-----:R-:W4:Y:S04]  /*c8670*/  LDL.LU R15, [R1+0x6c] ;  /* 0x00006c00010f7983 */ /* 0x001f280000300800 */
[----:B------:R-:W2:Y:S04]  /*c8680*/  LDL.LU.64 R22, [R1+0x25a8] ;  /* 0x0025a80001167983 */ /* 0x000ea80000300a00 */
        /* <DEDUP_REMOVED lines=35> */
[----:B0-----:R-:W-:Y:S02]  /*c88c0*/  PRMT R0, R26, 0x7773, RZ ;  /* 0x000077731a007816 */ /* 0x001fe400000000ff */
[----:B------:R-:W4:Y:S04]  /*c88d0*/  LDL.LU R26, [R1+0x50] ;  /* 0x00005000011a7983 */ /* 0x000f280000300800 */
[----:B------:R0:W-:Y:S04]  /*c88e0*/  @P0 STG.E.U8 desc[UR24][R4.64], R0 ;  /* 0x0000000004000986 */ /* 0x0001e8000c101118 */
[----:B------:R-:W4:Y:S04]  /*c88f0*/  LDL.LU.64 R18, [R1+0x25c0] ;  /* 0x0025c00001127983 */ /* 0x000f280000300a00 */
[----:B------:R-:W4:Y:S04]  /*c8900*/  LDL.LU.64 R16, [R1+0x25d0] ;  /* 0x0025d00001107983 */ /* 0x000f280000300a00 */
[----:B------:R-:W4:Y:S04]  /*c8910*/  LDL.LU.64 R6, [R1+0x25c8] ;  /* 0x0025c80001067983 */ /* 0x000f280000300a00 */
[----:B------:R-:W4:Y:S01]  /*c8920*/  LDL.LU R14, [R1+0x40] ;  /* 0x00004000010e7983 */ /* 0x000f220000300800 */
[----:B0-----:R-:W-:-:S03]  /*c8930*/  PRMT R0, R12, 0x7770, RZ ;  /* 0x000077700c007816 */ /* 0x001fc600000000ff */
[----:B------:R-:W4:Y:S04]  /*c8940*/  LDL.LU.64 R4, [R1+0x25d8] ;  /* 0x0025d80001047983 */ /* 0x000f280000300a00 */
[----:B------:R0:W-:Y:S01]  /*c8950*/  @P1 STG.E.U8 desc[UR24][R10.64], R0 ;  /* 0x000000000a001986 */ /* 0x0001e2000c101118 */
[C---:B------:R-:W-:Y:S02]  /*c8960*/  LOP3.LUT P1, RZ, R13.reuse, 0x1000000, RZ, 0xc0, !PT ;  /* 0x010000000dff7812 */ /* 0x040fe4000782c0ff */
[----:B0-----:R-:W-:Y:S01]  /*c8970*/  PRMT R0, R12, 0x7771, RZ ;  /* 0x000077710c007816 */ /* 0x001fe200000000ff */
[----:B------:R-:W4:Y:S10]  /*c8980*/  LDL.LU.64 R10, [R1+0x25e0] ;  /* 0x0025e000010a7983 */ /* 0x000f340000300a00 */
        /* <DEDUP_REMOVED lines=19> */
[----:B------:R-:W-:Y:S02]  /*c8ac0*/  LOP3.LUT P5, RZ, R24, 0x80000000, RZ, 0xc0, !PT ;  /* 0x8000000018ff7812 */ /* 0x000fe400078ac0ff */
        /* <DEDUP_REMOVED lines=19> */
[----:B------:R0:W-:Y:S01]  /*c8c00*/  @P5 STG.E.U8 desc[UR24][R10.64], R0 ;  /* 0x000000000a005986 */ /* 0x0001e2000c101118 */
[----:B------:R-:W-:Y:S01]  /*c8c10*/  IMAD.MOV.U32 R15, RZ, RZ, R27 ;  /* 0x000000ffff0f7224 */ /* 0x000fe200078e001b */
[C---:B0-----:R-:W-:Y:S02]  /*c8c20*/  PRMT R0, R14.reuse, 0x7771, RZ ;  /* 0x000077710e007816 */ /* 0x041fe400000000ff */
[----:B------:R-:W2:Y:S04]  /*c8c30*/  LDL.LU.64 R10, [R1+0x25f0] ;  /* 0x0025f000010a7983 */ /* 0x000ea80000300a00 */
[----:B------:R0:W-:Y:S02]  /*c8c40*/  @P6 STG.E.U8 desc[UR24][R8.64], R0 ;  /* 0x0000000008006986 */ /* 0x0001e4000c101118 */
[----:B0-----:R-:W-:-:S02]  /*c8c50*/  PRMT R0, R14, 0x7772, RZ ;  /* 0x000077720e007816 */ /* 0x001fc400000000ff */
[----:B------:R-:W4:Y:S04]  /*c8c60*/  LDL.LU.64 R8, [R1+0x2600] ;  /* 0x0026000001087983 */ /* 0x000f280000300a00 */
[----:B------:R-:W4:Y:S04]  /*c8c70*/  LDL.LU.64 R26, [R1+0x2610] ;  /* 0x00261000011a7983 */ /* 0x000f280000300a00 */
[----:B------:R-:W4:Y:S04]  /*c8c80*/  LDL.LU.64 R6, [R1+0x2608] ;  /* 0x0026080001067983 */ /* 0x000f280000300a00 */
[----:B---3--:R0:W-:Y:S04]  /*c8c90*/  @P0 STG.E.U8 desc[UR24][R28.64], R0 ;  /* 0x000000001c000986 */ /* 0x0081e8000c101118 */
[----:B0-----:R-:W3:Y:S01]  /*c8ca0*/  LDL.LU R28, [R1+0x30] ;  /* 0x00003000011c7983 */ /* 0x001ee20000300800 */
[----:B------:R-:W-:-:S02]  /*c8cb0*/  LOP3.LUT P4, RZ, R25, 0x4, RZ, 0xc0, !PT ;  /* 0x0000000419ff7812 */ /* 0x000fc4000788c0ff */
[C---:B------:R-:W-:Y:S02]  /*c8cc0*/  LOP3.LUT P5, RZ, R25.reuse, 0x8, RZ, 0xc0, !PT ;  /* 0x0000000819ff7812 */ /* 0x040fe400078ac0ff */
[----:B------:R-:W-:Y:S02]  /*c8cd0*/  PRMT R0, R14, 0x7773, RZ ;  /* 0x000077730e007816 */ /* 0x000fe400000000ff */
[----:B------:R-:W-:Y:S01]  /*c8ce0*/  LOP3.LUT P6, RZ, R25, 0x10, RZ, 0xc0, !PT ;  /* 0x0000001019ff7812 */ /* 0x000fe200078cc0ff */
[----:B------:R-:W4:Y:S04]  /*c8cf0*/  LDL.LU.64 R4, [R1+0x2618] ;  /* 0x0026180001047983 */ /* 0x000f280000300a00 */
[----:B------:R-:W4:Y:S04]  /*c8d00*/  LDL.LU R29, [R1+0x20] ;  /* 0x00002000011d7983 */ /* 0x000f280000300800 */
[----:B--2---:R0:W-:Y:S04]  /*c8d10*/  @P4 STG.E.U8 desc[UR24][R10.64], R0 ;  /* 0x000000000a004986 */ /* 0x0041e8000c101118 */
[----:B0-----:R-:W2:Y:S01]  /*c8d20*/  LDL.LU.64 R10, [R1+0x2620] ;  /* 0x00262000010a7983 */ /* 0x001ea20000300a00 */
[----:B---3--:R-:W-:-:S05]  /*c8d30*/  PRMT R0, R28, 0x7770, RZ ;  /* 0x000077701c007816 */ /* 0x008fca00000000ff */
[----:B----4-:R0:W-:Y:S02]  /*c8d40*/  @P5 STG.E.U8 desc[UR24][R8.64], R0 ;  /* 0x0000000008005986 */ /* 0x0101e4000c101118 */
[----:B0-----:R-:W-:Y:S02]  /*c8d50*/  PRMT R0, R28, 0x7771, RZ ;  /* 0x000077711c007816 */ /* 0x001fe400000000ff */
[----:B------:R-:W3:Y:S04]  /*c8d60*/  LDL.LU.64 R8, [R1+0x2628] ;  /* 0x0026280001087983 */ /* 0x000ee80000300a00 */
[----:B------:R-:W4:Y:S04]  /*c8d70*/  LDL.LU R14, [R1+0x54] ;  /* 0x00005400010e7983 */ /* 0x000f280000300800 */
        /* <DEDUP_REMOVED lines=41> */
[----:B------:R-:W4:Y:S05]  /*c9010*/  LDL.LU.64 R6, [R1+0x2678] ;  /* 0x0026780001067983 */ /* 0x000f2a0000300a00 */
[----:B------:R0:W-:Y:S01]  /*c9020*/  @P1 STG.E.U8 desc[UR24][R4.64], R0 ;  /* 0x0000000004001986 */ /* 0x0001e2000c101118 */
[----:B------:R-:W-:-:S02]  /*c9030*/  LOP3.LUT P1, RZ, R13, 0x10000, RZ, 0xc0, !PT ;  /* 0x000100000dff7812 */ /* 0x000fc4000782c0ff */
        /* <DEDUP_REMOVED lines=13> */
[----:B------:R-:W-:-:S11]  /*c9110*/  PRMT R0, R29, 0x7773, RZ ;  /* 0x000077731d007816 */ /* 0x000fd600000000ff */
[----:B--2---:R0:W-:Y:S04]  /*c9120*/  @P1 STG.E.U8 desc[UR24][R26.64], R0 ;  /* 0x000000001a001986 */ /* 0x0041e8000c101118 */
[----:B0-----:R-:W2:Y:S01]  /*c9130*/  LDL.LU.64 R26, [R1+0x3d50] ;  /* 0x003d5000011a7983 */ /* 0x001ea20000300a00 */
[----:B------:R-:W-:Y:S02]  /*c9140*/  LOP3.LUT P1, RZ, R13, 0x1000, RZ, 0xc0, !PT ;  /* 0x000010000dff7812 */ /* 0x000fe4000782c0ff */
[----:B----4-:R-:W-:Y:S02]  /*c9150*/  PRMT R0, R14, 0x7770, RZ ;  /* 0x000077700e007816 */ /* 0x010fe400000000ff */
[----:B------:R-:W-:-:S09]  /*c9160*/  LOP3.LUT P2, RZ, R25, 0x8000, RZ, 0xc0, !PT ;  /* 0x0000800019ff7812 */ /* 0x000fd2000784c0ff */
[----:B--2---:R0:W-:Y:S04]  /*c9170*/  @P1 STG.E.U8 desc[UR24][R26.64], R0 ;  /* 0x000000001a001986 */ /* 0x0041e8000c101118 */
[----:B0-----:R-:W2:Y:S01]  /*c9180*/  LDL.LU.64 R26, [R1+0x3d48] ;  /* 0x003d4800011a7983 */ /* 0x001ea20000300a00 */
[----:B------:R-:W-:Y:S02]  /*c9190*/  LOP3.LUT P1, RZ, R13, 0x800, RZ, 0xc0, !PT ;  /* 0x000008000dff7812 */ /* 0x000fe4000782c0ff */
[----:B------:R-:W-:-:S11]  /*c91a0*/  PRMT R0, R14, 0x7771, RZ ;  /* 0x000077710e007816 */ /* 0x000fd600000000ff */
        /* <DEDUP_REMOVED lines=9> */
[C---:B------:R-:W-:Y:S02]  /*c9240*/  LOP3.LUT P5, RZ, R25.reuse, 0x40000, RZ, 0xc0, !PT ;  /* 0x0004000019ff7812 */ /* 0x040fe400078ac0ff */
[C---:B------:R-:W-:Y:S02]  /*c9250*/  LOP3.LUT P6, RZ, R25.reuse, 0x80000, RZ, 0xc0, !PT ;  /* 0x0008000019ff7812 */ /* 0x040fe400078cc0ff */
[----:B------:R-:W-:Y:S01]  /*c9260*/  LOP3.LUT P0, RZ, R25, 0x100000, RZ, 0xc0, !PT ;  /* 0x0010000019ff7812 */ /* 0x000fe2000780c0ff */
[----:B------:R-:W-:Y:S01]  /*c9270*/  IMAD.MOV.U32 R29, RZ, RZ, R15 ;  /* 0x000000ffff1d7224 */ /* 0x000fe200078e000f */
        /* <DEDUP_REMOVED lines=9> */
[----:B------:R-:W4:Y:S01]  /*c9310*/  LDL.LU.64 R18, [R1+0x2688] ;  /* 0x0026880001127983 */ /* 0x000f220000300a00 */
[----:B0-----:R-:W-:-:S05]  /*c9320*/  PRMT R0, R28, 0x7770, RZ ;  /* 0x000077701c007816 */ /* 0x001fca00000000ff */
[----:B------:R0:W-:Y:S02]  /*c9330*/  @P6 STG.E.U8 desc[UR24][R10.64], R0 ;  /* 0x000000000a006986 */ /* 0x0001e4000c101118 */
[----:B0-----:R-:W-:Y:S02]  /*c9340*/  PRMT R0, R28, 0x7771, RZ ;  /* 0x000077711c007816 */ /* 0x001fe400000000ff */
[----:B------:R-:W2:Y:S04]  /*c9350*/  LDL.LU.64 R10, [R1+0x2698] ;  /* 0x00269800010a7983 */ /* 0x000ea80000300a00 */
[----:B------:R-:W2:Y:S04]  /*c9360*/  LDL.LU.64 R14, [R1+0x26a0] ;  /* 0x0026a000010e7983 */ /* 0x000ea80000300a00 */
[----:B------:R-:W2:Y:S04]  /*c9370*/  LDL.LU.64 R16, [R1+0x26a8] ;  /* 0x0026a80001107983 */ /* 0x000ea80000300a00 */
[----:B------:R-:W2:Y:S04]  /*c9380*/  LDL.LU.64 R6, [R1+0x26b8] ;  /* 0x0026b80001067983 */ /* 0x000ea80000300a00 */
[----:B---3--:R0:W-:Y:S04]  /*c9390*/  @P0 STG.E.U8 desc[UR24][R8.64], R0 ;  /* 0x0000000008000986 */ /* 0x0081e8000c101118 */
[----:B0-----:R-:W3:Y:S01]  /*c93a0*/  LDL.LU R8, [R1+0x24] ;  /* 0x0000240001087983 */ /* 0x001ee20000300800 */
        /* <DEDUP_REMOVED lines=8> */
[----:B--2---:R0:W-:Y:S04]  /*c9430*/  @P5 STG.E.U8 desc[UR24][R10.64], R0 ;  /* 0x000000000a005986 */ /* 0x0041e8000c101118 */
[----:B0-----:R-:W2:Y:S01]  /*c9440*/  LDL.LU.64 R10, [R1+0x26c8] ;  /* 0x0026c800010a7983 */ /* 0x001ea20000300a00 */
[----:B---3--:R-:W-:-:S05]  /*c9450*/  PRMT R0, R8, 0x7770, RZ ;  /* 0x0000777008007816 */ /* 0x008fca00000000ff */
[----:B------:R0:W-:Y:S04]  /*c9460*/  @P6 STG.E.U8 desc[UR24][R14.64], R0 ;  /* 0x000000000e006986 */ /* 0x0001e8000c101118 */
        /* <DEDUP_REMOVED lines=25> */
[----:B------:R-:W-:Y:S02]  /*c9600*/  PRMT R0, R8, 0x7771, RZ ;  /* 0x0000777108007816 */ /* 0x000fe400000000ff */
[----:B------:R-:W-:Y:S01]  /*c9610*/  LOP3.LUT R13, R13, 0xffffff7f, RZ, 0xc0, !PT ;  /* 0xffffff7f0d0d7812 */ /* 0x000fe200078ec0ff */
[----:B------:R-:W4:Y:S06]  /*c9620*/  LDL.LU R28, [R1+0x48] ;  /* 0x00004800011c7983 */ /* 0x000f2c0000300800 */
        /* <DEDUP_REMOVED lines=8> */
[----:B------:R-:W4:Y:S04]  /*c96b0*/  LDL.LU.64 R22, [R1+0x26e8] ;  /* 0x0026e80001167983 */ /* 0x000f280000300a00 */
[----:B------:R-:W4:Y:S04]  /*c96c0*/  LDL.LU.64 R2, [R1+0x26f8] ;  /* 0x0026f80001027983 */ /* 0x000f280000300a00 */
[----:B------:R-:W4:Y:S04]  /*c96d0*/  LDL.LU.64 R20, [R1+0x2708] ;  /* 0x0027080001147983 */ /* 0x000f280000300a00 */
[----:B------:R-:W4:Y:S04]  /*c96e0*/  LDL.LU.64 R18, [R1+0x26f0] ;  /* 0x0026f00001127983 */ /* 0x000f280000300a00 */
        /* <DEDUP_REMOVED lines=23> */
[----:B------:R-:W-:-:S07]  /*c9860*/  LOP3.LUT P3, RZ, R26, 0x8, RZ, 0xc0, !PT ;  /* 0x000000081aff7812 */ /* 0x000fce000786c0ff */
[----:B---3--:R0:W-:Y:S04]  /*c9870*/  @P1 STG.E.U8 desc[UR24][R14.64], R0 ;  /* 0x000000000e001986 */ /* 0x0081e8000c101118 */
[----:B0-----:R-:W3:Y:S01]  /*c9880*/  LDL.LU.64 R14, [R1+0x3d28] ;  /* 0x003d2800010e7983 */ /* 0x001ee20000300a00 */
[----:B------:R-:W-:Y:S02]  /*c9890*/  LOP3.LUT P1, RZ, R13, 0x8, RZ, 0xc0, !PT ;  /* 0x000000080dff7812 */ /* 0x000fe4000782c0ff */
[----:B----4-:R-:W-:-:S11]  /*c98a0*/  PRMT R0, R28, 0x7770, RZ ;  /* 0x000077701c007816 */ /* 0x010fd600000000ff */
        /* <DEDUP_REMOVED lines=9> */
[----:B0-----:R-:W-:-:S05]  /*c9940*/  PRMT R0, R28, 0x7773, RZ ;  /* 0x000077731c007816 */ /* 0x001fca00000000ff */
[----:B------:R3:W-:Y:S01]  /*c9950*/  @P2 STG.E.U8 desc[UR24][R20.64], R0 ;  /* 0x0000000014002986 */ /* 0x0007e2000c101118 */
[----:B------:R-:W-:Y:S01]  /*c9960*/  IMAD.MOV.U32 R9, RZ, RZ, R29 ;  /* 0x000000ffff097224 */ /* 0x000fe200078e001d */
        /* <DEDUP_REMOVED lines=8> */
[----:B------:R-:W4:Y:S01]  /*c99f0*/  LDL.LU.64 R28, [R1+0x2728] ;  /* 0x00272800011c7983 */ /* 0x000f220000300a00 */
[C---:B------:R-:W-:Y:S02]  /*c9a00*/  LOP3.LUT P6, RZ, R26.reuse, 0x40, RZ, 0xc0, !PT ;  /* 0x000000401aff7812 */ /* 0x040fe400078cc0ff */
[----:B------:R-:W-:-:S02]  /*c9a10*/  LOP3.LUT P0, RZ, R26, 0x80, RZ, 0xc0, !PT ;  /* 0x000000801aff7812 */ /* 0x000fc4000780c0ff */
[----:B------:R-:W-:Y:S01]  /*c9a20*/  LOP3.LUT P4, RZ, R26, 0x100, RZ, 0xc0, !PT ;  /* 0x000001001aff7812 */ /* 0x000fe2000788c0ff */
[----:B------:R-:W3:Y:S04]  /*c9a30*/  LDL.LU.64 R20, [R1+0x2738] ;  /* 0x0027380001147983 */ /* 0x000ee80000300a00 */
[----:B------:R-:W3:Y:S04]  /*c9a40*/  LDL.LU.64 R18, [R1+0x2748] ;  /* 0x0027480001127983 */ /* 0x000ee80000300a00 */
[----:B------:R-:W3:Y:S04]  /*c9a50*/  LDL.LU.64 R6, [R1+0x2730] ;  /* 0x0027300001067983 */ /* 0x000ee80000300a00 */
[----:B------:R0:W-:Y:S02]  /*c9a60*/  @P6 STG.E.U8 desc[UR24][R4.64], R0 ;  /* 0x0000000004006986 */ /* 0x0001e4000c101118 */
[----:B0-----:R-:W-:-:S02]  /*c9a70*/  PRMT R0, R8, 0x7770, RZ ;  /* 0x0000777008007816 */ /* 0x001fc400000000ff */
[----:B------:R-:W3:Y:S04]  /*c9a80*/  LDL.LU.64 R4, [R1+0x2740] ;  /* 0x0027400001047983 */ /* 0x000ee80000300a00 */
[----:B--2---:R0:W-:Y:S02]  /*c9a90*/  @P0 STG.E.U8 desc[UR24][R10.64], R0 ;  /* 0x000000000a000986 */ /* 0x0041e4000c101118 */
[----:B0-----:R-:W-:Y:S02]  /*c9aa0*/  PRMT R0, R8, 0x7771, RZ ;  /* 0x0000777108007816 */ /* 0x001fe400000000ff */
[----:B------:R-:W2:Y:S04]  /*c9ab0*/  LDL.LU.64 R10, [R1+0x2750] ;  /* 0x00275000010a7983 */ /* 0x000ea80000300a00 */
[----:B----4-:R0:W-:Y:S04]  /*c9ac0*/  @P4 STG.E.U8 desc[UR24][R28.64], R0 ;  /* 0x000000001c004986 */ /* 0x0101e8000c101118 */
[----:B0-----:R-:W4:Y:S04]  /*c9ad0*/  LDL.LU.64 R28, [R1+0x2758] ;  /* 0x00275800011c7983 */ /* 0x001f280000300a00 */
[----:B------:R-:W4:Y:S04]  /*c9ae0*/  LDL.LU R16, [R1+0x4c] ;  /* 0x00004c0001107983 */ /* 0x000f280000300800 */
[----:B------:R-:W2:Y:S01]  /*c9af0*/  LDL.LU.64 R24, [R1+0x2778] ;  /* 0x0027780001187983 */ /* 0x000ea20000300a00 */
[----:B------:R-:W-:-:S02]  /*c9b00*/  LOP3.LUT P1, RZ, R26, 0x100000, RZ, 0xc0, !PT ;  /* 0x001000001aff7812 */ /* 0x000fc4000782c0ff */
[----:B---3--:R-:W-:-:S11]  /*c9b10*/  LOP3.LUT R14, R14, 0xfdffffff, RZ, 0xc0, !PT ;  /* 0xfdffffff0e0e7812 */ /* 0x008fd600078ec0ff */
        /* <DEDUP_REMOVED lines=22> */
[----:B------:R-:W-:Y:S02]  /*c9c80*/  PRMT R0, R8, 0x7772, RZ ;  /* 0x0000777208007816 */ /* 0x000fe400000000ff */
[----:B------:R-:W-:-:S02]  /*c9c90*/  LOP3.LUT P0, RZ, R26, 0x800, RZ, 0xc0, !PT ;  /* 0x000008001aff7812 */ /* 0x000fc4000780c0ff */
[----:B------:R-:W-:Y:S01]  /*c9ca0*/  LOP3.LUT R13, R13, 0xfffffffe, RZ, 0xc0, !PT ;  /* 0xfffffffe0d0d7812 */ /* 0x000fe200078ec0ff */
[----:B------:R-:W3:Y:S04]  /*c9cb0*/  LDL.LU.64 R22, [R1+0x2788] ;  /* 0x0027880001167983 */ /* 0x000ee80000300a00 */
[----:B------:R-:W3:Y:S04]  /*c9cc0*/  LDL.LU R17, [R1+0x3c] ;  /* 0x00003c0001117983 */ /* 0x000ee80000300800 */
[----:B------:R-:W3:Y:S01]  /*c9cd0*/  LDL.LU.64 R2, [R1+0x2770] ;  /* 0x0027700001027983 */ /* 0x000ee20000300a00 */
[----:B------:R-:W-:-:S02]  /*c9ce0*/  @P1 LOP3.LUT R14, R14, 0x80000000, RZ, 0xfc, !PT ;  /* 0x800000000e0e1812 */ /* 0x000fc400078efcff */
[----:B------:R-:W-:Y:S01]  /*c9cf0*/  LOP3.LUT P1, RZ, R26, 0x2000, RZ, 0xc0, !PT ;  /* 0x000020001aff7812 */ /* 0x000fe2000782c0ff */
[----:B------:R0:W-:Y:S02]  /*c9d00*/  @P5 STG.E.U8 desc[UR24][R20.64], R0 ;  /* 0x0000000014005986 */ /* 0x0001e4000c101118 */
[----:B0-----:R-:W-:-:S10]  /*c9d10*/  PRMT R0, R8, 0x7773, RZ ;  /* 0x0000777308007816 */ /* 0x001fd400000000ff */
[----:B------:R-:W-:Y:S02]  /*c9d20*/  @P1 LOP3.LUT R13, R13, 0x1, RZ, 0xfc, !PT ;  /* 0x000000010d0d1812 */ /* 0x000fe400078efcff */
[----:B------:R-:W-:Y:S01]  /*c9d30*/  LOP3.LUT P1, RZ, R26, 0x1000, RZ, 0xc0, !PT ;  /* 0x000010001aff7812 */ /* 0x000fe2000782c0ff */
[----:B------:R-:W3:Y:S04]  /*c9d40*/  LDL.LU.64 R20, [R1+0x2780] ;  /* 0x0027800001147983 */ /* 0x000ee80000300a00 */
[----:B------:R0:W-:Y:S02]  /*c9d50*/  @P6 STG.E.U8 desc[UR24][R18.64], R0 ;  /* 0x0000000012006986 */ /* 0x0001e4000c101118 */
[C---:B0-----:R-:W-:Y:S02]  /*c9d60*/  PRMT R0, R9.reuse, 0x7770, RZ ;  /* 0x0000777009007816 */ /* 0x041fe400000000ff */
[----:B------:R-:W3:Y:S04]  /*c9d70*/  LDL.LU.64 R18, [R1+0x2790] ;  /* 0x0027900001127983 */ /* 0x000ee80000300a00 */
[----:B------:R0:W-:Y:S02]  /*c9d80*/  @P0 STG.E.U8 desc[UR24][R6.64], R0 ;  /* 0x0000000006000986 */ /* 0x0001e4000c101118 */
[----:B0-----:R-:W-:-:S02]  /*c9d90*/  PRMT R0, R9, 0x7771, RZ ;  /* 0x0000777109007816 */ /* 0x001fc400000000ff */
[----:B------:R-:W3:Y:S04]  /*c9da0*/  LDL.LU.64 R6, [R1+0x2798] ;  /* 0x0027980001067983 */ /* 0x000ee80000300a00 */
[----:B------:R0:W-:Y:S01]  /*c9db0*/  @P1 STG.E.U8 desc[UR24][R4.64], R0 ;  /* 0x0000000004001986 */ /* 0x0001e2000c101118 */
[----:B------:R-:W-:Y:S02]  /*c9dc0*/  LOP3.LUT P1, RZ, R13, 0x1, RZ, 0xc0, !PT ;  /* 0x000000010dff7812 */ /* 0x000fe4000782c0ff */
[----:B0-----:R-:W-:Y:S01]  /*c9dd0*/  PRMT R0, R9, 0x7772, RZ ;  /* 0x0000777209007816 */ /* 0x001fe200000000ff */
[----:B------:R-:W3:Y:S04]  /*c9de0*/  LDL.LU.64 R4, [R1+0x27a0] ;  /* 0x0027a00001047983 */ /* 0x000ee80000300a00 */
[----:B------:R-:W3:Y:S06]  /*c9df0*/  LDL.LU.64 R12, [R1+0x2768] ;  /* 0x00276800010c7983 */ /* 0x000eec0000300a00 */
[----:B------:R0:W-:Y:S01]  /*c9e00*/  @P1 STG.E.U8 desc[UR24][R10.64], R0 ;  /* 0x000000000a001986 */ /* 0x0001e2000c101118 */
[----:B------:R-:W-:Y:S01]  /*c9e10*/  LOP3.LUT P1, RZ, R14, 0x80000000, RZ, 0xc0, !PT ;  /* 0x800000000eff7812 */ /* 0x000fe2000782c0ff */
[----:B0-----:R-:W-:-:S02]  /*c9e20*/  IMAD.MOV.U32 R0, RZ, RZ, R9 ;  /* 0x000000ffff007224 */ /* 0x001fc400078e0009 */
[----:B------:R-:W3:Y:S04]  /*c9e30*/  LDL.LU.64 R10, [R1+0x27a8] ;  /* 0x0027a800010a7983 */ /* 0x000ee80000300a00 */
[----:B------:R-:W3:Y:S01]  /*c9e40*/  LDL.LU.64 R8, [R1+0x27b8] ;  /* 0x0027b80001087983 */ /* 0x000ee20000300a00 */
[----:B------:R-:W-:-:S05]  /*c9e50*/  PRMT R0, R0, 0x7773, RZ ;  /* 0x0000777300007816 */ /* 0x000fca00000000ff */
[----:B----4-:R0:W-:Y:S01]  /*c9e60*/  @P1 STG.E.U8 desc[UR24][R28.64], R0 ;  /* 0x000000001c001986 */ /* 0x0101e2000c101118 */
[----:B------:R-:W-:Y:S02]  /*c9e70*/  LOP3.LUT P1, RZ, R14, 0x40000000, RZ, 0xc0, !PT ;  /* 0x400000000eff7812 */ /* 0x000fe4000782c0ff */
[----:B0-----:R-:W-:Y:S01]  /*c9e80*/  PRMT R0, R16, 0x7770, RZ ;  /* 0x0000777010007816 */ /* 0x001fe200000000ff */
[----:B------:R-:W4:Y:S10]  /*c9e90*/  LDL.LU.64 R28, [R1+0x27c8] ;  /* 0x0027c800011c7983 */ /* 0x000f340000300a00 */
[----:B--2---:R0:W-:Y:S04]  /*c9ea0*/  @P1 STG.E.U8 desc[UR24][R24.64], R0 ;  /* 0x0000000018001986 */ /* 0x0041e8000c101118 */
[----:B0-----:R-:W2:Y:S01]  /*c9eb0*/  LDL.LU.64 R24, [R1+0x3d18] ;  /* 0x003d180001187983 */ /* 0x001ea20000300a00 */
[----:B------:R-:W-:-:S02]  /*c9ec0*/  LOP3.LUT P1, RZ, R14, 0x20000000, RZ, 0xc0, !PT ;  /* 0x200000000eff7812 */ /* 0x000fc4000782c0ff */
[----:B------:R-:W-:Y:S02]  /*c9ed0*/  PRMT R0, R16, 0x7771, RZ ;  /* 0x0000777110007816 */ /* 0x000fe400000000ff */
[C---:B------:R-:W-:Y:S02]  /*c9ee0*/  LOP3.LUT P2, RZ, R26.reuse, 0x200000, RZ, 0xc0, !PT ;  /* 0x002000001aff7812 */ /* 0x040fe4000784c0ff */
[C---:B------:R-:W-:Y:S02]  /*c9ef0*/  LOP3.LUT P3, RZ, R26.reuse, 0x400000, RZ, 0xc0, !PT ;  /* 0x004000001aff7812 */ /* 0x040fe4000786c0ff */
[----:B------:R-:W-:-:S05]  /*c9f00*/  LOP3.LUT P4, RZ, R26, 0x800000, RZ, 0xc0, !PT ;  /* 0x008000001aff7812 */ /* 0x000fca000788c0ff */
[----:B---3--:R0:W-:Y:S01]  /*c9f10*/  @P1 STG.E.U8 desc[UR24][R12.64], R0 ;  /* 0x000000000c001986 */ /* 0x0081e2000c101118 */
[----:B------:R-:W-:Y:S02]  /*c9f20*/  LOP3.LUT P1, RZ, R14, 0x10000000, RZ, 0xc0, !PT ;  /* 0x100000000eff7812 */ /* 0x000fe4000782c0ff */
[----:B0-----:R-:W-:Y:S02]  /*c9f30*/  PRMT R0, R16, 0x7772, RZ ;  /* 0x0000777210007816 */ /* 0x001fe400000000ff */
[C---:B------:R-:W-:Y:S02]  /*c9f40*/  LOP3.LUT P5, RZ, R26.reuse, 0x1000000, RZ, 0xc0, !PT ;  /* 0x010000001aff7812 */ /* 0x040fe400078ac0ff */
[C---:B------:R-:W-:Y:S02]  /*c9f50*/  LOP3.LUT P6, RZ, R26.reuse, 0x2000000, RZ, 0xc0, !PT ;  /* 0x020000001aff7812 */ /* 0x040fe400078cc0ff */
[----:B------:R-:W-:-:S05]  /*c9f60*/  LOP3.LUT P0, RZ, R26, 0x4000000, RZ, 0xc0, !PT ;  /* 0x040000001aff7812 */ /* 0x000fca000780c0ff */
        /* <DEDUP_REMOVED lines=21> */
[----:B------:R-:W2:Y:S04]  /*ca0c0*/  LDL.LU R27, [R1+0x3d10] ;  /* 0x003d1000011b7983 */ /* 0x000ea80000300800 */
[----:B----4-:R0:W-:Y:S04]  /*ca0d0*/  @P0 STG.E.U8 desc[UR24][R28.64], R0 ;  /* 0x000000001c000986 */ /* 0x0101e8000c101118 */
[----:B------:R-:W3:Y:S04]  /*ca0e0*/  LDL.LU.64 R8, [R1+0x27b0] ;  /* 0x0027b00001087983 */ /* 0x000ee80000300a00 */
[----:B0-----:R-:W4:Y:S04]  /*ca0f0*/  LDL.LU.64 R28, [R1+0x27c0] ;  /* 0x0027c000011c7983 */ /* 0x001f280000300a00 */
[----:B------:R-:W4:Y:S04]  /*ca100*/  LDL.LU.64 R20, [R1+0x27d0] ;  /* 0x0027d00001147983 */ /* 0x000f280000300a00 */
[----:B------:R-:W3:Y:S01]  /*ca110*/  LDL.LU R2, [R1+0x10] ;  /* 0x0000100001027983 */ /* 0x000ee20000300800 */
[----:B------:R-:W-:-:S03]  /*ca120*/  LOP3.LUT R14, R14, 0xfffdffff, RZ, 0xc0, !PT ;  /* 0xfffdffff0e0e7812 */ /* 0x000fc600078ec0ff */
[----:B------:R-:W4:Y:S04]  /*ca130*/  LDL.LU.64 R18, [R1+0x27d8] ;  /* 0x0027d80001127983 */ /* 0x000f280000300a00 */
[----:B------:R-:W4:Y:S01]  /*ca140*/  LDL.LU.64 R16, [R1+0x27e0] ;  /* 0x0027e00001107983 */ /* 0x000f220000300a00 */
[----:B------:R-:W-:-:S03]  /*ca150*/  LOP3.LUT P4, RZ, R26, 0x8000000, RZ, 0xc0, !PT ;  /* 0x080000001aff7812 */ /* 0x000fc6000788c0ff */
[----:B------:R-:W4:Y:S01]  /*ca160*/  LDL.LU.64 R6, [R1+0x27e8] ;  /* 0x0027e80001067983 */ /* 0x000f220000300a00 */
[C---:B------:R-:W-:Y:S02]  /*ca170*/  LOP3.LUT P5, RZ, R26.reuse, 0x10000000, RZ, 0xc0, !PT ;  /* 0x100000001aff7812 */ /* 0x040fe400078ac0ff */
        /* <DEDUP_REMOVED lines=26> */
[----:B------:R-:W2:Y:S04]  /*ca320*/  LDL.LU R26, [R1] ;  /* 0x00000000011a7983 */ /* 0x000ea80000300800 */
[----:B------:R-:W2:Y:S01]  /*ca330*/  LDL.LU.64 R10, [R1+0x27f8] ;  /* 0x0027f800010a7983 */ /* 0x000ea20000300a00 */
[----:B---3--:R-:W-:-:S05]  /*ca340*/  PRMT R0, R2, 0x7770, RZ ;  /* 0x0000777002007816 */ /* 0x008fca00000000ff */
[----:B------:R0:W-:Y:S04]  /*ca350*/  @P4 STG.E.U8 desc[UR24][R8.64], R0 ;  /* 0x0000000008004986 */ /* 0x0001e8000c101118 */
[----:B0-----:R-:W3:Y:S01]  /*ca360*/  LDL.LU.64 R8, [R1+0x2808] ;  /* 0x0028080001087983 */ /* 0x001ee20000300a00 */
[----:B------:R-:W-:-:S03]  /*ca370*/  PRMT R0, R2, 0x7771, RZ ;  /* 0x0000777102007816 */ /* 0x000fc600000000ff */
[----:B------:R-:W3:Y:S04]  /*ca380*/  LDL.LU.64 R4, [R1+0x27f0] ;  /* 0x0027f00001047983 */ /* 0x000ee80000300a00 */
[----:B----4-:R0:W-:Y:S02]  /*ca390*/  @P5 STG.E.U8 desc[UR24][R28.64], R0 ;  /* 0x000000001c005986 */ /* 0x0101e4000c101118 */
[C---:B0-----:R-:W-:Y:S02]  /*ca3a0*/  PRMT R0, R2.reuse, 0x7772, RZ ;  /* 0x0000777202007816 */ /* 0x041fe400000000ff */
[----:B------:R-:W4:Y:S04]  /*ca3b0*/  LDL.LU.64 R28, [R1+0x2800] ;  /* 0x00280000011c7983 */ /* 0x000f280000300a00 */
[----:B------:R-:W4:Y:S04]  /*ca3c0*/  LDL.LU.64 R12, [R1+0x2810] ;  /* 0x00281000010c7983 */ /* 0x000f280000300a00 */
[----:B------:R-:W4:Y:S04]  /*ca3d0*/  LDL.LU.64 R24, [R1+0x2818] ;  /* 0x0028180001187983 */ /* 0x000f280000300a00 */
[----:B------:R-:W4:Y:S04]  /*ca3e0*/  LDL.LU.64 R22, [R1+0x2820] ;  /* 0x0028200001167983 */ /* 0x000f280000300a00 */
[----:B------:R0:W-:Y:S02]  /*ca3f0*/  @P6 STG.E.U8 desc[UR24][R20.64], R0 ;  /* 0x0000000014006986 */ /* 0x0001e4000c101118 */
[----:B0-----:R-:W-:-:S02]  /*ca400*/  PRMT R0, R2, 0x7773, RZ ;  /* 0x0000777302007816 */ /* 0x001fc400000000ff */
[----:B------:R-:W4:Y:S04]  /*ca410*/  LDL.LU.64 R2, [R1+0x2828] ;  /* 0x0028280001027983 */ /* 0x000f280000300a00 */
[----:B------:R0:W-:Y:S04]  /*ca420*/  @P0 STG.E.U8 desc[UR24][R18.64], R0 ;  /* 0x0000000012000986 */ /* 0x0001e8000c101118 */
[----:B------:R-:W4:Y:S04]  /*ca430*/  LDL.LU.64 R20, [R1+0x2838] ;  /* 0x0028380001147983 */ /* 0x000f280000300a00 */
[----:B0-----:R-:W4:Y:S01]  /*ca440*/  LDL.LU.64 R18, [R1+0x2848] ;  /* 0x0028480001127983 */ /* 0x001f220000300a00 */
[----:B--2---:R-:W-:-:S05]  /*ca450*/  PRMT R0, R26, 0x7770, RZ ;  /* 0x000077701a007816 */ /* 0x004fca00000000ff */
[----:B------:R0:W-:Y:S01]  /*ca460*/  @P1 STG.E.U8 desc[UR24][R16.64], R0 ;  /* 0x0000000010001986 */ /* 0x0001e2000c101118 */
[----:B------:R-:W-:Y:S02]  /*ca470*/  LOP3.LUT P1, RZ, R14, 0x1000000, RZ, 0xc0, !PT ;  /* 0x010000000eff7812 */ /* 0x000fe4000782c0ff */
[----:B0-----:R-:W-:Y:S01]  /*ca480*/  PRMT R0, R26, 0x7771, RZ ;  /* 0x000077711a007816 */ /* 0x001fe200000000ff */
[----:B------:R-:W2:Y:S10]  /*ca490*/  LDL.LU.64 R16, [R1+0x2830] ;  /* 0x0028300001107983 */ /* 0x000eb40000300a00 */
[----:B------:R0:W-:Y:S01]  /*ca4a0*/  @P1 STG.E.U8 desc[UR24][R6.64], R0 ;  /* 0x0000000006001986 */ /* 0x0001e2000c101118 */
[----:B------:R-:W-:-:S02]  /*ca4b0*/  LOP3.LUT P1, RZ, R14, 0x800000, RZ, 0xc0, !PT ;  /* 0x008000000eff7812 */ /* 0x000fc4000782c0ff */
[----:B0-----:R-:W-:Y:S01]  /*ca4c0*/  PRMT R0, R26, 0x7772, RZ ;  /* 0x000077721a007816 */ /* 0x001fe200000000ff */
[----:B------:R-:W2:Y:S10]  /*ca4d0*/  LDL.LU.64 R6, [R1+0x2840] ;  /* 0x0028400001067983 */ /* 0x000eb40000300a00 */
[----:B------:R0:W-:Y:S01]  /*ca4e0*/  @P1 STG.E.U8 desc[UR24][R10.64], R0 ;  /* 0x000000000a001986 */ /* 0x0001e2000c101118 */
[----:B------:R-:W-:-:S02]  /*ca4f0*/  LOP3.LUT P1, RZ, R14, 0x400000, RZ, 0xc0, !PT ;  /* 0x004000000eff7812 */ /* 0x000fc4000782c0ff */
[----:B0-----:R-:W-:Y:S01]  /*ca500*/  PRMT R0, R26, 0x7773, RZ ;  /* 0x000077731a007816 */ /* 0x001fe200000000ff */
[----:B------:R-:W2:Y:S10]  /*ca510*/  LDL.LU.64 R10, [R1+0x2850] ;  /* 0x00285000010a7983 */ /* 0x000eb40000300a00 */
[----:B---3--:R0:W-:Y:S04]  /*ca520*/  @P1 STG.E.U8 desc[UR24][R8.64], R0 ;  /* 0x0000000008001986 */ /* 0x0081e8000c101118 */
[----:B0-----:R-:W3:Y:S01]  /*ca530*/  LDL.LU.64 R8, [R1+0x3d08] ;  /* 0x003d080001087983 */ /* 0x001ee20000300a00 */
[----:B------:R-:W-:-:S02]  /*ca540*/  LOP3.LUT P1, RZ, R14, 0x200000, RZ, 0xc0, !PT ;  /* 0x002000000eff7812 */ /* 0x000fc4000782c0ff */
[----:B---3--:R-:W-:-:S11]  /*ca550*/  PRMT R0, R8, 0x7770, RZ ;  /* 0x0000777008007816 */ /* 0x008fd600000000ff */
[----:B------:R0:W-:Y:S01]  /*ca560*/  @P1 STG.E.U8 desc[UR24][R4.64], R0 ;  /* 0x0000000004001986 */ /* 0x0001e2000c101118 */
[----:B------:R-:W-:-:S03]  /*ca570*/  LOP3.LUT P1, RZ, R14, 0x100000, RZ, 0xc0, !PT ;  /* 0x001000000eff7812 */ /* 0x000fc6000782c0ff */
[----:B0-----:R-:W3:Y:S01]  /*ca580*/  LDL.LU.64 R4, [R1+0x3d00] ;  /* 0x003d000001047983 */ /* 0x001ee20000300a00 */
[----:B------:R-:W-:-:S09]  /*ca590*/  PRMT R0, R8, 0x7771, RZ ;  /* 0x0000777108007816 */ /* 0x000fd200000000ff */
[----:B----4-:R0:W-:Y:S04]  /*ca5a0*/  @P1 STG.E.U8 desc[UR24][R28.64], R0 ;  /* 0x000000001c001986 */ /* 0x0101e8000c101118 */
[----:B0-----:R-:W4:Y:S01]  /*ca5b0*/  LDL.LU.64 R28, [R1+0x3cf8] ;  /* 0x003cf800011c7983 */ /* 0x001f220000300a00 */
[----:B------:R-:W-:Y:S02]  /*ca5c0*/  LOP3.LUT P1, RZ, R14, 0x80000, RZ, 0xc0, !PT ;  /* 0x000800000eff7812 */ /* 0x000fe4000782c0ff */
[C---:B------:R-:W-:Y:S02]  /*ca5d0*/  PRMT R0, R8.reuse, 0x7772, RZ ;  /* 0x0000777208007816 */ /* 0x040fe400000000ff */
[----:B------:R-:W-:-:S09]  /*ca5e0*/  PRMT R8, R8, 0x7773, RZ ;  /* 0x0000777308087816 */ /* 0x000fd200000000ff */
[----:B------:R3:W-:Y:S01]  /*ca5f0*/  @P1 STG.E.U8 desc[UR24][R12.64], R0 ;  /* 0x000000000c001986 */ /* 0x0007e2000c101118 */
[----:B------:R-:W-:Y:S02]  /*ca600*/  LOP3.LUT P1, RZ, R14, 0x40000, RZ, 0xc0, !PT ;  /* 0x000400000eff7812 */ /* 0x000fe4000782c0ff */
[----:B------:R-:W-:-:S11]  /*ca610*/  LOP3.LUT P2, RZ, R27, 0x100, RZ, 0xc0, !PT ;  /* 0x000001001bff7812 */ /* 0x000fd6000784c0ff */
[----:B------:R-:W-:Y:S01]  /*ca620*/  @P1 STG.E.U8 desc[UR24][R24.64], R8 ;  /* 0x0000000818001986 */ /* 0x000fe2000c101118 */
[----:B------:R-:W-:Y:S02]  /*ca630*/  LOP3.LUT P1, RZ, R14, 0x20000, RZ, 0xc0, !PT ;  /* 0x000200000eff7812 */ /* 0x000fe4000782c0ff */
[C---:B------:R-:W-:Y:S02]  /*ca640*/  LOP3.LUT P3, RZ, R27.reuse, 0x200, RZ, 0xc0, !PT ;  /* 0x000002001bff7812 */ /* 0x040fe4000786c0ff */
[C---:B------:R-:W-:Y:S02]  /*ca650*/  LOP3.LUT P4, RZ, R27.reuse, 0x400, RZ, 0xc0, !PT ;  /* 0x000004001bff7812 */ /* 0x040fe4000788c0ff */
[----:B------:R-:W-:Y:S02]  /*ca660*/  LOP3.LUT P5, RZ, R27, 0x800, RZ, 0xc0, !PT ;  /* 0x000008001bff7812 */ /* 0x000fe400078ac0ff */
[----:B---3--:R-:W-:-:S05]  /*ca670*/  PRMT R0, R4, 0x7770, RZ ;  /* 0x0000777004007816 */ /* 0x008fca00000000ff */
[----:B------:R0:W-:Y:S02]  /*ca680*/  @P1 STG.E.U8 desc[UR24][R22.64], R0 ;  /* 0x0000000016001986 */ /* 0x0001e4000c101118 */
[----:B0-----:R-:W-:-:S05]  /*ca690*/  PRMT R0, R4, 0x7771, RZ ;  /* 0x0000777104007816 */ /* 0x001fca00000000ff */
[----:B------:R0:W-:Y:S04]  /*ca6a0*/  @P2 STG.E.U8 desc[UR24][R2.64], R0 ;  /* 0x0000000002002986 */ /* 0x0001e8000c101118 */
[----:B------:R-:W-:Y:S01]  /*ca6b0*/  STL [R1+0x3ce0], R5 ;  /* 0x003ce00501007387 */ /* 0x000fe20000100800 */
[C---:B0-----:R-:W-:Y:S02]  /*ca6c0*/  PRMT R0, R4.reuse, 0x7772, RZ ;  /* 0x0000777204007816 */ /* 0x041fe400000000ff */
[----:B------:R-:W-:-:S03]  /*ca6d0*/  PRMT R4, R4, 0x7773, RZ ;  /* 0x0000777304047816 */ /* 0x000fc600000000ff */
[----:B------:R4:W-:Y:S04]  /*ca6e0*/  @P3 STG.E.U8 desc[UR24][R20.64], R0 ;  /* 0x0000000014003986 */ /* 0x0009e8000c101118 */
[----:B------:R-:W-:Y:S01]  /*ca6f0*/  @P4 STG.E.U8 desc[UR24][R18.64], R4 ;  /* 0x0000000412004986 */ /* 0x000fe2000c101118 */
[----:B----4-:R-:W-:-:S05]  /*ca700*/  PRMT R0, R28, 0x7770, RZ ;  /* 0x000077701c007816 */ /* 0x010fca00000000ff */
[----:B--2---:R0:W-:Y:S04]  /*ca710*/  @P5 STG.E.U8 desc[UR24][R16.64], R0 ;  /* 0x0000000010005986 */ /* 0x0041e8000c101118 */
[----:B0-----:R-:W2:Y:S01]  /*ca720*/  LDL.LU.64 R16, [R1+0x2858] ;  /* 0x0028580001107983 */ /* 0x001ea20000300a00 */
[C---:B------:R-:W-:Y:S02]  /*ca730*/  LOP3.LUT P6, RZ, R27.reuse, 0x1000, RZ, 0xc0, !PT ;  /* 0x000010001bff7812 */ /* 0x040fe400078cc0ff */
[C---:B------:R-:W-:Y:S02]  /*ca740*/  LOP3.LUT P0, RZ, R27.reuse, 0x2000, RZ, 0xc0, !PT ;  /* 0x000020001bff7812 */ /* 0x040fe4000780c0ff */
[----:B------:R-:W-:Y:S02]  /*ca750*/  PRMT R0, R28, 0x7771, RZ ;  /* 0x000077711c007816 */ /* 0x000fe400000000ff */
[----:B------:R-:W-:-:S07]  /*ca760*/  LOP3.LUT P4, RZ, R27, 0x4000, RZ, 0xc0, !PT ;  /* 0x000040001bff7812 */ /* 0x000fce000788c0ff */
[----:B------:R0:W-:Y:S02]  /*ca770*/  @P6 STG.E.U8 desc[UR24][R6.64], R0 ;  /* 0x0000000006006986 */ /* 0x0001e4000c101118 */
[C---:B0-----:R-:W-:Y:S02]  /*ca780*/  PRMT R0, R28.reuse, 0x7772, RZ ;  /* 0x000077721c007816 */ /* 0x041fe400000000ff */
[----:B------:R-:W3:Y:S04]  /*ca790*/  LDL.LU.64 R6, [R1+0x2860] ;  /* 0x0028600001067983 */ /* 0x000ee80000300a00 */
[----:B------:R0:W-:Y:S04]  /*ca7a0*/  @P0 STG.E.U8 desc[UR24][R10.64], R0 ;  /* 0x000000000a000986 */ /* 0x0001e8000c101118 */
[----:B0-----:R-:W4:Y:S01]  /*ca7b0*/  LDL.LU.64 R10, [R1+0x2868] ;  /* 0x00286800010a7983 */ /* 0x001f220000300a00 */
[----:B------:R-:W-:-:S03]  /*ca7c0*/  PRMT R0, R28, 0x7773, RZ ;  /* 0x000077731c007816 */ /* 0x000fc600000000ff */
[----:B------:R-:W4:Y:S04]  /*ca7d0*/  LDL.LU.64 R22, [R1+0x2878] ;  /* 0x0028780001167983 */ /* 0x000f280000300a00 */
[----:B------:R-:W3:Y:S04]  /*ca7e0*/  LDL.LU R3, [R1+0x4] ;  /* 0x0000040001037983 */ /* 0x000ee80000300800 */
[----:B------:R-:W4:Y:S04]  /*ca7f0*/  LDL.LU.64 R20, [R1+0x2888] ;  /* 0x0028880001147983 */ /* 0x000f280000300a00 */
[----:B------:R-:W4:Y:S04]  /*ca800*/  LDL.LU.64 R18, [R1+0x2870] ;  /* 0x0028700001127983 */ /* 0x000f280000300a00 */
[----:B------:R-:W4:Y:S04]  /*ca810*/  LDL.LU R28, [R1+0x3cf0] ;  /* 0x003cf000011c7983 */ /* 0x000f280000300800 */
[----:B--2---:R0:W-:Y:S04]  /*ca820*/  @P4 STG.E.U8 desc[UR24][R16.64], R0 ;  /* 0x0000000010004986 */ /* 0x0041e8000c101118 */
[----:B0-----:R-:W2:Y:S04]  /*ca830*/  LDL.LU.64 R16, [R1+0x2880] ;  /* 0x0028800001107983 */ /* 0x001ea80000300a00 */
[----:B------:R-:W3:Y:S01]  /*ca840*/  LDL.LU.64 R4, [R1+0x2898] ;  /* 0x0028980001047983 */ /* 0x000ee20000300a00 */
        /* <DEDUP_REMOVED lines=33> */
[----:B------:R-:W3:Y:S04]  /*caa60*/  LDL.LU.64 R6, [R1+0x28a0] ;  /* 0x0028a00001067983 */ /* 0x000ee80000300a00 */
[----:B----4-:R0:W-:Y:S02]  /*caa70*/  @P6 STG.E.U8 desc[UR24][R10.64], R0 ;  /* 0x000000000a006986 */ /* 0x0101e4000c101118 */
[----:B0-----:R-:W-:Y:S02]  /*caa80*/  PRMT R0, R3, 0x7772, RZ ;  /* 0x0000777203007816 */ /* 0x001fe400000000ff */
[----:B------:R-:W4:Y:S01]  /*caa90*/  LDL.LU.64 R10, [R1+0x28a8] ;  /* 0x0028a800010a7983 */ /* 0x000f220000300a00 */
[----:B------:R-:W-:-:S02]  /*caaa0*/  LOP3.LUT P2, RZ, R27, 0x8000000, RZ, 0xc0, !PT ;  /* 0x080000001bff7812 */ /* 0x000fc4000784c0ff */
[C---:B------:R-:W-:Y:S02]  /*caab0*/  LOP3.LUT P3, RZ, R27.reuse, 0x10000000, RZ, 0xc0, !PT ;  /* 0x100000001bff7812 */ /* 0x040fe4000786c0ff */
[C---:B------:R-:W-:Y:S01]  /*caac0*/  LOP3.LUT P4, RZ, R27.reuse, 0x20000000, RZ, 0xc0, !PT ;  /* 0x200000001bff7812 */ /* 0x040fe2000788c0ff */
[----:B------:R0:W-:Y:S01]  /*caad0*/  @P0 STG.E.U8 desc[UR24][R22.64], R0 ;  /* 0x0000000016000986 */ /* 0x0001e2000c101118 */
[C---:B------:R-:W-:Y:S02]  /*caae0*/  LOP3.LUT P5, RZ, R27.reuse, 0x40000000, RZ, 0xc0, !PT ;  /* 0x400000001bff7812 */ /* 0x040fe400078ac0ff */
[----:B------:R-:W-:Y:S01]  /*caaf0*/  LOP3.LUT P6, RZ, R27, 0x80000000, RZ, 0xc0, !PT ;  /* 0x800000001bff7812 */ /* 0x000fe200078cc0ff */
[----:B------:R-:W4:Y:S04]  /*cab00*/  LDL.LU R2, [R1+0x18] ;  /* 0x0000180001027983 */ /* 0x000f280000300800 */
[----:B------:R-:W4:Y:S04]  /*cab10*/  LDL.LU.64 R26, [R1+0x28c8] ;  /* 0x0028c800011a7983 */ /* 0x000f280000300a00 */
[----:B------:R-:W4:Y:S04]  /*cab20*/  LDL.LU.64 R12, [R1+0x28b0] ;  /* 0x0028b000010c7983 */ /* 0x000f280000300a00 */
[----:B------:R-:W4:Y:S01]  /*cab30*/  LDL.LU.64 R24, [R1+0x28c0] ;  /* 0x0028c00001187983 */ /* 0x000f220000300a00 */
        /* <DEDUP_REMOVED lines=19> */
[----:B0-----:R-:W3:Y:S04]  /*cac70*/  LDL.LU R5, [R1+0x3ce0] ;  /* 0x003ce00001057983 */ /* 0x001ee80000300800 */
[----:B------:R-:W2:Y:S01]  /*cac80*/  LDL.LU.64 R8, [R1+0x28b8] ;  /* 0x0028b80001087983 */ /* 0x000ea20000300a00 */
[----:B------:R-:W-:Y:S02]  /*cac90*/  LOP3.LUT P1, RZ, R14, 0x1000, RZ, 0xc0, !PT ;  /* 0x000010000eff7812 */ /* 0x000fe4000782c0ff */
[----:B------:R-:W-:-:S02]  /*caca0*/  LOP3.LUT P0, RZ, R28, 0x1, RZ, 0xc0, !PT ;  /* 0x000000011cff7812 */ /* 0x000fc4000780c0ff */
[----:B---3--:R-:W-:-:S09]  /*cacb0*/  PRMT R0, R5, 0x7770, RZ ;  /* 0x0000777005007816 */ /* 0x008fd200000000ff */
[----:B------:R0:W-:Y:S01]  /*cacc0*/  @P1 STG.E.U8 desc[UR24][R6.64], R0 ;  /* 0x0000000006001986 */ /* 0x0001e2000c101118 */
[C---:B------:R-:W-:Y:S02]  /*cacd0*/  LOP3.LUT P1, RZ, R14.reuse, 0x800, RZ, 0xc0, !PT ;  /* 0x000008000eff7812 */ /* 0x040fe4000782c0ff */
[----:B0-----:R-:W-:Y:S01]  /*cace0*/  PRMT R0, R5, 0x7771, RZ ;  /* 0x0000777105007816 */ /* 0x001fe200000000ff */
[----:B------:R-:W3:Y:S10]  /*cacf0*/  LDL.LU.64 R6, [R1+0x3cd8] ;  /* 0x003cd80001067983 */ /* 0x000ef40000300a00 */
[----:B----4-:R0:W-:Y:S01]  /*cad00*/  @P1 STG.E.U8 desc[UR24][R10.64], R0 ;  /* 0x000000000a001986 */ /* 0x0101e2000c101118 */
[----:B------:R-:W-:-:S02]  /*cad10*/  LOP3.LUT P1, RZ, R14, 0x400, RZ, 0xc0, !PT ;  /* 0x000004000eff7812 */ /* 0x000fc4000782c0ff */
[----:B0-----:R-:W-:Y:S01]  /*cad20*/  PRMT R0, R5, 0x7772, RZ ;  /* 0x0000777205007816 */ /* 0x001fe200000000ff */
[----:B------:R-:W4:Y:S10]  /*cad30*/  LDL.LU.64 R10, [R1+0x3cd0] ;  /* 0x003cd000010a7983 */ /* 0x000f340000300a00 */
[----:B--2---:R0:W-:Y:S01]  /*cad40*/  @P1 STG.E.U8 desc[UR24][R8.64], R0 ;  /* 0x0000000008001986 */ /* 0x0041e2000c101118 */
[----:B------:R-:W-:-:S02]  /*cad50*/  LOP3.LUT P1, RZ, R14, 0x200, RZ, 0xc0, !PT ;  /* 0x000002000eff7812 */ /* 0x000fc4000782c0ff */
[----:B------:R-:W-:Y:S02]  /*cad60*/  PRMT R5, R5, 0x7773, RZ ;  /* 0x0000777305057816 */ /* 0x000fe400000000ff */
[----:B0-----:R-:W-:-:S09]  /*cad70*/  PRMT R0, R2, 0x7770, RZ ;  /* 0x0000777002007816 */ /* 0x001fd200000000ff */
[----:B------:R-:W-:Y:S04]  /*cad80*/  @P1 STG.E.U8 desc[UR24][R26.64], R5 ;  /* 0x000000051a001986 */ /* 0x000fe8000c101118 */
        /* <DEDUP_REMOVED lines=10> */
[----:B------:R-:W2:Y:S04]  /*cae30*/  LDL.LU.64 R18, [R1+0x28f8] ;  /* 0x0028f80001127983 */ /* 0x000ea80000300a00 */
[----:B------:R0:W-:Y:S04]  /*cae40*/  @P0 STG.E.U8 desc[UR24][R16.64], R0 ;  /* 0x0000000010000986 */ /* 0x0001e8000c101118 */
[----:B0-----:R-:W3:Y:S01]  /*cae50*/  LDL.LU.64 R16, [R1+0x2900] ;  /* 0x0029000001107983 */ /* 0x001ee20000300a00 */
[----:B------:R-:W-:-:S02]  /*cae60*/  LOP3.LUT P4, RZ, R28, 0x2, RZ, 0xc0, !PT ;  /* 0x000000021cff7812 */ /* 0x000fc4000788c0ff */
[----:B------:R-:W-:Y:S02]  /*cae70*/  LOP3.LUT P5, RZ, R28, 0x4, RZ, 0xc0, !PT ;  /* 0x000000041cff7812 */ /* 0x000fe400078ac0ff */
[C---:B------:R-:W-:Y:S01]  /*cae80*/  PRMT R0, R15.reuse, 0x7772, RZ ;  /* 0x000077720f007816 */ /* 0x040fe200000000ff */
[----:B------:R-:W4:Y:S04]  /*cae90*/  LDL.LU.64 R24, [R1+0x28f0] ;  /* 0x0028f00001187983 */ /* 0x000f280000300a00 */
[----:B------:R-:W4:Y:S04]  /*caea0*/  LDL.LU.64 R22, [R1+0x2910] ;  /* 0x0029100001167983 */ /* 0x000f280000300a00 */
[----:B------:R-:W4:Y:S04]  /*caeb0*/  LDL.LU.64 R2, [R1+0x2908] ;  /* 0x0029080001027983 */ /* 0x000f280000300a00 */
[----:B------:R-:W4:Y:S04]  /*caec0*/  LDL.LU.64 R20, [R1+0x1f50] ;  /* 0x001f500001147983 */ /* 0x000f280000300a00 */
[----:B--2---:R0:W-:Y:S02]  /*caed0*/  @P4 STG.E.U8 desc[UR24][R18.64], R0 ;  /* 0x0000000012004986 */ /* 0x0041e4000c101118 */
[----:B0-----:R-:W-:-:S02]  /*caee0*/  PRMT R0, R15, 0x7773, RZ ;  /* 0x000077730f007816 */ /* 0x001fc400000000ff */
[----:B------:R-:W2:Y:S04]  /*caef0*/  LDL.LU.64 R18, [R1+0x1f40] ;  /* 0x001f400001127983 */ /* 0x000ea80000300a00 */
[----:B------:R-:W2:Y:S04]  /*caf00*/  LDL.LU R15, [R1+0x3cc8] ;  /* 0x003cc800010f7983 */ /* 0x000ea80000300800 */
        /* <DEDUP_REMOVED lines=46> */
[----:B------:R-:W-:Y:S02]  /*cb1f0*/  PRMT R10, R10, 0x7773, RZ ;  /* 0x000077730a0a7816 */ /* 0x000fe400000000ff */
[----:B0-----:R-:W-:Y:S01]  /*cb200*/  PRMT R0, R6, 0x7770, RZ ;  /* 0x0000777006007816 */ /* 0x001fe200000000ff */
[----:B------:R-:W4:Y:S08]  /*cb210*/  LDL.LU.64 R2, [R1+0x1eb8] ;  /* 0x001eb80001027983 */ /* 0x000f300000300a00 */
[----:B------:R0:W-:Y:S01]  /*cb220*/  @P1 STG.E.U8 desc[UR24][R20.64], R10 ;  /* 0x0000000a14001986 */ /* 0x0001e2000c101118 */
[----:B------:R-:W-:-:S03]  /*cb230*/  LOP3.LUT P1, RZ, R14, 0x80, RZ, 0xc0, !PT ;  /* 0x000000800eff7812 */ /* 0x000fc6000782c0ff */
[----:B0-----:R-:W4:Y:S10]  /*cb240*/  LDL.LU.64 R20, [R1+0x1eb0] ;  /* 0x001eb00001147983 */ /* 0x001f340000300a00 */
[----:B--2---:R0:W-:Y:S01]  /*cb250*/  @P1 STG.E.U8 desc[UR24][R18.64], R0 ;  /* 0x0000000012001986 */ /* 0x0041e2000c101118 */
[----:B------:R-:W-:-:S02]  /*cb260*/  LOP3.LUT P1, RZ, R14, 0x40, RZ, 0xc0, !PT ;  /* 0x000000400eff7812 */ /* 0x000fc4000782c0ff */
[----:B0-----:R-:W-:Y:S01]  /*cb270*/  PRMT R0, R6, 0x7771, RZ ;  /* 0x0000777106007816 */ /* 0x001fe200000000ff */
[----:B------:R-:W2:Y:S10]  /*cb280*/  LDL.LU.64 R18, [R1+0x1ea0] ;  /* 0x001ea00001127983 */ /* 0x000eb40000300a00 */
[----:B---3--:R0:W-:Y:S04]  /*cb290*/  @P1 STG.E.U8 desc[UR24][R16.64], R0 ;  /* 0x0000000010001986 */ /* 0x0081e8000c101118 */
[----:B0-----:R-:W3:Y:S01]  /*cb2a0*/  LDL.LU.64 R16, [R1+0x3cc0] ;  /* 0x003cc00001107983 */ /* 0x001ee20000300a00 */
[----:B------:R-:W-:-:S02]  /*cb2b0*/  LOP3.LUT P1, RZ, R14, 0x20, RZ, 0xc0, !PT ;  /* 0x000000200eff7812 */ /* 0x000fc4000782c0ff */
[C---:B------:R-:W-:Y:S02]  /*cb2c0*/  PRMT R0, R6.reuse, 0x7772, RZ ;  /* 0x0000777206007816 */ /* 0x040fe400000000ff */
[----:B------:R-:W-:-:S09]  /*cb2d0*/  PRMT R6, R6, 0x7773, RZ ;  /* 0x0000777306067816 */ /* 0x000fd200000000ff */
        /* <DEDUP_REMOVED lines=11> */
[----:B------:R-:W-:-:S03]  /*cb390*/  LOP3.LUT P1, RZ, R14, 0x8, RZ, 0xc0, !PT ;  /* 0x000000080eff7812 */ /* 0x000fc6000782c0ff */
[----:B0-----:R-:W3:Y:S10]  /*cb3a0*/  LDL.LU R16, [R1+0x3cb0] ;  /* 0x003cb00001107983 */ /* 0x001ef40000300800 */
[----:B----4-:R0:W-:Y:S01]  /*cb3b0*/  @P1 STG.E.U8 desc[UR24][R4.64], R0 ;  /* 0x0000000004001986 */ /* 0x0101e2000c101118 */
[----:B------:R-:W-:-:S02]  /*cb3c0*/  LOP3.LUT P1, RZ, R14, 0x4, RZ, 0xc0, !PT ;  /* 0x000000040eff7812 */ /* 0x000fc4000782c0ff */
[----:B0-----:R-:W-:-:S11]  /*cb3d0*/  PRMT R0, R15, 0x7771, RZ ;  /* 0x000077710f007816 */ /* 0x001fd600000000ff */
[----:B------:R0:W-:Y:S01]  /*cb3e0*/  @P1 STG.E.U8 desc[UR24][R8.64], R0 ;  /* 0x0000000008001986 */ /* 0x0001e2000c101118 */
[----:B------:R-:W-:Y:S02]  /*cb3f0*/  LOP3.LUT P1, RZ, R14, 0x2, RZ, 0xc0, !PT ;  /* 0x000000020eff7812 */ /* 0x000fe4000782c0ff */
[----:B0-----:R-:W-:-:S11]  /*cb400*/  PRMT R0, R15, 0x7772, RZ ;  /* 0x000077720f007816 */ /* 0x001fd600000000ff */
[----:B------:R0:W-:Y:S02]  /*cb410*/  @P1 STG.E.U8 desc[UR24][R26.64], R0 ;  /* 0x000000001a001986 */ /* 0x0001e4000c101118 */
[----:B0-----:R-:W-:Y:S02]  /*cb420*/  PRMT R0, R15, 0x7773, RZ ;  /* 0x000077730f007816 */ /* 0x001fe400000000ff */
[----:B------:R-:W4:Y:S04]  /*cb430*/  LDL.LU R15, [R1+0x3cac] ;  /* 0x003cac00010f7983 */ /* 0x000f280000300800 */
        /* <DEDUP_REMOVED lines=12> */
[----:B0-----:R-:W2:Y:S04]  /*cb500*/  LDL.LU.64 R18, [R1+0x1e90] ;  /* 0x001e900001127983 */ /* 0x001ea80000300a00 */
[----:B------:R-:W4:Y:S04]  /*cb510*/  LDL.LU.64 R26, [R1+0x1e80] ;  /* 0x001e8000011a7983 */ /* 0x000f280000300a00 */
[----:B------:R-:W3:Y:S01]  /*cb520*/  LDL.LU.64 R24, [R1+0x1e70] ;  /* 0x001e700001187983 */ /* 0x000ee20000300a00 */
[----:B------:R-:W-:-:S02]  /*cb530*/  LOP3.LUT P4, RZ, R28, 0x100000, RZ, 0xc0, !PT ;  /* 0x001000001cff7812 */ /* 0x000fc4000788c0ff */
[C---:B------:R-:W-:Y:S02]  /*cb540*/  LOP3.LUT P5, RZ, R28.reuse, 0x200000, RZ, 0xc0, !PT ;  /* 0x002000001cff7812 */ /* 0x040fe400078ac0ff */
[----:B------:R-:W-:Y:S02]  /*cb550*/  LOP3.LUT P6, RZ, R28, 0x400000, RZ, 0xc0, !PT ;  /* 0x004000001cff7812 */ /* 0x000fe400078cc0ff */
[C---:B------:R-:W-:Y:S01]  /*cb560*/  PRMT R0, R11.reuse, 0x7771, RZ ;  /* 0x000077710b007816 */ /* 0x040fe200000000ff */
[----:B------:R-:W3:Y:S04]  /*cb570*/  LDL.LU.64 R22, [R1+0x1e60] ;  /* 0x001e600001167983 */ /* 0x000ee80000300a00 */
[----:B------:R-:W3:Y:S04]  /*cb580*/  LDL.LU.64 R2, [R1+0x1e50] ;  /* 0x001e500001027983 */ /* 0x000ee80000300a00 */
[----:B------:R-:W3:Y:S04]  /*cb590*/  LDL.LU.64 R20, [R1+0x1e40] ;  /* 0x001e400001147983 */ /* 0x000ee80000300a00 */
[----:B--2---:R0:W-:Y:S02]  /*cb5a0*/  @P4 STG.E.U8 desc[UR24][R18.64], R0 ;  /* 0x0000000012004986 */ /* 0x0041e4000c101118 */
[----:B0-----:R-:W-:-:S02]  /*cb5b0*/  PRMT R0, R11, 0x7772, RZ ;  /* 0x000077720b007816 */ /* 0x001fc400000000ff */
[----:B------:R-:W-:Y:S01]  /*cb5c0*/  PRMT R11, R11, 0x7773, RZ ;  /* 0x000077730b0b7816 */ /* 0x000fe200000000ff */
[----:B------:R-:W2:Y:S04]  /*cb5d0*/  LDL.LU.64 R18, [R1+0x1e30] ;  /* 0x001e300001127983 */ /* 0x000ea80000300a00 */
[----:B----4-:R-:W-:Y:S04]  /*cb5e0*/  @P5 STG.E.U8 desc[UR24][R26.64], R0 ;  /* 0x000000001a005986 */ /* 0x010fe8000c101118 */
[----:B------:R-:W4:Y:S04]  /*cb5f0*/  LDL.LU R13, [R1+0x2f0] ;  /* 0x0002f000010d7983 */ /* 0x000f280000300800 */
        /* <DEDUP_REMOVED lines=29> */
[----:B------:R-:W3:Y:S04]  /*cb7d0*/  LDL.LU R12, [R1+0x2e0] ;  /* 0x0002e000010c7983 */ /* 0x000ee80000300800 */
[----:B------:R-:W3:Y:S04]  /*cb7e0*/  LDL.LU.64 R4, [R1+0x1de8] ;  /* 0x001de80001047983 */ /* 0x000ee80000300a00 */
[----:B------:R-:W3:Y:S04]  /*cb7f0*/  LDL.LU.64 R8, [R1+0x1de0] ;  /* 0x001de00001087983 */ /* 0x000ee80000300a00 */
[----:B------:R-:W3:Y:S04]  /*cb800*/  LDL.LU R17, [R1+0x2a0] ;  /* 0x0002a00001117983 */ /* 0x000ee80000300800 */
        /* <DEDUP_REMOVED lines=11> */
[----:B0-----:R-:W-:Y:S01]  /*cb8c0*/  PRMT R0, R7, 0x7772, RZ ;  /* 0x0000777207007816 */ /* 0x001fe200000000ff */
[----:B------:R-:W3:Y:S10]  /*cb8d0*/  LDL.LU.64 R2, [R1+0x1db0] ;  /* 0x001db00001027983 */ /* 0x000ef40000300a00 */
[----:B------:R4:W-:Y:S01]  /*cb8e0*/  @P1 STG.E.U8 desc[UR24][R20.64], R0 ;  /* 0x0000000014001986 */ /* 0x0009e2000c101118 */
[----:B------:R-:W-:-:S02]  /*cb8f0*/  LOP3.LUT P1, RZ, R15, 0x80000000, RZ, 0xc0, !PT ;  /* 0x800000000fff7812 */ /* 0x000fc4000782c0ff */
[----:B------:R-:W-:Y:S02]  /*cb900*/  PRMT R7, R7, 0x7773, RZ ;  /* 0x0000777307077816 */ /* 0x000fe400000000ff */
[----:B----4-:R-:W-:Y:S01]  /*cb910*/  PRMT R0, R13, 0x7770, RZ ;  /* 0x000077700d007816 */ /* 0x010fe200000000ff */
[----:B------:R-:W4:Y:S08]  /*cb920*/  LDL.LU.64 R20, [R1+0x1da0] ;  /* 0x001da00001147983 */ /* 0x000f300000300a00 */
[----:B--2---:R0:W-:Y:S01]  /*cb930*/  @P1 STG.E.U8 desc[UR24][R18.64], R7 ;  /* 0x0000000712001986 */ /* 0x0041e2000c101118 */
[----:B------:R-:W-:-:S03]  /*cb940*/  LOP3.LUT P1, RZ, R15, 0x40000000, RZ, 0xc0, !PT ;  /* 0x400000000fff7812 */ /* 0x000fc6000782c0ff */
[----:B0-----:R-:W2:Y:S04]  /*cb950*/  LDL.LU.64 R6, [R1+0x1e00] ;  /* 0x001e000001067983 */ /* 0x001ea80000300a00 */
[----:B------:R-:W4:Y:S06]  /*cb960*/  LDL.LU.64 R18, [R1+0x1d90] ;  /* 0x001d900001127983 */ /* 0x000f2c0000300a00 */
        /* <DEDUP_REMOVED lines=8> */
[----:B--2---:R0:W-:Y:S01]  /*cb9f0*/  @P1 STG.E.U8 desc[UR24][R6.64], R0 ;  /* 0x0000000006001986 */ /* 0x0041e2000c101118 */
[----:B------:R-:W-:Y:S02]  /*cba00*/  LOP3.LUT P1, RZ, R15, 0x8000000, RZ, 0xc0, !PT ;  /* 0x080000000fff7812 */ /* 0x000fe4000782c0ff */
[----:B0-----:R-:W-:Y:S02]  /*cba10*/  PRMT R0, R13, 0x7773, RZ ;  /* 0x000077730d007816 */ /* 0x001fe400000000ff */
[C---:B------:R-:W-:Y:S02]  /*cba20*/  LOP3.LUT P2, RZ, R29.reuse, 0x2, RZ, 0xc0, !PT ;  /* 0x000000021dff7812 */ /* 0x040fe4000784c0ff */
[C---:B------:R-:W-:Y:S02]  /*cba30*/  LOP3.LUT P3, RZ, R29.reuse, 0x4, RZ, 0xc0, !PT ;  /* 0x000000041dff7812 */ /* 0x040fe4000786c0ff */
[C---:B------:R-:W-:Y:S02]  /*cba40*/  LOP3.LUT P4, RZ, R29.reuse, 0x8, RZ, 0xc0, !PT ;  /* 0x000000081dff7812 */ /* 0x040fe4000788c0ff */
[----:B------:R-:W-:-:S02]  /*cba50*/  LOP3.LUT P5, RZ, R29, 0x10, RZ, 0xc0, !PT ;  /* 0x000000101dff7812 */ /* 0x000fc400078ac0ff */
        /* <DEDUP_REMOVED lines=18> */
[----:B----4-:R0:W-:Y:S02]  /*cbb80*/  @P6 STG.E.U8 desc[UR24][R20.64], R0 ;  /* 0x0000000014006986 */ /* 0x0101e4000c101118 */
[----:B0-----:R-:W-:Y:S02]  /*cbb90*/  PRMT R0, R17, 0x7773, RZ ;  /* 0x0000777311007816 */ /* 0x001fe400000000ff */
[----:B------:R-:W2:Y:S04]  /*cbba0*/  LDL.LU.64 R20, [R1+0x1d80] ;  /* 0x001d800001147983 */ /* 0x000ea80000300a00 */
[----:B------:R0:W-:Y:S04]  /*cbbb0*/  @P0 STG.E.U8 desc[UR24][R18.64], R0 ;  /* 0x0000000012000986 */ /* 0x0001e8000c101118 */
[----:B0-----:R-:W3:Y:S04]  /*cbbc0*/  LDL.LU.64 R18, [R1+0x1d70] ;  /* 0x001d700001127983 */ /* 0x001ee80000300a00 */
[----:B------:R-:W4:Y:S04]  /*cbbd0*/  LDL.LU.64 R26, [R1+0x1d60] ;  /* 0x001d6000011a7983 */ /* 0x000f280000300a00 */
[----:B------:R-:W2:Y:S01]  /*cbbe0*/  LDL.LU R17, [R1+0x2d0] ;  /* 0x0002d00001117983 */ /* 0x000ea20000300800 */
[----:B------:R-:W-:-:S02]  /*cbbf0*/  LOP3.LUT P3, RZ, R29, 0x80, RZ, 0xc0, !PT ;  /* 0x000000801dff7812 */ /* 0x000fc4000786c0ff */
[----:B------:R-:W-:Y:S01]  /*cbc00*/  LOP3.LUT P4, RZ, R29, 0x100, RZ, 0xc0, !PT ;  /* 0x000001001dff7812 */ /* 0x000fe2000788c0ff */
[----:B------:R-:W4:Y:S04]  /*cbc10*/  LDL.LU.64 R24, [R1+0x1d50] ;  /* 0x001d500001187983 */ /* 0x000f280000300a00 */
[----:B------:R-:W4:Y:S04]  /*cbc20*/  LDL.LU.64 R22, [R1+0x1d40] ;  /* 0x001d400001167983 */ /* 0x000f280000300a00 */
[----:B------:R-:W4:Y:S04]  /*cbc30*/  LDL.LU.64 R2, [R1+0x1d30] ;  /* 0x001d300001027983 */ /* 0x000f280000300a00 */
[----:B------:R-:W4:Y:S01]  /*cbc40*/  LDL.LU R28, [R1+0x2f4] ;  /* 0x0002f400011c7983 */ /* 0x000f220000300800 */
[----:B--2---:R-:W-:-:S05]  /*cbc50*/  PRMT R0, R17, 0x7770, RZ ;  /* 0x0000777011007816 */ /* 0x004fca00000000ff */
[----:B------:R0:W-:Y:S02]  /*cbc60*/  @P3 STG.E.U8 desc[UR24][R20.64], R0 ;  /* 0x0000000014003986 */ /* 0x0001e4000c101118 */
[----:B0-----:R-:W-:Y:S02]  /*cbc70*/  PRMT R0, R17, 0x7771, RZ ;  /* 0x0000777111007816 */ /* 0x001fe400000000ff */
[----:B------:R-:W2:Y:S04]  /*cbc80*/  LDL.LU.64 R20, [R1+0x1d20] ;  /* 0x001d200001147983 */ /* 0x000ea80000300a00 */
[----:B------:R-:W2:Y:S04]  /*cbc90*/  LDL.LU R13, [R1+0x2e4] ;  /* 0x0002e400010d7983 */ /* 0x000ea80000300800 */
[----:B---3--:R0:W-:Y:S04]  /*cbca0*/  @P4 STG.E.U8 desc[UR24][R18.64], R0 ;  /* 0x0000000012004986 */ /* 0x0081e8000c101118 */
[----:B0-----:R-:W3:Y:S04]  /*cbcb0*/  LDL.LU.64 R18, [R1+0x1d10] ;  /* 0x001d100001127983 */ /* 0x001ee80000300a00 */
[----:B------:R-:W4:Y:S01]  /*cbcc0*/  LDL.LU.64 R6, [R1+0x1d00] ;  /* 0x001d000001067983 */ /* 0x000f220000300a00 */
        /* <DEDUP_REMOVED lines=16> */
[----:B------:R-:W-:Y:S01]  /*cbdd0*/  LOP3.LUT P5, RZ, R29, 0x200, RZ, 0xc0, !PT ;  /* 0x000002001dff7812 */ /* 0x000fe200078ac0ff */
[----:B----4-:R0:W-:Y:S04]  /*cbde0*/  STL.64 [R1+0x3c90], R6 ;  /* 0x003c900601007387 */ /* 0x0101e80000100a00 */
[----:B0-----:R-:W4:Y:S01]  /*cbdf0*/  LDL.LU.64 R6, [R1+0x1d08] ;  /* 0x001d080001067983 */ /* 0x001f220000300a00 */
[----:B------:R-:W-:-:S02]  /*cbe00*/  LOP3.LUT R15, R15, 0xff7fffff, RZ, 0xc0, !PT ;  /* 0xff7fffff0f0f7812 */ /* 0x000fc400078ec0ff */
[----:B------:R-:W-:Y:S02]  /*cbe10*/  LOP3.LUT P6, RZ, R29, 0x400, RZ, 0xc0, !PT ;  /* 0x000004001dff7812 */ /* 0x000fe400078cc0ff */
[----:B------:R-:W-:Y:S02]  /*cbe20*/  PRMT R0, R17, 0x7772, RZ ;  /* 0x0000777211007816 */ /* 0x000fe400000000ff */
[----:B------:R-:W-:Y:S02]  /*cbe30*/  LOP3.LUT P0, RZ, R29, 0x800, RZ, 0xc0, !PT ;  /* 0x000008001dff7812 */ /* 0x000fe4000780c0ff */
[----:B------:R-:W-:Y:S02]  /*cbe40*/  @P1 LOP3.LUT R15, R15, 0x800000, RZ, 0xfc, !PT ;  /* 0x008000000f0f1812 */ /* 0x000fe400078efcff */
[----:B------:R-:W-:Y:S01]  /*cbe50*/  LOP3.LUT P1, RZ, R29, 0x2000, RZ, 0xc0, !PT ;  /* 0x000020001dff7812 */ /* 0x000fe2000782c0ff */
[----:B------:R-:W4:Y:S04]  /*cbe60*/  LDL.LU.64 R10, [R1+0x1cf8] ;  /* 0x001cf800010a7983 */ /* 0x000f280000300a00 */
[----:B------:R0:W-:Y:S01]  /*cbe70*/  @P5 STG.E.U8 desc[UR24][R26.64], R0 ;  /* 0x000000001a005986 */ /* 0x0001e2000c101118 */
[----:B------:R-:W-:-:S03]  /*cbe80*/  LOP3.LUT R15, R15, 0xfeffffff, RZ, 0xc0, !PT ;  /* 0xfeffffff0f0f7812 */ /* 0x000fc600078ec0ff */
[----:B------:R-:W4:Y:S04]  /*cbe90*/  LDL.LU.64 R4, [R1+0x1cf0] ;  /* 0x001cf00001047983 */ /* 0x000f280000300a00 */
[----:B------:R-:W4:Y:S04]  /*cbea0*/  LDL.LU R12, [R1+0x2a4] ;  /* 0x0002a400010c7983 */ /* 0x000f280000300800 */
[----:B------:R-:W4:Y:S01]  /*cbeb0*/  LDL.LU.64 R8, [R1+0x1ce0] ;  /* 0x001ce00001087983 */ /* 0x000f220000300a00 */
[----:B0-----:R-:W-:Y:S02]  /*cbec0*/  PRMT R0, R17, 0x7773, RZ ;  /* 0x0000777311007816 */ /* 0x001fe400000000ff */
[----:B------:R-:W-:-:S02]  /*cbed0*/  @P1 LOP3.LUT R15, R15, 0x1000000, RZ, 0xfc, !PT ;  /* 0x010000000f0f1812 */ /* 0x000fc400078efcff */
[----:B------:R-:W-:Y:S01]  /*cbee0*/  LOP3.LUT P1, RZ, R29, 0x1000, RZ, 0xc0, !PT ;  /* 0x000010001dff7812 */ /* 0x000fe2000782c0ff */
[----:B------:R-:W4:Y:S04]  /*cbef0*/  LDL.LU.64 R26, [R1+0x1cd0] ;  /* 0x001cd000011a7983 */ /* 0x000f280000300a00 */
[----:B------:R0:W-:Y:S02]  /*cbf00*/  @P6 STG.E.U8 desc[UR24][R24.64], R0 ;  /* 0x0000000018006986 */ /* 0x0001e4000c101118 */
[C---:B0-----:R-:W-:Y:S02]  /*cbf10*/  PRMT R0, R28.reuse, 0x7770, RZ ;  /* 0x000077701c007816 */ /* 0x041fe400000000ff */
[----:B------:R-:W4:Y:S04]  /*cbf20*/  LDL.LU.64 R24, [R1+0x1cc0] ;  /* 0x001cc00001187983 */ /* 0x000f280000300a00 */
[----:B------:R0:W-:Y:S02]  /*cbf30*/  @P0 STG.E.U8 desc[UR24][R22.64], R0 ;  /* 0x0000000016000986 */ /* 0x0001e4000c101118 */
[----:B0-----:R-:W-:-:S02]  /*cbf40*/  PRMT R0, R28, 0x7771, RZ ;  /* 0x000077711c007816 */ /* 0x001fc400000000ff */
[----:B------:R-:W4:Y:S04]  /*cbf50*/  LDL.LU.64 R22, [R1+0x1cb0] ;  /* 0x001cb00001167983 */ /* 0x000f280000300a00 */
[----:B------:R-:W4:Y:S04]  /*cbf60*/  LDL.LU R17, [R1+0x2d4] ;  /* 0x0002d40001117983 */ /* 0x000f280000300800 */
[----:B------:R0:W-:Y:S01]  /*cbf70*/  @P1 STG.E.U8 desc[UR24][R2.64], R0 ;  /* 0x0000000002001986 */ /* 0x0001e2000c101118 */
[C---:B------:R-:W-:Y:S02]  /*cbf80*/  LOP3.LUT P1, RZ, R15.reuse, 0x1000000, RZ, 0xc0, !PT ;  /* 0x010000000fff7812 */ /* 0x040fe4000782c0ff */
        /* <DEDUP_REMOVED lines=13> */
[----:B------:R-:W-:Y:S02]  /*cc060*/  PRMT R0, R13, 0x7771, RZ ;  /* 0x000077710d007816 */ /* 0x000fe400000000ff */
[C---:B------:R-:W-:Y:S02]  /*cc070*/  LOP3.LUT P2, RZ, R29.reuse, 0x100000, RZ, 0xc0, !PT ;  /* 0x001000001dff7812 */ /* 0x040fe4000784c0ff */
[C---:B------:R-:W-:Y:S02]  /*cc080*/  LOP3.LUT P3, RZ, R29.reuse, 0x200000, RZ, 0xc0, !PT ;  /* 0x002000001dff7812 */ /* 0x040fe4000786c0ff */
[C---:B------:R-:W-:Y:S02]  /*cc090*/  LOP3.LUT P4, RZ, R29.reuse, 0x400000, RZ, 0xc0, !PT ;  /* 0x004000001dff7812 */ /* 0x040fe4000788c0ff */
[C---:B------:R-:W-:Y:S02]  /*cc0a0*/  LOP3.LUT P5, RZ, R29.reuse, 0x800000, RZ, 0xc0, !PT ;  /* 0x008000001dff7812 */ /* 0x040fe400078ac0ff */
[----:B------:R-:W-:-:S02]  /*cc0b0*/  LOP3.LUT P6, RZ, R29, 0x1000000, RZ, 0xc0, !PT ;  /* 0x010000001dff7812 */ /* 0x000fc400078cc0ff */
[----:B------:R-:W-:Y:S01]  /*cc0c0*/  LOP3.LUT P0, RZ, R29, 0x2000000, RZ, 0xc0, !PT ;  /* 0x020000001dff7812 */ /* 0x000fe2000780c0ff */
        /* <DEDUP_REMOVED lines=19> */
[----:B--2---:R0:W-:Y:S04]  /*cc200*/  @P6 STG.E.U8 desc[UR24][R20.64], R0 ;  /* 0x0000000014006986 */ /* 0x0041e8000c101118 */
[----:B0-----:R-:W2:Y:S04]  /*cc210*/  LDL.LU R20, [R1+0x2f8] ;  /* 0x0002f80001147983 */ /* 0x001ea80000300800 */
[----:B------:R-:W4:Y:S04]  /*cc220*/  LDL.LU.64 R8, [R1+0x1c70] ;  /* 0x001c700001087983 */ /* 0x000f280000300a00 */
[----:B------:R-:W2:Y:S04]  /*cc230*/  LDL.LU.64 R12, [R1+0x1c60] ;  /* 0x001c6000010c7983 */ /* 0x000ea80000300a00 */
[----:B------:R-:W2:Y:S04]  /*cc240*/  LDL.LU.64 R22, [R1+0x1c50] ;  /* 0x001c500001167983 */ /* 0x000ea80000300a00 */
[----:B------:R-:W2:Y:S01]  /*cc250*/  LDL.LU.64 R2, [R1+0x1c40] ;  /* 0x001c400001027983 */ /* 0x000ea20000300a00 */
[----:B------:R-:W-:-:S05]  /*cc260*/  PRMT R0, R17, 0x7772, RZ ;  /* 0x0000777211007816 */ /* 0x000fca00000000ff */
[----:B---3--:R0:W-:Y:S04]  /*cc270*/  @P0 STG.E.U8 desc[UR24][R18.64], R0 ;  /* 0x0000000012000986 */ /* 0x0081e8000c101118 */
[----:B0-----:R-:W3:Y:S04]  /*cc280*/  LDL.LU.64 R18, [R1+0x1c30] ;  /* 0x001c300001127983 */ /* 0x001ee80000300a00 */
[----:B------:R-:W3:Y:S04]  /*cc290*/  LDL.LU.64 R10, [R1+0x1c28] ;  /* 0x001c2800010a7983 */ /* 0x000ee80000300a00 */
[----:B------:R-:W3:Y:S04]  /*cc2a0*/  LDL.LU.64 R4, [R1+0x1c20] ;  /* 0x001c200001047983 */ /* 0x000ee80000300a00 */
[----:B------:R-:W3:Y:S04]  /*cc2b0*/  LDL.LU.64 R26, [R1+0x1c18] ;  /* 0x001c1800011a7983 */ /* 0x000ee80000300a00 */
[----:B------:R-:W3:Y:S01]  /*cc2c0*/  LDL.LU R25, [R1+0x2e8] ;  /* 0x0002e80001197983 */ /* 0x000ee20000300800 */
[----:B------:R-:W-:-:S02]  /*cc2d0*/  LOP3.LUT P4, RZ, R29, 0x40000000, RZ, 0xc0, !PT ;  /* 0x400000001dff7812 */ /* 0x000fc4000788c0ff */
[----:B------:R-:W-:-:S11]  /*cc2e0*/  LOP3.LUT R15, R15, 0xfffdffff, RZ, 0xc0, !PT ;  /* 0xfffdffff0f0f7812 */ /* 0x000fd600078ec0ff */
[----:B------:R-:W-:-:S04]  /*cc2f0*/  @P4 LOP3.LUT R15, R15, 0x20000, RZ, 0xfc, !PT ;  /* 0x000200000f0f4812 */ /* 0x000fc800078efcff */
[C---:B------:R-:W-:Y:S02]  /*cc300*/  LOP3.LUT P5, RZ, R15.reuse, 0x1, RZ, 0xc0, !PT ;  /* 0x000000010fff7812 */ /* 0x040fe400078ac0ff */
[----:B------:R-:W-:-:S11]  /*cc310*/  LOP3.LUT R15, R15, 0xfffeffff, RZ, 0xc0, !PT ;  /* 0xfffeffff0f0f7812 */ /* 0x000fd600078ec0ff */
[----:B------:R-:W-:-:S04]  /*cc320*/  @P5 LOP3.LUT R15, R15, 0x10000, RZ, 0xfc, !PT ;  /* 0x000100000f0f5812 */ /* 0x000fc800078efcff */
[C---:B------:R-:W-:Y:S02]  /*cc330*/  LOP3.LUT P0, RZ, R15.reuse, 0x40, RZ, 0xc0, !PT ;  /* 0x000000400fff7812 */ /* 0x040fe4000780c0ff */
[C---:B------:R-:W-:Y:S02]  /*cc340*/  LOP3.LUT P6, RZ, R15.reuse, 0x2, RZ, 0xc0, !PT ;  /* 0x000000020fff7812 */ /* 0x040fe400078cc0ff */
[----:B------:R-:W-:-:S09]  /*cc350*/  LOP3.LUT R15, R15, 0xffffefff, RZ, 0xc0, !PT ;  /* 0xffffefff0f0f7812 */ /* 0x000fd200078ec0ff */
[----:B------:R-:W-:-:S04]  /*cc360*/  @P0 LOP3.LUT R15, R15, 0x1000, RZ, 0xfc, !PT ;  /* 0x000010000f0f0812 */ /* 0x000fc800078efcff */
[C---:B------:R-:W-:Y:S02]  /*cc370*/  LOP3.LUT P0, RZ, R15.reuse, 0x20, RZ, 0xc0, !PT ;  /* 0x000000200fff7812 */ /* 0x040fe4000780c0ff */
[----:B------:R-:W-:Y:S02]  /*cc380*/  LOP3.LUT R15, R15, 0xffffdfff, RZ, 0xc0, !PT ;  /* 0xffffdfff0f0f7812 */ /* 0x000fe400078ec0ff */
[----:B------:R-:W-:-:S09]  /*cc390*/  LOP3.LUT P1, RZ, R29, 0x4000000, RZ, 0xc0, !PT ;  /* 0x040000001dff7812 */ /* 0x000fd2000782c0ff */
[----:B------:R-:W-:-:S04]  /*cc3a0*/  @P0 LOP3.LUT R15, R15, 0x2000, RZ, 0xfc, !PT ;  /* 0x000020000f0f0812 */ /* 0x000fc800078efcff */
[----:B------:R-:W-:Y:S02]  /*cc3b0*/  LOP3.LUT P0, RZ, R15, 0x10, RZ, 0xc0, !PT ;  /* 0x000000100fff7812 */ /* 0x000fe4000780c0ff */
[----:B------:R-:W-:Y:S02]  /*cc3c0*/  LOP3.LUT P2, RZ, R29, 0x8000000, RZ, 0xc0, !PT ;  /* 0x080000001dff7812 */ /* 0x000fe4000784c0ff */
[----:B------:R-:W-:Y:S02]  /*cc3d0*/  LOP3.LUT R15, R15, 0xffffbfff, RZ, 0xc0, !PT ;  /* 0xffffbfff0f0f7812 */ /* 0x000fe400078ec0ff */
[----:B------:R-:W-:Y:S02]  /*cc3e0*/  PRMT R0, R17, 0x7773, RZ ;  /* 0x0000777311007816 */ /* 0x000fe400000000ff */
[C---:B------:R-:W-:Y:S02]  /*cc3f0*/  LOP3.LUT P3, RZ, R29.reuse, 0x10000000, RZ, 0xc0, !PT ;  /* 0x100000001dff7812 */ /* 0x040fe4000786c0ff */
[----:B------:R-:W-:-:S03]  /*cc400*/  LOP3.LUT P4, RZ, R29, 0x20000000, RZ, 0xc0, !PT ;  /* 0x200000001dff7812 */ /* 0x000fc6000788c0ff */
[----:B------:R-:W-:-:S04]  /*cc410*/  @P0 LOP3.LUT R15, R15, 0x4000, RZ, 0xfc, !PT ;  /* 0x000040000f0f0812 */ /* 0x000fc800078efcff */
[C---:B------:R-:W-:Y:S02]  /*cc420*/  LOP3.LUT P0, RZ, R15.reuse, 0x8, RZ, 0xc0, !PT ;  /* 0x000000080fff7812 */ /* 0x040fe4000780c0ff */
[----:B------:R-:W-:Y:S02]  /*cc430*/  LOP3.LUT R15, R15, 0xffff7fff, RZ, 0xc0, !PT ;  /* 0xffff7fff0f0f7812 */ /* 0x000fe400078ec0ff */
[----:B------:R-:W-:-:S09]  /*cc440*/  LOP3.LUT P5, RZ, R29, 0x80000000, RZ, 0xc0, !PT ;  /* 0x800000001dff7812 */ /* 0x000fd200078ac0ff */
[----:B------:R-:W-:Y:S01]  /*cc450*/  @P0 LOP3.LUT R15, R15, 0x8000, RZ, 0xfc, !PT ;  /* 0x000080000f0f0812 */ /* 0x000fe200078efcff */
[----:B----4-:R2:W-:Y:S02]  /*cc460*/  @P1 STG.E.U8 desc[UR24][R8.64], R0 ;  /* 0x0000000008001986 */ /* 0x0105e4000c101118 */
[C---:B--2---:R-:W-:Y:S02]  /*cc470*/  PRMT R0, R20.reuse, 0x7770, RZ ;  /* 0x0000777014007816 */ /* 0x044fe400000000ff */
[----:B------:R-:W2:Y:S04]  /*cc480*/  LDL.LU.64 R8, [R1+0x1c10] ;  /* 0x001c100001087983 */ /* 0x000ea80000300a00 */
[----:B------:R-:W4:Y:S04]  /*cc490*/  LDL.LU R17, [R1+0x2a8] ;  /* 0x0002a80001117983 */ /* 0x000f280000300800 */
[----:B------:R0:W-:Y:S02]  /*cc4a0*/  @P2 STG.E.U8 desc[UR24][R12.64], R0 ;  /* 0x000000000c002986 */ /* 0x0001e4000c101118 */
[----:B0-----:R-:W-:-:S05]  /*cc4b0*/  PRMT R0, R20, 0x7771, RZ ;  /* 0x0000777114007816 */ /* 0x001fca00000000ff */
[----:B------:R0:W-:Y:S02]  /*cc4c0*/  @P3 STG.E.U8 desc[UR24][R22.64], R0 ;  /* 0x0000000016003986 */ /* 0x0001e4000c101118 */
[C---:B0-----:R-:W-:Y:S02]  /*cc4d0*/  PRMT R0, R20.reuse, 0x7772, RZ ;  /* 0x0000777214007816 */ /* 0x041fe400000000ff */
[----:B------:R-:W4:Y:S04]  /*cc4e0*/  LDL.LU.64 R22, [R1+0x1bf0] ;  /* 0x001bf00001167983 */ /* 0x000f280000300a00 */
[----:B------:R0:W-:Y:S01]  /*cc4f0*/  @P4 STG.E.U8 desc[UR24][R2.64], R0 ;  /* 0x0000000002004986 */ /* 0x0001e2000c101118 */
[----:B------:R-:W-:Y:S02]  /*cc500*/  LOP3.LUT P4, RZ, R15, 0x20000, RZ, 0xc0, !PT ;  /* 0x000200000fff7812 */ /* 0x000fe4000788c0ff */
[----:B0-----:R-:W-:Y:S01]  /*cc510*/  PRMT R0, R20, 0x7773, RZ ;  /* 0x0000777314007816 */ /* 0x001fe200000000ff */
[----:B------:R-:W4:Y:S04]  /*cc520*/  LDL.LU.64 R2, [R1+0x1be0] ;  /* 0x001be00001027983 */ /* 0x000f280000300a00 */
[----:B------:R-:W4:Y:S06]  /*cc530*/  LDL.LU.64 R20, [R1+0x1bd0] ;  /* 0x001bd00001147983 */ /* 0x000f2c0000300a00 */
[----:B---3--:R0:W-:Y:S02]  /*cc540*/  @P4 STG.E.U8 desc[UR24][R18.64], R0 ;  /* 0x0000000012004986 */ /* 0x0081e4000c101118 */
[----:B0-----:R-:W-:-:S02]  /*cc550*/  PRMT R0, R25, 0x7770, RZ ;  /* 0x0000777019007816 */ /* 0x001fc400000000ff */
[----:B------:R-:W3:Y:S04]  /*cc560*/  LDL.LU.64 R18, [R1+0x1bc0] ;  /* 0x001bc00001127983 */ /* 0x000ee80000300a00 */
[----:B------:R-:W3:Y:S04]  /*cc570*/  LDL.LU R12, [R1+0x2034] ;  /* 0x00203400010c7983 */ /* 0x000ee80000300800 */
[----:B------:R-:W3:Y:S04]  /*cc580*/  LDL.LU R24, [R1+0x2d8] ;  /* 0x0002d80001187983 */ /* 0x000ee80000300800 */
[----:B------:R0:W-:Y:S01]  /*cc590*/  @P5 STG.E.U8 desc[UR24][R10.64], R0 ;  /* 0x000000000a005986 */ /* 0x0001e2000c101118 */
[----:B------:R-:W-:-:S02]  /*cc5a0*/  LOP3.LUT P5, RZ, R15, 0x10000, RZ, 0xc0, !PT ;  /* 0x000100000fff7812 */ /* 0x000fc400078ac0ff */
[----:B0-----:R-:W-:-:S11]  /*cc5b0*/  PRMT R0, R25, 0x7771, RZ ;  /* 0x0000777119007816 */ /* 0x001fd600000000ff */
[----:B------:R0:W-:Y:S02]  /*cc5c0*/  @P5 STG.E.U8 desc[UR24][R4.64], R0 ;  /* 0x0000000004005986 */ /* 0x0001e4000c101118 */
[----:B0-----:R-:W-:-:S05]  /*cc5d0*/  PRMT R0, R25, 0x7772, RZ ;  /* 0x0000777219007816 */ /* 0x001fca00000000ff */
[----:B------:R0:W-:Y:S04]  /*cc5e0*/  @P6 STG.E.U8 desc[UR24][R26.64], R0 ;  /* 0x000000001a006986 */ /* 0x0001e8000c101118 */
[----:B0-----:R-:W3:Y:S01]  /*cc5f0*/  LDL.LU R27, [R1+0x209c] ;  /* 0x00209c00011b7983 */ /* 0x001ee20000300800 */
[----:B------:R-:W-:Y:S02]  /*cc600*/  LOP3.LUT P0, RZ, R15, 0x4, RZ, 0xc0, !PT ;  /* 0x000000040fff7812 */ /* 0x000fe4000780c0ff */
[----:B------:R-:W-:-:S11]  /*cc610*/  PRMT R0, R25, 0x7773, RZ ;  /* 0x0000777319007816 */ /* 0x000fd600000000ff */
[----:B--2---:R4:W-:Y:S01]  /*cc620*/  @P0 STG.E.U8 desc[UR24][R8.64], R0 ;  /* 0x0000000008000986 */ /* 0x0049e2000c101118 */
[----:B------:R-:W-:Y:S02]  /*cc630*/  LOP3.LUT P0, RZ, R15, 0x8000, RZ, 0xc0, !PT ;  /* 0x000080000fff7812 */ /* 0x000fe4000780c0ff */
[----:B----4-:R-:W-:-:S11]  /*cc640*/  PRMT R0, R17, 0x7770, RZ ;  /* 0x0000777011007816 */ /* 0x010fd600000000ff */
[----:B------:R0:W-:Y:S01]  /*cc650*/  @P0 STG.E.U8 desc[UR24][R22.64], R0 ;  /* 0x0000000016000986 */ /* 0x0001e2000c101118 */
[----:B------:R-:W-:Y:S02]  /*cc660*/  LOP3.LUT P0, RZ, R15, 0x4000, RZ, 0xc0, !PT ;  /* 0x000040000fff7812 */ /* 0x000fe4000780c0ff */
[----:B0-----:R-:W-:-:S11]  /*cc670*/  PRMT R0, R17, 0x7771, RZ ;  /* 0x0000777111007816 */ /* 0x001fd600000000ff */
[----:B------:R0:W-:Y:S01]  /*cc680*/  @P0 STG.E.U8 desc[UR24][R2.64], R0 ;  /* 0x0000000002000986 */ /* 0x0001e2000c101118 */
[----:B------:R-:W-:Y:S02]  /*cc690*/  LOP3.LUT P0, RZ, R15, 0x2000, RZ, 0xc0, !PT ;  /* 0x000020000fff7812 */ /* 0x000fe4000780c0ff */
[----:B0-----:R-:W-:-:S11]  /*cc6a0*/  PRMT R0, R17, 0x7772, RZ ;  /* 0x0000777211007816 */ /* 0x001fd600000000ff */
[----:B------:R-:W-:Y:S04]  /*cc6b0*/  @P0 STG.E.U8 desc[UR24][R20.64], R0 ;  /* 0x0000000014000986 */ /* 0x000fe8000c101118 */
[----:B---3--:R0:W-:Y:S04]  /*cc6c0*/  STL [R1+0x3c88], R27 ;  /* 0x003c881b01007387 */ /* 0x0081e80000100800 */
[----:B0-----:R-:W2:Y:S04]  /*cc6d0*/  LDL.LU.64 R26, [R1+0x1bc8] ;  /* 0x001bc800011a7983 */ /* 0x001ea80000300a00 */
[----:B------:R-:W3:Y:S04]  /*cc6e0*/  LDL.LU.64 R10, [R1+0x1bb0] ;  /* 0x001bb000010a7983 */ /* 0x000ee80000300a00 */
[----:B------:R-:W4:Y:S04]  /*cc6f0*/  LDL.LU.64 R4, [R1+0x1b90] ;  /* 0x001b900001047983 */ /* 0x000f280000300a00 */
[----:B------:R-:W4:Y:S04]  /*cc700*/  LDL.LU R8, [R1+0x2098] ;  /* 0x0020980001087983 */ /* 0x000f280000300800 */
[----:B------:R-:W4:Y:S04]  /*cc710*/  LDL.LU.64 R20, [R1+0x1ba0] ;  /* 0x001ba00001147983 */ /* 0x000f280000300a00 */
[----:B------:R-:W4:Y:S04]  /*cc720*/  LDL.LU R23, [R1+0x2094] ;  /* 0x0020940001177983 */ /* 0x000f280000300800 */
[----:B------:R-:W4:Y:S04]  /*cc730*/  LDL.LU R25, [R1+0x2fc] ;  /* 0x0002fc0001197983 */ /* 0x000f280000300800 */
[----:B------:R-:W3:Y:S01]  /*cc740*/  LDL.LU.64 R28, [R1+0x1b60] ;  /* 0x001b6000011c7983 */ /* 0x000ee20000300a00 */
[----:B------:R-:W-:-:S02]  /*cc750*/  LOP3.LUT P0, RZ, R15, 0x1000, RZ, 0xc0, !PT ;  /* 0x000010000fff7812 */ /* 0x000fc4000780c0ff */
[----:B------:R-:W-:Y:S02]  /*cc760*/  LOP3.LUT P1, RZ, R15, 0x80, RZ, 0xc0, !PT ;  /* 0x000000800fff7812 */ /* 0x000fe4000782c0ff */
[----:B------:R-:W-:Y:S02]  /*cc770*/  PRMT R0, R17, 0x7773, RZ ;  /* 0x0000777311007816 */ /* 0x000fe400000000ff */
[C---:B------:R-:W-:Y:S02]  /*cc780*/  LOP3.LUT P2, RZ, R15.reuse, 0x100, RZ, 0xc0, !PT ;  /* 0x000001000fff7812 */ /* 0x040fe4000784c0ff */
[C---:B------:R-:W-:Y:S02]  /*cc790*/  LOP3.LUT P3, RZ, R15.reuse, 0x200, RZ, 0xc0, !PT ;  /* 0x000002000fff7812 */ /* 0x040fe4000786c0ff */
[----:B------:R-:W-:-:S03]  /*cc7a0*/  LOP3.LUT P4, RZ, R15, 0x400, RZ, 0xc0, !PT ;  /* 0x000004000fff7812 */ /* 0x000fc6000788c0ff */
[----:B------:R0:W-:Y:S01]  /*cc7b0*/  @P0 STG.E.U8 desc[UR24][R18.64], R0 ;  /* 0x0000000012000986 */ /* 0x0001e2000c101118 */
[----:B------:R-:W-:Y:S02]  /*cc7c0*/  LOP3.LUT P0, RZ, R15, 0x800, RZ, 0xc0, !PT ;  /* 0x000008000fff7812 */ /* 0x000fe4000780c0ff */
[----:B0-----:R-:W-:-:S05]  /*cc7d0*/  PRMT R0, R24, 0x7770, RZ ;  /* 0x0000777018007816 */ /* 0x001fca00000000ff */
[----:B--2---:R-:W-:Y:S04]  /*cc7e0*/  @P1 STG.E.U8 desc[UR24][R26.64], R0 ;  /* 0x000000001a001986 */ /* 0x004fe8000c101118 */
[----:B---3--:R0:W-:Y:S04]  /*cc7f0*/  STL.64 [R1+0x3c80], R28 ;  /* 0x003c801c01007387 */ /* 0x0081e80000100a00 */
[----:B0-----:R-:W2:Y:S04]  /*cc800*/  LDL.LU.64 R28, [R1+0x1b80] ;  /* 0x001b8000011c7983 */ /* 0x001ea80000300a00 */
[----:B------:R-:W3:Y:S04]  /*cc810*/  LDL.LU.64 R6, [R1+0x1b50] ;  /* 0x001b500001067983 */ /* 0x000ee80000300a00 */
[----:B------:R-:W3:Y:S04]  /*cc820*/  LDL.LU R22, [R1+0x2090] ;  /* 0x0020900001167983 */ /* 0x000ee80000300800 */
[----:B------:R-:W3:Y:S04]  /*cc830*/  LDL.LU R19, [R1+0x208c] ;  /* 0x00208c0001137983 */ /* 0x000ee80000300800 */
[----:B------:R-:W3:Y:S04]  /*cc840*/  LDL R17, [R1+0x2088] ;  /* 0x0020880001117983 */ /* 0x000ee80000100800 */
[----:B------:R-:W3:Y:S04]  /*cc850*/  LDL.LU.64 R14, [R1+0x1b70] ;  /* 0x001b7000010e7983 */ /* 0x000ee80000300a00 */
[----:B------:R-:W3:Y:S01]  /*cc860*/  LDL.LU R27, [R1+0x3c88] ;  /* 0x003c8800011b7983 */ /* 0x000ee20000300800 */
[----:B------:R-:W-:-:S02]  /*cc870*/  PRMT R3, R24, 0x7771, RZ ;  /* 0x0000777118037816 */ /* 0x000fc400000000ff */
[----:B------:R-:W-:Y:S02]  /*cc880*/  LOP3.LUT P5, RZ, R16, 0x100, RZ, 0xc0, !PT ;  /* 0x0000010010ff7812 */ /* 0x000fe400078ac0ff */
[----:B------:R-:W-:Y:S01]  /*cc890*/  PRMT R0, R24, 0x7772, RZ ;  /* 0x0000777218007816 */ /* 0x000fe200000000ff */
[----:B------:R-:W3:Y:S04]  /*cc8a0*/  LDL.LU R18, [R1+0x2044] ;  /* 0x0020440001127983 */ /* 0x000ee80000300800 */
[----:B------:R-:W-:Y:S04]  /*cc8b0*/  @P2 STG.E.U8 desc[UR24][R10.64], R3 ;  /* 0x000000030a002986 */ /* 0x000fe8000c101118 */
[----:B----4-:R0:W-:Y:S01]  /*cc8c0*/  @P3 STG.E.U8 desc[UR24][R4.64], R0 ;  /* 0x0000000004003986 */ /* 0x0101e2000c101118 */
[----:B------:R-:W-:-:S02]  /*cc8d0*/  LOP3.LUT P6, RZ, R16, 0x200, RZ, 0xc0, !PT ;  /* 0x0000020010ff7812 */ /* 0x000fc400078cc0ff */
[----:B0-----:R-:W-:Y:S02]  /*cc8e0*/  PRMT R0, R24, 0x7773, RZ ;  /* 0x0000777318007816 */ /* 0x001fe400000000ff */
[----:B------:R-:W-:Y:S01]  /*cc8f0*/  PRMT R4, R25, 0x7770, RZ ;  /* 0x0000777019047816 */ /* 0x000fe200000000ff */
[----:B------:R-:W4:Y:S04]  /*cc900*/  LDL.LU R24, [R1+0x2ec] ;  /* 0x0002ec0001187983 */ /* 0x000f280000300800 */
[----:B------:R-:W-:Y:S04]  /*cc910*/  @P4 STG.E.U8 desc[UR24][R20.64], R0 ;  /* 0x0000000014004986 */ /* 0x000fe8000c101118 */
[----:B--2---:R-:W-:Y:S01]  /*cc920*/  @P5 STG.E.U8 desc[UR24][R28.64], R4 ;  /* 0x000000041c005986 */ /* 0x004fe2000c101118 */
[----:B---3--:R-:W-:-:S03]  /*cc930*/  ISETP.LT.AND P3, PT, R27, UR44, !P0 ;  /* 0x0000002c1b007c0c */ /* 0x008fc6000c761270 */
[----:B------:R0:W-:Y:S04]  /*cc940*/  STL [R1+0x3c7c], R27 ;  /* 0x003c7c1b01007387 */ /* 0x0001e80000100800 */
[----:B0-----:R-:W2:Y:S04]  /*cc950*/  LDL.LU.64 R26, [R1+0x1b48] ;  /* 0x001b4800011a7983 */ /* 0x001ea80000300a00 */
[----:B------:R-:W3:Y:S04]  /*cc960*/  LDL.LU.64 R10, [R1+0x1b38] ;  /* 0x001b3800010a7983 */ /* 0x000ee80000300a00 */
[----:B------:R-:W3:Y:S04]  /*cc970*/  LDL.LU.64 R20, [R1+0x1b30] ;  /* 0x001b300001147983 */ /* 0x000ee80000300a00 */
[----:B------:R-:W3:Y:S04]  /*cc980*/  LDL.LU R16, [R1+0x20a0] ;  /* 0x0020a00001107983 */ /* 0x000ee80000300800 */
[----:B------:R-:W2:Y:S01]  /*cc990*/  LDL.LU.64 R28, [R1+0x3c80] ;  /* 0x003c8000011c7983 */ /* 0x000ea20000300a00 */
[----:B------:R-:W-:Y:S01]  /*cc9a0*/  VIADD R2, R12, 0x5c ;  /* 0x0000005c0c027836 */ /* 0x000fe20000000000 */
[----:B------:R-:W-:-:S02]  /*cc9b0*/  PRMT R3, R25, 0x7771, RZ ;  /* 0x0000777119037816 */ /* 0x000fc400000000ff */
[----:B------:R-:W-:Y:S01]  /*cc9c0*/  PRMT R0, R25, 0x7773, RZ ;  /* 0x0000777319007816 */ /* 0x000fe200000000ff */
[----:B------:R-:W3:Y:S01]  /*cc9d0*/  LDL.LU R13, [R1+0x2ac] ;  /* 0x0002ac00010d7983 */ /* 0x000ee20000300800 */
[----:B------:R-:W-:Y:S01]  /*cc9e0*/  ISETP.GE.AND P1, PT, R2, UR29, PT ;  /* 0x0000001d02007c0c */ /* 0x000fe2000bf26270 */
[----:B------:R-:W-:Y:S01]  /*cc9f0*/  ULDC.64 UR28, c[0x0][0x228] ;  /* 0x00008a00001c7ab9 */ /* 0x000fe20000000a00 */
[----:B------:R-:W-:Y:S01]  /*cca00*/  VIADD R2, R12, 0x5d ;  /* 0x0000005d0c027836 */ /* 0x000fe20000000000 */
[----:B------:R-:W-:Y:S01]  /*cca10*/  ISETP.LT.AND P4, PT, R8, UR28, !P0 ;  /* 0x0000001c08007c0c */ /* 0x000fe2000c781270 */
[----:B------:R0:W-:Y:S01]  /*cca20*/  @P6 STG.E.U8 desc[UR24][R14.64], R3 ;  /* 0x000000030e006986 */ /* 0x0001e2000c101118 */
[----:B------:R-:W-:Y:S02]  /*cca30*/  ISETP.LT.AND P6, PT, R23, UR36, !P0 ;  /* 0x0000002417007c0c */ /* 0x000fe4000c7c1270 */
[----:B------:R-:W-:Y:S02]  /*cca40*/  ISETP.GE.AND P2, PT, R2, UR21, PT ;  /* 0x0000001502007c0c */ /* 0x000fe4000bf46270 */
[----:B------:R-:W-:-:S02]  /*cca50*/  PRMT R2, R25, 0x7772, RZ ;  /* 0x0000777219027816 */ /* 0x000fc400000000ff */
[----:B----4-:R-:W-:Y:S02]  /*cca60*/  PRMT R4, R24, 0x7770, RZ ;  /* 0x0000777018047816 */ /* 0x010fe400000000ff */
[----:B------:R-:W-:Y:S01]  /*cca70*/  ISETP.LT.AND P5, PT, R22, UR34, !P0 ;  /* 0x0000002216007c0c */ /* 0x000fe2000c7a1270 */
[----:B------:R-:W-:Y:S01]  /*cca80*/  ULDC.64 UR20, c[0x0][0x228] ;  /* 0x00008a0000147ab9 */ /* 0x000fe20000000a00 */
[----:B0-----:R-:W4:Y:S01]  /*cca90*/  LDL.LU.64 R14, [R1+0x1b10] ;  /* 0x001b1000010e7983 */ /* 0x001f220000300a00 */
[----:B------:R-:W-:-:S03]  /*ccaa0*/  PRMT R3, R24, 0x7771, RZ ;  /* 0x0000777118037816 */ /* 0x000fc600000000ff */
[----:B--2---:R0:W-:Y:S04]  /*ccab0*/  @P3 STG.E.U8 desc[UR24][R28.64], R2 ;  /* 0x000000021c003986 */ /* 0x0041e8000c101118 */
[----:B------:R1:W-:Y:S04]  /*ccac0*/  @P4 STG.E.U8 desc[UR24][R6.64], R0 ;  /* 0x0000000006004986 */ /* 0x0003e8000c101118 */
[----:B------:R2:W-:Y:S04]  /*ccad0*/  @P6 STG.E.U8 desc[UR24][R26.64], R4 ;  /* 0x000000041a006986 */ /* 0x0005e8000c101118 */
[----:B0-----:R-:W4:Y:S01]  /*ccae0*/  LDL.LU.64 R28, [R1+0x1b00] ;  /* 0x001b0000011c7983 */ /* 0x001f220000300a00 */
[----:B-1----:R-:W-:-:S03]  /*ccaf0*/  VIADD R0, R12, 0x57 ;  /* 0x000000570c007836 */ /* 0x002fc60000000000 */
[----:B------:R-:W4:Y:S01]  /*ccb00*/  LDL.LU.64 R6, [R1+0x1af0] ;  /* 0x001af00001067983 */ /* 0x000f220000300a00 */
[----:B------:R-:W-:Y:S02]  /*ccb10*/  PRMT R2, R24, 0x7772, RZ ;  /* 0x0000777218027816 */ /* 0x000fe400000000ff */
[----:B------:R-:W-:Y:S02]  /*ccb20*/  ISETP.GE.AND P3, PT, R0, UR13, PT ;  /* 0x0000000d00007c0c */ /* 0x000fe4000bf66270 */
[----:B------:R-:W-:Y:S02]  /*ccb30*/  PRMT R0, R24, 0x7773, RZ ;  /* 0x0000777318007816 */ /* 0x000fe400000000ff */
[----:B------:R-:W-:Y:S01]  /*ccb40*/  ISETP.LT.AND P4, PT, R19, UR32, !P0 ;  /* 0x0000002013007c0c */ /* 0x000fe2000c781270 */
[----:B------:R-:W4:Y:S04]  /*ccb50*/  LDL.LU.64 R24, [R1+0x1ae0] ;  /* 0x001ae00001187983 */ /* 0x000f280000300a00 */
[----:B--2---:R-:W2:Y:S04]  /*ccb60*/  LDL.LU R27, [R1+0x3c7c] ;  /* 0x003c7c00011b7983 */ /* 0x004ea80000300800 */
[----:B------:R-:W4:Y:S01]  /*ccb70*/  LDL.LU.64 R4, [R1+0x1b40] ;  /* 0x001b400001047983 */ /* 0x000f220000300a00 */
[----:B------:R-:W-:-:S02]  /*ccb80*/  ISETP.LT.AND P0, PT, R17, UR20, !P0 ;  /* 0x0000001411007c0c */ /* 0x000fc4000c701270 */
[----:B---3--:R-:W-:Y:S01]  /*ccb90*/  ISETP.LT.AND P6, PT, R16, UR40, !P3 ;  /* 0x0000002810007c0c */ /* 0x008fe2000dfc1270 */
[----:B------:R-:W-:Y:S01]  /*ccba0*/  ULDC.64 UR12, c[0x0][0x228] ;  /* 0x00008a00000c7ab9 */ /* 0x000fe20000000a00 */
[----:B----4-:R-:W-:Y:S04]  /*ccbb0*/  @P5 STG.E.U8 desc[UR24][R4.64], R3 ;  /* 0x0000000304005986 */ /* 0x010fe8000c101118 */
[----:B------:R-:W-:Y:S05]  /*ccbc0*/  @P4 STG.E.U8 desc[UR24][R10.64], R2 ;  /* 0x000000020a004986 */ /* 0x000fea000c101118 */
[----:B------:R0:W-:Y:S04]  /*ccbd0*/  @P0 STG.E.U8 desc[UR24][R20.64], R0 ;  /* 0x0000000014000986 */ /* 0x0001e8000c101118 */
[----:B0-----:R-:W3:Y:S04]  /*ccbe0*/  LDL.LU R20, [R1+0x2dc] ;  /* 0x0002dc0001147983 */ /* 0x001ee80000300800 */
[----:B------:R-:W4:Y:S01]  /*ccbf0*/  LDL.LU.64 R10, [R1+0x1ae8] ;  /* 0x001ae800010a7983 */ /* 0x000f220000300a00 */
[----:B------:R-:W-:-:S02]  /*ccc00*/  ISETP.LT.AND P5, PT, R18, UR42, !P3 ;  /* 0x0000002a12007c0c */ /* 0x000fc4000dfa1270 */
[C---:B------:R-:W-:Y:S01]  /*ccc10*/  PRMT R2, R13.reuse, 0x7770, RZ ;  /* 0x000077700d027816 */ /* 0x040fe200000000ff */
[----:B------:R-:W-:Y:S01]  /*ccc20*/  VIADD R0, R12, 0x58 ;  /* 0x000000580c007836 */ /* 0x000fe20000000000 */
[----:B------:R-:W-:Y:S02]  /*ccc30*/  PRMT R3, R13, 0x7771, RZ ;  /* 0x000077710d037816 */ /* 0x000fe400000000ff */
[----:B--2---:R-:W-:Y:S02]  /*ccc40*/  ISETP.LT.AND P0, PT, R27, UR38, !P3 ;  /* 0x000000261b007c0c */ /* 0x004fe4000df01270 */
[----:B------:R-:W-:-:S05]  /*ccc50*/  ISETP.LT.AND P4, PT, R8, UR12, !P3 ;  /* 0x0000000c08007c0c */ /* 0x000fca000df81270 */
[----:B------:R0:W-:Y:S01]  /*ccc60*/  @P5 STG.E.U8 desc[UR24][R14.64], R2 ;  /* 0x000000020e005986 */ /* 0x0001e2000c101118 */
[----:B------:R-:W-:Y:S01]  /*ccc70*/  ISETP.GE.AND P5, PT, R0, UR7, PT ;  /* 0x0000000700007c0c */ /* 0x000fe2000bfa6270 */
[----:B------:R-:W-:Y:S02]  /*ccc80*/  ULDC.64 UR6, c[0x0][0x228] ;  /* 0x00008a0000067ab9 */ /* 0x000fe40000000a00 */
[----:B------:R-:W-:Y:S01]  /*ccc90*/  @P6 STG.E.U8 desc[UR24][R28.64], R3 ;  /* 0x000000031c006986 */ /* 0x000fe2000c101118 */
[----:B------:R-:W-:Y:S02]  /*ccca0*/  ISETP.LT.AND P6, PT, R23, UR6, !P3 ;  /* 0x0000000617007c0c */ /* 0x000fe4000dfc1270 */
[C---:B------:R-:W-:Y:S01]  /*cccb0*/  PRMT R0, R13.reuse, 0x7773, RZ ;  /* 0x000077730d007816 */ /* 0x040fe200000000ff */
[----:B------:R1:W-:Y:S01]  /*cccc0*/  STL [R1+0x3c78], R27 ;  /* 0x003c781b01007387 */ /* 0x0003e20000100800 */
[----:B------:R-:W-:Y:S01]  /*cccd0*/  ULDC UR6, c[0x0][0x228] ;  /* 0x00008a0000067ab9 */ /* 0x000fe20000000800 */
[----:B0-----:R-:W-:-:S02]  /*ccce0*/  PRMT R2, R13, 0x7772, RZ ;  /* 0x000077720d027816 */ /* 0x001fc400000000ff */
[----:B-1----:R-:W2:Y:S04]  /*cccf0*/  LDL.LU.64 R26, [R1+0x1ad0] ;  /* 0x001ad000011a7983 */ /* 0x002ea80000300a00 */
[----:B------:R-:W2:Y:S04]  /*ccd00*/  LDL.LU.64 R14, [R1+0x1ab0] ;  /* 0x001ab000010e7983 */ /* 0x000ea80000300a00 */
[----:B------:R-:W2:Y:S04]  /*ccd10*/  LDL.LU R21, [R1+0x3c0] ;  /* 0x0003c00001157983 */ /* 0x000ea80000300800 */
[----:B------:R0:W-:Y:S04]  /*ccd20*/  @P0 STG.E.U8 desc[UR24][R6.64], R2 ;  /* 0x0000000206000986 */ /* 0x0001e8000c101118 */
[----:B------:R1:W-:Y:S04]  /*ccd30*/  @P4 STG.E.U8 desc[UR24][R24.64], R0 ;  /* 0x0000000018004986 */ /* 0x0003e8000c101118 */
[----:B0-----:R-:W2:Y:S04]  /*ccd40*/  LDL.LU.64 R6, [R1+0x1aa0] ;  /* 0x001aa00001067983 */ /* 0x001ea80000300a00 */
[----:B-1----:R-:W2:Y:S01]  /*ccd50*/  LDL.LU.64 R24, [R1+0x1a90] ;  /* 0x001a900001187983 */ /* 0x002ea20000300a00 */
[----:B---3--:R-:W-:-:S05]  /*ccd60*/  PRMT R4, R20, 0x7770, RZ ;  /* 0x0000777014047816 */ /* 0x008fca00000000ff */
[----:B----4-:R0:W-:Y:S04]  /*ccd70*/  @P6 STG.E.U8 desc[UR24][R10.64], R4 ;  /* 0x000000040a006986 */ /* 0x0101e8000c101118 */
[----:B0-----:R-:W3:Y:S01]  /*ccd80*/  LDL.LU.64 R4, [R1+0x1ac0] ;  /* 0x001ac00001047983 */ /* 0x001ee20000300a00 */
[----:B------:R-:W-:Y:S02]  /*ccd90*/  ISETP.LT.AND P4, PT, R22, UR30, !P3 ;  /* 0x0000001e16007c0c */ /* 0x000fe4000df81270 */
[----:B------:R-:W-:Y:S02]  /*ccda0*/  ISETP.LT.AND P0, PT, R19, UR4, !P3 ;  /* 0x0000000413007c0c */ /* 0x000fe4000df01270 */
[C---:B------:R-:W-:Y:S02]  /*ccdb0*/  PRMT R3, R20.reuse, 0x7771, RZ ;  /* 0x0000777114037816 */ /* 0x040fe400000000ff */
[C---:B------:R-:W-:Y:S01]  /*ccdc0*/  PRMT R2, R20.reuse, 0x7772, RZ ;  /* 0x0000777214027816 */ /* 0x040fe200000000ff */
[----:B------:R-:W4:Y:S01]  /*ccdd0*/  LDL.LU.64 R28, [R1+0x1a80] ;  /* 0x001a8000011c7983 */ /* 0x000f220000300a00 */
[----:B------:R-:W-:-:S03]  /*ccde0*/  PRMT R0, R20, 0x7773, RZ ;  /* 0x0000777314007816 */ /* 0x000fc600000000ff */
[----:B------:R-:W4:Y:S04]  /*ccdf0*/  LDL.LU.64 R10, [R1+0x1a70] ;  /* 0x001a7000010a7983 */ /* 0x000f280000300a00 */
[----:B------:R-:W4:Y:S01]  /*cce00*/  LDL.LU R20, [R1+0x3b0] ;  /* 0x0003b00001147983 */ /* 0x000f220000300800 */
[----:B------:R-:W-:-:S03]  /*cce10*/  ULDC UR4, c[0x0][0x228] ;  /* 0x00008a0000047ab9 */ /* 0x000fc60000000800 */
[----:B--2---:R0:W-:Y:S04]  /*cce20*/  @P4 STG.E.U8 desc[UR24][R26.64], R3 ;  /* 0x000000031a004986 */ /* 0x0041e8000c101118 */
[----:B0-----:R-:W2:Y:S04]  /*cce30*/  LDL.LU R27, [R1+0x3c78] ;  /* 0x003c7800011b7983 */ /* 0x001ea80000300800 */
[----:B---3--:R0:W-:Y:S04]  /*cce40*/  @P0 STG.E.U8 desc[UR24][R4.64], R2 ;  /* 0x0000000204000986 */ /* 0x0081e8000c101118 */
[----:B0-----:R-:W3:Y:S01]  /*cce50*/  LDL.LU.64 R4, [R1+0x1a60] ;  /* 0x001a600001047983 */ /* 0x001ee20000300a00 */
[----:B------:R-:W-:Y:S01]  /*cce60*/  ISETP.LT.AND P3, PT, R17, UR6, !P3 ;  /* 0x0000000611007c0c */ /* 0x000fe2000df61270 */
[----:B------:R-:W-:Y:S01]  /*cce70*/  ULDC UR6, c[0x0][0x228] ;  /* 0x00008a0000067ab9 */ /* 0x000fe20000000800 */
[----:B------:R-:W-:-:S02]  /*cce80*/  ISETP.LT.AND P6, PT, R18, UR4, !P5 ;  /* 0x0000000412007c0c */ /* 0x000fc4000efc1270 */
[----:B------:R-:W-:Y:S01]  /*cce90*/  ISETP.LT.AND P4, PT, R16, UR6, !P5 ;  /* 0x0000000610007c0c */ /* 0x000fe2000ef81270 */
[----:B------:R-:W-:Y:S01]  /*ccea0*/  ULDC UR4, c[0x0][0x228] ;  /* 0x00008a0000047ab9 */ /* 0x000fe20000000800 */
[C---:B------:R-:W-:Y:S02]  /*cceb0*/  PRMT R2, R21.reuse, 0x7770, RZ ;  /* 0x0000777015027816 */ /* 0x040fe400000000ff */
[----:B------:R-:W-:Y:S01]  /*ccec0*/  PRMT R3, R21, 0x7772, RZ ;  /* 0x0000777215037816 */ /* 0x000fe200000000ff */
[----:B------:R-:W-:-:S04]  /*cced0*/  ULDC UR6, c[0x0][0x228] ;  /* 0x00008a0000067ab9 */ /* 0x000fc80000000800 */
[----:B------:R-:W-:Y:S01]  /*ccee0*/  @P3 STG.E.U8 desc[UR24][R14.64], R0 ;  /* 0x000000000e003986 */ /* 0x000fe2000c101118 */
[----:B--2---:R-:W-:Y:S01]  /*ccef0*/  ISETP.LT.AND P0, PT, R27, UR4, !P5 ;  /* 0x000000041b007c0c */ /* 0x004fe2000ef01270 */
[----:B------:R-:W-:Y:S02]  /*ccf00*/  ULDC UR4, c[0x0][0x228] ;  /* 0x00008a0000047ab9 */ /* 0x000fe40000000800 */
[----:B---3--:R0:W-:Y:S04]  /*ccf10*/  STL.64 [R1+0x3c70], R4 ;  /* 0x003c700401007387 */ /* 0x0081e80000100a00 */
[----:B0-----:R-:W2:Y:S01]  /*ccf20*/  LDL.LU.64 R4, [R1+0x1a68] ;  /* 0x001a680001047983 */ /* 0x001ea20000300a00 */
[----:B------:R-:W-:Y:S02]  /*ccf30*/  PRMT R0, R21, 0x7771, RZ ;  /* 0x0000777115007816 */ /* 0x000fe400000000ff */
[----:B------:R-:W-:Y:S01]  /*ccf40*/  ISETP.LT.AND P3, PT, R8, UR4, !P5 ;  /* 0x0000000408007c0c */ /* 0x000fe2000ef61270 */
[----:B------:R0:W-:Y:S01]  /*ccf50*/  @P6 STG.E.U8 desc[UR24][R6.64], R2 ;  /* 0x0000000206006986 */ /* 0x0001e2000c101118 */
[----:B------:R-:W-:-:S03]  /*ccf60*/  ULDC UR4, c[0x0][0x228] ;  /* 0x00008a0000047ab9 */ /* 0x000fc60000000800 */
[----:B------:R1:W-:Y:S01]  /*ccf70*/  @P4 STG.E.U8 desc[UR24][R24.64], R0 ;  /* 0x0000000018004986 */ /* 0x0003e2000c101118 */
[----:B------:R-:W-:-:S03]  /*ccf80*/  ISETP.LT.AND P4, PT, R23, UR4, !P5 ;  /* 0x0000000417007c0c */ /* 0x000fc6000ef81270 */
[----:B----4-:R3:W-:Y:S01]  /*ccf90*/  @P0 STG.E.U8 desc[UR24][R28.64], R3 ;  /* 0x000000031c000986 */ /* 0x0107e2000c101118 */
[----:B0-----:R-:W-:-:S03]  /*ccfa0*/  VIADD R2, R12, 0x59 ;  /* 0x000000590c027836 */ /* 0x001fc60000000000 */
[----:B------:R-:W4:Y:S04]  /*ccfb0*/  LDL.LU.64 R6, [R1+0x1a58] ;  /* 0x001a580001067983 */ /* 0x000f280000300a00 */
[----:B-1----:R-:W4:Y:S01]  /*ccfc0*/  LDL.LU.64 R24, [R1+0x1a50] ;  /* 0x001a500001187983 */ /* 0x002f220000300a00 */
[----:B------:R-:W-:-:S03]  /*ccfd0*/  PRMT R0, R21, 0x7773, RZ ;  /* 0x0000777315007816 */ /* 0x000fc600000000ff */
[----:B------:R-:W4:Y:S01]  /*ccfe0*/  LDL.LU R13, [R1+0x2c0] ;  /* 0x0002c000010d7983 */ /* 0x000f220000300800 */
[----:B------:R-:W-:Y:S02]  /*ccff0*/  ISETP.GE.AND P0, PT, R2, UR5, PT ;  /* 0x0000000502007c0c */ /* 0x000fe4000bf06270 */
[----:B------:R-:W-:Y:S01]  /*cd000*/  PRMT R2, R20, 0x7770, RZ ;  /* 0x0000777014027816 */ /* 0x000fe200000000ff */
[----:B------:R-:W4:Y:S04]  /*cd010*/  LDL.LU.64 R14, [R1+0x1a30] ;  /* 0x001a3000010e7983 */ /* 0x000f280000300a00 */
[----:B---3--:R-:W3:Y:S04]  /*cd020*/  LDL.LU.64 R28, [R1+0x1a20] ;  /* 0x001a2000011c7983 */ /* 0x008ee80000300a00 */
[----:B------:R0:W-:Y:S01]  /*cd030*/  @P3 STG.E.U8 desc[UR24][R10.64], R0 ;  /* 0x000000000a003986 */ /* 0x0001e2000c101118 */
[----:B------:R-:W-:Y:S01]  /*cd040*/  ISETP.LT.AND P6, PT, R22, UR6, !P5 ;  /* 0x0000000616007c0c */ /* 0x000fe2000efc1270 */
[----:B------:R-:W-:Y:S01]  /*cd050*/  ULDC UR4, c[0x0][0x228] ;  /* 0x00008a0000047ab9 */ /* 0x000fe20000000800 */
[----:B------:R-:W-:Y:S01]  /*cd060*/  ULDC UR5, c[0x0][0x228] ;  /* 0x00008a0000057ab9 */ /* 0x000fe20000000800 */
[----:B0-----:R-:W3:Y:S04]  /*cd070*/  LDL.LU.64 R10, [R1+0x1a28] ;  /* 0x001a2800010a7983 */ /* 0x001ee80000300a00 */
[----:B--2---:R0:W-:Y:S01]  /*cd080*/  @P4 STG.E.U8 desc[UR24][R4.64], R2 ;  /* 0x0000000204004986 */ /* 0x0041e2000c101118 */
[----:B------:R-:W-:Y:S01]  /*cd090*/  PRMT R0, R20, 0x7771, RZ ;  /* 0x0000777114007816 */ /* 0x000fe200000000ff */
[----:B------:R-:W-:-:S02]  /*cd0a0*/  ULDC UR6, c[0x0][0x228] ;  /* 0x00008a0000067ab9 */ /* 0x000fc40000000800 */
[----:B0-----:R-:W2:Y:S01]  /*cd0b0*/  LDL.LU.64 R4, [R1+0x3c70] ;  /* 0x003c700001047983 */ /* 0x001ea20000300a00 */
[----:B------:R-:W-:Y:S01]  /*cd0c0*/  ISETP.LT.AND P3, PT, R19, UR4, !P5 ;  /* 0x0000000413007c0c */ /* 0x000fe2000ef61270 */
[----:B------:R-:W-:Y:S01]  /*cd0d0*/  ULDC UR4, c[0x0][0x228] ;  /* 0x00008a0000047ab9 */ /* 0x000fe20000000800 */
[----:B------:R-:W-:Y:S02]  /*cd0e0*/  ISETP.LT.AND P5, PT, R17, UR5, !P5 ;  /* 0x0000000511007c0c */ /* 0x000fe4000efa1270 */
[----:B------:R-:W-:Y:S01]  /*cd0f0*/  PRMT R2, R20, 0x7772, RZ ;  /* 0x0000777214027816 */ /* 0x000fe200000000ff */
[----:B------:R-:W3:Y:S01]  /*cd100*/  LDL.LU R21, [R1+0x390] ;  /* 0x0003900001157983 */ /* 0x000ee20000300800 */
[----:B------:R-:W-:Y:S01]  /*cd110*/  ULDC UR5, c[0x0][0x228] ;  /* 0x00008a0000057ab9 */ /* 0x000fe20000000800 */
[----:B----4-:R-:W-:Y:S02]  /*cd120*/  PRMT R3, R13, 0x7772, RZ ;  /* 0x000077720d037816 */ /* 0x010fe400000000ff */
[----:B--2---:R0:W-:Y:S01]  /*cd130*/  @P6 STG.E.U8 desc[UR24][R4.64], R0 ;  /* 0x0000000004006986 */ /* 0x0041e2000c101118 */
[----:B------:R-:W-:Y:S01]  /*cd140*/  ISETP.LT.AND P6, PT, R18, UR4, !P0 ;  /* 0x0000000412007c0c */ /* 0x000fe2000c7c1270 */
[----:B------:R-:W-:-:S02]  /*cd150*/  ULDC UR4, c[0x0][0x228] ;  /* 0x00008a0000047ab9 */ /* 0x000fc40000000800 */
[----:B------:R-:W-:Y:S01]  /*cd160*/  ISETP.LT.AND P4, PT, R16, UR4, !P0 ;  /* 0x0000000410007c0c */ /* 0x000fe2000c781270 */
[----:B------:R-:W-:Y:S01]  /*cd170*/  ULDC UR4, c[0x0][0x228] ;  /* 0x00008a0000047ab9 */ /* 0x000fe20000000800 */
[----:B------:R1:W-:Y:S01]  /*cd180*/  @P3 STG.E.U8 desc[UR24][R6.64], R2 ;  /* 0x0000000206003986 */ /* 0x0003e2000c101118 */
[----:B------:R-:W-:Y:S01]  /*cd190*/  ISETP.LT.AND P3, PT, R27, UR4, !P0 ;  /* 0x000000041b007c0c */ /* 0x000fe2000c761270 */
[----:B------:R-:W-:Y:S01]  /*cd1a0*/  ULDC UR4, c[0x0][0x228] ;  /* 0x00008a0000047ab9 */ /* 0x000fe20000000800 */
[----:B0-----:R-:W-:Y:S02]  /*cd1b0*/  PRMT R0, R20, 0x7773, RZ ;  /* 0x0000777314007816 */ /* 0x001fe400000000ff */
[----:B-1----:R-:W-:-:S03]  /*cd1c0*/  PRMT R2, R13, 0x7770, RZ ;  /* 0x000077700d027816 */ /* 0x002fc600000000ff */
[----:B------:R0:W-:Y:S04]  /*cd1d0*/  @P5 STG.E.U8 desc[UR24][R24.64], R0 ;  /* 0x0000000018005986 */ /* 0x0001e8000c101118 */
[----:B------:R-:W2:Y:S04]  /*cd1e0*/  LDL.LU.64 R6, [R1+0x1a00] ;  /* 0x001a000001067983 */ /* 0x000ea80000300a00 */
[----:B------:R1:W-:Y:S01]  /*cd1f0*/  @P6 STG.E.U8 desc[UR24][R14.64], R2 ;  /* 0x000000020e006986 */ /* 0x0003e2000c101118 */
[----:B0-----:R-:W-:-:S03]  /*cd200*/  PRMT R0, R13, 0x7771, RZ ;  /* 0x000077710d007816 */ /* 0x001fc600000000ff */
[----:B------:R-:W4:Y:S01]  /*cd210*/  LDL.LU.64 R24, [R1+0x19f0] ;  /* 0x0019f00001187983 */ /* 0x000f220000300a00 */
[----:B-1----:R-:W-:-:S03]  /*cd220*/  VIADD R2, R12, 0x5a ;  /* 0x0000005a0c027836 */ /* 0x002fc60000000000 */
[----:B------:R-:W4:Y:S04]  /*cd230*/  LDL.LU.64 R4, [R1+0x19e0] ;  /* 0x0019e00001047983 */ /* 0x000f280000300a00 */
[----:B------:R-:W4:Y:S04]  /*cd240*/  LDL.LU.64 R14, [R1+0x19d0] ;  /* 0x0019d000010e7983 */ /* 0x000f280000300a00 */
[----:B---3--:R0:W-:Y:S04]  /*cd250*/  @P4 STG.E.U8 desc[UR24][R28.64], R0 ;  /* 0x000000001c004986 */ /* 0x0081e8000c101118 */
[----:B------:R-:W3:Y:S04]  /*cd260*/  LDL.LU R20, [R1+0x3c4] ;  /* 0x0003c40001147983 */ /* 0x000ee80000300800 */
[----:B------:R1:W-:Y:S01]  /*cd270*/  @P3 STG.E.U8 desc[UR24][R10.64], R3 ;  /* 0x000000030a003986 */ /* 0x0003e2000c101118 */
[----:B------:R-:W-:-:S03]  /*cd280*/  ISETP.GE.AND P3, PT, R2, UR9, PT ;  /* 0x0000000902007c0c */ /* 0x000fc6000bf66270 */
[----:B0-----:R-:W3:Y:S04]  /*cd290*/  LDL.LU.64 R28, [R1+0x19c0] ;  /* 0x0019c000011c7983 */ /* 0x001ee80000300a00 */
[----:B-1----:R-:W3:Y:S04]  /*cd2a0*/  LDL.LU.64 R10, [R1+0x19b0] ;  /* 0x0019b000010a7983 */ /* 0x002ee80000300a00 */
[----:B------:R-:W2:Y:S01]  /*cd2b0*/  LDL.LU.64 R2, [R1+0x1a10] ;  /* 0x001a100001027983 */ /* 0x000ea20000300a00 */
[----:B------:R-:W-:Y:S01]  /*cd2c0*/  ISETP.LT.AND P5, PT, R8, UR4, !P0 ;  /* 0x0000000408007c0c */ /* 0x000fe2000c7a1270 */
[----:B------:R-:W-:Y:S01]  /*cd2d0*/  ULDC UR4, c[0x0][0x228] ;  /* 0x00008a0000047ab9 */ /* 0x000fe20000000800 */
[----:B------:R-:W-:-:S02]  /*cd2e0*/  PRMT R0, R13, 0x7773, RZ ;  /* 0x000077730d007816 */ /* 0x000fc400000000ff */
[----:B------:R-:W-:Y:S02]  /*cd2f0*/  ISETP.LT.AND P4, PT, R23, UR4, !P0 ;  /* 0x0000000417007c0c */ /* 0x000fe4000c781270 */
[----:B------:R-:W-:Y:S01]  /*cd300*/  ISETP.LT.AND P6, PT, R22, UR5, !P0 ;  /* 0x0000000516007c0c */ /* 0x000fe2000c7c1270 */
[----:B------:R-:W-:Y:S01]  /*cd310*/  ULDC UR4, c[0x0][0x228] ;  /* 0x00008a0000047ab9 */ /* 0x000fe20000000800 */
[----:B------:R-:W-:-:S05]  /*cd320*/  ULDC UR5, c[0x0][0x228] ;  /* 0x00008a0000057ab9 */ /* 0x000fca0000000800 */
[----:B--2---:R0:W-:Y:S01]  /*cd330*/  @P5 STG.E.U8 desc[UR24][R2.64], R0 ;  /* 0x0000000002005986 */ /* 0x0041e2000c101118 */
[----:B------:R-:W-:Y:S02]  /*cd340*/  ISETP.LT.AND P5, PT, R19, UR4, !P0 ;  /* 0x0000000413007c0c */ /* 0x000fe4000c7a1270 */
[C---:B0-----:R-:W-:Y:S02]  /*cd350*/  PRMT R2, R21.reuse, 0x7770, RZ ;  /* 0x0000777015027816 */ /* 0x041fe400000000ff */
[C---:B------:R-:W-:Y:S01]  /*cd360*/  PRMT R0, R21.reuse, 0x7771, RZ ;  /* 0x0000777115007816 */ /* 0x040fe200000000ff */
[----:B------:R-:W-:Y:S02]  /*cd370*/  ULDC UR4, c[0x0][0x228] ;  /* 0x00008a0000047ab9 */ /* 0x000fe40000000800 */
[----:B------:R0:W-:Y:S04]  /*cd380*/  @P4 STG.E.U8 desc[UR24][R6.64], R2 ;  /* 0x0000000206004986 */ /* 0x0001e8000c101118 */
[----:B----4-:R1:W-:Y:S01]  /*cd390*/  @P6 STG.E.U8 desc[UR24][R24.64], R0 ;  /* 0x0000000018006986 */ /* 0x0103e2000c101118 */
[----:B0-----:R-:W-:-:S03]  /*cd3a0*/  PRMT R2, R21, 0x7772, RZ ;  /* 0x0000777215027816 */ /* 0x001fc600000000ff */
[----:B-1----:R-:W2:Y:S04]  /*cd3b0*/  LDL.LU.64 R24, [R1+0x19a0] ;  /* 0x0019a00001187983 */ /* 0x002ea80000300a00 */
[----:B------:R-:W4:Y:S04]  /*cd3c0*/  LDL.LU.64 R6, [R1+0x1990] ;  /* 0x0019900001067983 */ /* 0x000f280000300a00 */
[----:B------:R-:W4:Y:S04]  /*cd3d0*/  LDL.LU R13, [R1+0x3b4] ;  /* 0x0003b400010d7983 */ /* 0x000f280000300800 */
[----:B------:R0:W-:Y:S04]  /*cd3e0*/  @P5 STG.E.U8 desc[UR24][R4.64], R2 ;  /* 0x0000000204005986 */ /* 0x0001e8000c101118 */
[----:B0-----:R-:W2:Y:S01]  /*cd3f0*/  LDL.LU.64 R4, [R1+0x1980] ;  /* 0x0019800001047983 */ /* 0x001ea20000300a00 */
[----:B------:R-:W-:-:S02]  /*cd400*/  ISETP.LT.AND P0, PT, R17, UR5, !P0 ;  /* 0x0000000511007c0c */ /* 0x000fc4000c701270 */
[----:B------:R-:W-:Y:S01]  /*cd410*/  ISETP.LT.AND P6, PT, R18, UR4, !P3 ;  /* 0x0000000412007c0c */ /* 0x000fe2000dfc1270 */
[----:B------:R-:W-:Y:S01]  /*cd420*/  ULDC UR4, c[0x0][0x228] ;  /* 0x00008a0000047ab9 */ /* 0x000fe20000000800 */
[----:B------:R-:W-:Y:S02]  /*cd430*/  PRMT R0, R21, 0x7773, RZ ;  /* 0x0000777315007816 */ /* 0x000fe400000000ff */
[----:B------:R-:W-:Y:S01]  /*cd440*/  ISETP.LT.AND P4, PT, R16, UR4, !P3 ;  /* 0x0000000410007c0c */ /* 0x000fe2000df81270 */
[----:B------:R-:W-:Y:S01]  /*cd450*/  ULDC UR4, c[0x0][0x228] ;  /* 0x00008a0000047ab9 */ /* 0x000fe20000000800 */
[C---:B---3--:R-:W-:Y:S02]  /*cd460*/  PRMT R2, R20.reuse, 0x7770, RZ ;  /* 0x0000777014027816 */ /* 0x048fe400000000ff */
[----:B------:R-:W-:Y:S01]  /*cd470*/  PRMT R3, R20, 0x7772, RZ ;  /* 0x0000777214037816 */ /* 0x000fe200000000ff */
[----:B------:R-:W-:Y:S02]  /*cd480*/  ULDC UR5, c[0x0][0x228] ;  /* 0x00008a0000057ab9 */ /* 0x000fe40000000800 */
[----:B------:R-:W-:Y:S01]  /*cd490*/  @P0 STG.E.U8 desc[UR24][R14.64], R0 ;  /* 0x000000000e000986 */ /* 0x000fe2000c101118 */
[----:B------:R-:W-:Y:S01]  /*cd4a0*/  ISETP.LT.AND P0, PT, R27, UR4, !P3 ;  /* 0x000000041b007c0c */ /* 0x000fe2000df01270 */
[----:B------:R-:W-:-:S02]  /*cd4b0*/  ULDC UR4, c[0x0][0x228] ;  /* 0x00008a0000047ab9 */ /* 0x000fc40000000800 */
[----:B--2---:R0:W-:Y:S04]  /*cd4c0*/  STL.64 [R1+0x3c68], R4 ;  /* 0x003c680401007387 */ /* 0x0041e80000100a00 */
[----:B0-----:R-:W2:Y:S01]  /*cd4d0*/  LDL.LU.64 R4, [R1+0x1988] ;  /* 0x0019880001047983 */ /* 0x001ea20000300a00 */
[----:B------:R-:W-:Y:S02]  /*cd4e0*/  PRMT R0, R20, 0x7771, RZ ;  /* 0x0000777114007816 */ /* 0x000fe400000000ff */
[----:B------:R-:W-:Y:S01]  /*cd4f0*/  ISETP.LT.AND P5, PT, R8, UR4, !P3 ;  /* 0x0000000408007c0c */ /* 0x000fe2000dfa1270 */
[----:B------:R0:W-:Y:S01]  /*cd500*/  @P6 STG.E.U8 desc[UR24][R28.64], R2 ;  /* 0x000000021c006986 */ /* 0x0001e2000c101118 */
[----:B------:R-:W-:-:S03]  /*cd510*/  ULDC UR4, c[0x0][0x228] ;  /* 0x00008a0000047ab9 */ /* 0x000fc60000000800 */
[----:B------:R-:W3:Y:S04]  /*cd520*/  LDL.LU.64 R14, [R1+0x1978] ;  /* 0x00197800010e7983 */ /* 0x000ee80000300a00 */
[----:B------:R1:W-:Y:S01]  /*cd530*/  @P4 STG.E.U8 desc[UR24][R10.64], R0 ;  /* 0x000000000a004986 */ /* 0x0003e2000c101118 */
[----:B------:R-:W-:-:S03]  /*cd540*/  ISETP.LT.AND P4, PT, R23, UR4, !P3 ;  /* 0x0000000417007c0c */ /* 0x000fc6000df81270 */
[----:B------:R4:W-:Y:S01]  /*cd550*/  @P0 STG.E.U8 desc[UR24][R24.64], R3 ;  /* 0x0000000318000986 */ /* 0x0009e2000c101118 */
[----:B0-----:R-:W-:Y:S01]  /*cd560*/  VIADD R2, R12, 0x5b ;  /* 0x0000005b0c027836 */ /* 0x001fe20000000000 */
[----:B------:R-:W-:Y:S01]  /*cd570*/  ISETP.LT.AND P6, PT, R22, UR5, !P3 ;  /* 0x0000000516007c0c */ /* 0x000fe2000dfc1270 */
[----:B------:R-:W-:Y:S01]  /*cd580*/  ULDC UR4, c[0x0][0x228] ;  /* 0x00008a0000047ab9 */ /* 0x000fe20000000800 */
[----:B-1----:R-:W-:Y:S01]  /*cd590*/  PRMT R0, R20, 0x7773, RZ ;  /* 0x0000777314007816 */ /* 0x002fe200000000ff */
[----:B------:R-:W3:Y:S01]  /*cd5a0*/  LDL.LU.64 R10, [R1+0x1970] ;  /* 0x00197000010a7983 */ /* 0x000ee20000300a00 */
[----:B------:R-:W-:Y:S02]  /*cd5b0*/  ISETP.GE.AND P0, PT, R2, UR11, PT ;  /* 0x0000000b02007c0c */ /* 0x000fe4000bf06270 */
[----:B----4-:R-:W-:Y:S01]  /*cd5c0*/  PRMT R2, R13, 0x7770, RZ ;  /* 0x000077700d027816 */ /* 0x010fe200000000ff */
[----:B------:R-:W4:Y:S04]  /*cd5d0*/  LDL.LU R21, [R1+0x2c4] ;  /* 0x0002c40001157983 */ /* 0x000f280000300800 */
[----:B------:R-:W3:Y:S04]  /*cd5e0*/  LDL.LU.64 R28, [R1+0x1950] ;  /* 0x00195000011c7983 */ /* 0x000ee80000300a00 */
[----:B------:R-:W3:Y:S04]  /*cd5f0*/  LDL.LU.64 R24, [R1+0x1940] ;  /* 0x0019400001187983 */ /* 0x000ee80000300a00 */
[----:B------:R0:W-:Y:S01]  /*cd600*/  @P5 STG.E.U8 desc[UR24][R6.64], R0 ;  /* 0x0000000006005986 */ /* 0x0001e2000c101118 */
[----:B------:R-:W-:-:S03]  /*cd610*/  ULDC UR5, c[0x0][0x228] ;  /* 0x00008a0000057ab9 */ /* 0x000fc60000000800 */
[----:B0-----:R-:W3:Y:S04]  /*cd620*/  LDL.LU.64 R6, [R1+0x1948] ;  /* 0x0019480001067983 */ /* 0x001ee80000300a00 */
[----:B--2---:R0:W-:Y:S04]  /*cd630*/  @P4 STG.E.U8 desc[UR24][R4.64], R2 ;  /* 0x0000000204004986 */ /* 0x0041e8000c101118 */
[----:B0-----:R-:W2:Y:S01]  /*cd640*/  LDL.LU.64 R4, [R1+0x3c68] ;  /* 0x003c680001047983 */ /* 0x001ea20000300a00 */
[----:B------:R-:W-:Y:S02]  /*cd650*/  ISETP.LT.AND P5, PT, R19, UR4, !P3 ;  /* 0x0000000413007c0c */ /* 0x000fe4000dfa1270 */
[----:B------:R-:W-:-:S02]  /*cd660*/  ISETP.LT.AND P3, PT, R17, UR5, !P3 ;  /* 0x0000000511007c0c */ /* 0x000fc4000df61270 */
[C---:B------:R-:W-:Y:S01]  /*cd670*/  PRMT R0, R13.reuse, 0x7771, RZ ;  /* 0x000077710d007816 */ /* 0x040fe200000000ff */
[----:B------:R-:W-:Y:S01]  /*cd680*/  ULDC UR4, c[0x0][0x228] ;  /* 0x00008a0000047ab9 */ /* 0x000fe20000000800 */
[----:B------:R-:W-:Y:S01]  /*cd690*/  PRMT R2, R13, 0x7772, RZ ;  /* 0x000077720d027816 */ /* 0x000fe200000000ff */
[----:B------:R-:W3:Y:S01]  /*cd6a0*/  LDL.LU R20, [R1+0x394] ;  /* 0x0003940001147983 */ /* 0x000ee20000300800 */
[----:B------:R-:W-:Y:S01]  /*cd6b0*/  ULDC UR5, c[0x0][0x228] ;  /* 0x00008a0000057ab9 */ /* 0x000fe20000000800 */
[----:B----4-:R-:W-:Y:S02]  /*cd6c0*/  PRMT R3, R21, 0x7772, RZ ;  /* 0x0000777215037816 */ /* 0x010fe400000000ff */
[----:B--2---:R0:W-:Y:S01]  /*cd6d0*/  @P6 STG.E.U8 desc[UR24][R4.64], R0 ;  /* 0x0000000004006986 */ /* 0x0041e2000c101118 */
[----:B------:R-:W-:Y:S01]  /*cd6e0*/  ISETP.LT.AND P6, PT, R18, UR4, !P0 ;  /* 0x0000000412007c0c */ /* 0x000fe2000c7c1270 */
[----:B------:R-:W-:Y:S02]  /*cd6f0*/  ULDC UR4, c[0x0][0x228] ;  /* 0x00008a0000047ab9 */ /* 0x000fe40000000800 */
[----:B---3--:R1:W-:Y:S01]  /*cd700*/  @P5 STG.E.U8 desc[UR24][R14.64], R2 ;  /* 0x000000020e005986 */ /* 0x0083e2000c101118 */
[----:B------:R-:W-:Y:S01]  /*cd710*/  ISETP.LT.AND P4, PT, R16, UR4, !P0 ;  /* 0x0000000410007c0c */ /* 0x000fe2000c781270 */
[----:B------:R-:W-:Y:S01]  /*cd720*/  ULDC UR4, c[0x0][0x228] ;  /* 0x00008a0000047ab9 */ /* 0x000fe20000000800 */
[----:B0-----:R-:W-:Y:S01]  /*cd730*/  PRMT R0, R13, 0x7773, RZ ;  /* 0x000077730d007816 */ /* 0x001fe200000000ff */
[----:B------:R-:W2:Y:S04]  /*cd740*/  LDL.LU.64 R4, [R1+0x1920] ;  /* 0x0019200001047983 */ /* 0x000ea80000300a00 */
[----:B------:R0:W-:Y:S01]  /*cd750*/  @P3 STG.E.U8 desc[UR24][R10.64], R0 ;  /* 0x000000000a003986 */ /* 0x0001e2000c101118 */
[----:B------:R-:W-:-:S02]  /*cd760*/  ISETP.LT.AND P3, PT, R27, UR4, !P0 ;  /* 0x000000041b007c0c */ /* 0x000fc4000c761270 */
[----:B-1----:R-:W-:Y:S01]  /*cd770*/  PRMT R2, R21, 0x7770, RZ ;  /* 0x0000777015027816 */ /* 0x002fe200000000ff */
[----:B------:R-:W-:-:S04]  /*cd780*/  ULDC UR4, c[0x0][0x228] ;  /* 0x00008a0000047ab9 */ /* 0x000fc80000000800 */
[----:B------:R1:W-:Y:S01]  /*cd790*/  @P6 STG.E.U8 desc[UR24][R28.64], R2 ;  /* 0x000000021c006986 */ /* 0x0003e2000c101118 */
[----:B0-----:R-:W-:-:S03]  /*cd7a0*/  PRMT R0, R21, 0x7771, RZ ;  /* 0x0000777115007816 */ /* 0x001fc600000000ff */
[----:B------:R-:W3:Y:S04]  /*cd7b0*/  LDL.LU.64 R10, [R1+0x1910] ;  /* 0x00191000010a7983 */ /* 0x000ee80000300a00 */
[----:B------:R-:W4:Y:S04]  /*cd7c0*/  LDL.LU.64 R14, [R1+0x1900] ;  /* 0x00190000010e7983 */ /* 0x000f280000300a00 */
[----:B------:R0:W-:Y:S01]  /*cd7d0*/  @P4 STG.E.U8 desc[UR24][R24.64], R0 ;  /* 0x0000000018004986 */ /* 0x0001e2000c101118 */
[----:B-1----:R-:W-:-:S03]  /*cd7e0*/  VIADD R2, R12, 0x5e ;  /* 0x0000005e0c027836 */ /* 0x002fc60000000000 */
[----:B------:R1:W-:Y:S02]  /*cd7f0*/  @P3 STG.E.U8 desc[UR24][R6.64], R3 ;  /* 0x0000000306003986 */ /* 0x0003e4000c101118 */
[----:B------:R-:W-:Y:S02]  /*cd800*/  ISETP.GE.AND P3, PT, R2, UR15, PT ;  /* 0x0000000f02007c0c */ /* 0x000fe4000bf66270 */
[----:B0-----:R-:W4:Y:S04]  /*cd810*/  LDL.LU.64 R24, [R1+0x18f0] ;  /* 0x0018f00001187983 */ /* 0x001f280000300a00 */
[----:B------:R-:W4:Y:S04]  /*cd820*/  LDL.LU R13, [R1+0x3c8] ;  /* 0x0003c800010d7983 */ /* 0x000f280000300800 */
[----:B------:R-:W4:Y:S04]  /*cd830*/  LDL.LU.64 R28, [R1+0x18e0] ;  /* 0x0018e000011c7983 */ /* 0x000f280000300a00 */
[----:B-1----:R-:W4:Y:S04]  /*cd840*/  LDL.LU.64 R6, [R1+0x18d0] ;  /* 0x0018d00001067983 */ /* 0x002f280000300a00 */
[----:B------:R-:W2:Y:S01]  /*cd850*/  LDL.LU.64 R2, [R1+0x1930] ;  /* 0x0019300001027983 */ /* 0x000ea20000300a00 */
[----:B------:R-:W-:Y:S01]  /*cd860*/  ISETP.LT.AND P5, PT, R8, UR4, !P0 ;  /* 0x0000000408007c0c */ /* 0x000fe2000c7a1270 */
[----:B------:R-:W-:Y:S01]  /*cd870*/  ULDC UR4, c[0x0][0x228] ;  /* 0x00008a0000047ab9 */ /* 0x000fe20000000800 */
[----:B------:R-:W-:-:S02]  /*cd880*/  ISETP.LT.AND P6, PT, R22, UR5, !P0 ;  /* 0x0000000516007c0c */ /* 0x000fc4000c7c1270 */
[----:B------:R-:W-:Y:S02]  /*cd890*/  ISETP.LT.AND P4, PT, R23, UR4, !P0 ;  /* 0x0000000417007c0c */ /* 0x000fe4000c781270 */
[----:B------:R-:W-:Y:S01]  /*cd8a0*/  PRMT R0, R21, 0x7773, RZ ;  /* 0x0000777315007816 */ /* 0x000fe200000000ff */
[----:B------:R-:W-:Y:S01]  /*cd8b0*/  ULDC UR4, c[0x0][0x228] ;  /* 0x00008a0000047ab9 */ /* 0x000fe20000000800 */
[----:B------:R-:W-:-:S05]  /*cd8c0*/  ULDC UR5, c[0x0][0x228] ;  /* 0x00008a0000057ab9 */ /* 0x000fca0000000800 */
[----:B--2---:R0:W-:Y:S01]  /*cd8d0*/  @P5 STG.E.U8 desc[UR24][R2.64], R0 ;  /* 0x0000000002005986 */ /* 0x0041e2000c101118 */
[----:B------:R-:W-:Y:S02]  /*cd8e0*/  ISETP.LT.AND P5, PT, R19, UR4, !P0 ;  /* 0x0000000413007c0c */ /* 0x000fe4000c7a1270 */
[----:B------:R-:W-:Y:S01]  /*cd8f0*/  ISETP.LT.AND P0, PT, R17, UR5, !P0 ;  /* 0x0000000511007c0c */ /* 0x000fe2000c701270 */
[----:B------:R-:W-:Y:S01]  /*cd900*/  ULDC UR4, c[0x0][0x228] ;  /* 0x00008a0000047ab9 */ /* 0x000fe20000000800 */
[----:B------:R-:W-:Y:S01]  /*cd910*/  ULDC UR5, c[0x0][0x228] ;  /* 0x00008a0000057ab9 */ /* 0x000fe20000000800 */
[C---:B0-----:R-:W-:Y:S02]  /*cd920*/  PRMT R2, R20.reuse, 0x7770, RZ ;  /* 0x0000777014027816 */ /* 0x041fe400000000ff */
[----:B------:R-:W-:-:S03]  /*cd930*/  PRMT R0, R20, 0x7771, RZ ;  /* 0x0000777114007816 */ /* 0x000fc600000000ff */
[----:B------:R0:W-:Y:S04]  /*cd940*/  @P4 STG.E.U8 desc[UR24][R4.64], R2 ;  /* 0x0000000204004986 */ /* 0x0001e8000c101118 */
[----:B---3--:R1:W-:Y:S01]  /*cd950*/  @P6 STG.E.U8 desc[UR24][R10.64], R0 ;  /* 0x000000000a006986 */ /* 0x0083e2000c101118 */
[----:B------:R-:W-:Y:S01]  /*cd960*/  ISETP.LT.AND P6, PT, R18, UR4, !P1 ;  /* 0x0000000412007c0c */ /* 0x000fe2000cfc1270 */
[----:B------:R-:W-:Y:S02]  /*cd970*/  ULDC UR4, c[0x0][0x228] ;  /* 0x00008a0000047ab9 */ /* 0x000fe40000000800 */
[----:B------:R-:W-:Y:S01]  /*cd980*/  ISETP.LT.AND P4, PT, R16, UR4, !P1 ;  /* 0x0000000410007c0c */ /* 0x000fe2000cf81270 */
[----:B------:R-:W-:Y:S01]  /*cd990*/  ULDC UR4, c[0x0][0x228] ;  /* 0x00008a0000047ab9 */ /* 0x000fe20000000800 */
[----:B0-----:R-:W2:Y:S04]  /*cd9a0*/  LDL.LU.64 R4, [R1+0x18c0] ;  /* 0x0018c00001047983 */ /* 0x001ea80000300a00 */
[----:B-1----:R-:W3:Y:S01]  /*cd9b0*/  LDL.LU.64 R10, [R1+0x18b0] ;  /* 0x0018b000010a7983 */ /* 0x002ee20000300a00 */
[----:B------:R-:W-:-:S03]  /*cd9c0*/  PRMT R2, R20, 0x7772, RZ ;  /* 0x0000777214027816 */ /* 0x000fc600000000ff */
[----:B------:R-:W3:Y:S01]  /*cd9d0*/  LDL.LU R21, [R1+0x3b8] ;  /* 0x0003b80001157983 */ /* 0x000ee20000300800 */
[----:B------:R-:W-:-:S03]  /*cd9e0*/  PRMT R0, R20, 0x7773, RZ ;  /* 0x0000777314007816 */ /* 0x000fc600000000ff */
[----:B----4-:R0:W-:Y:S04]  /*cd9f0*/  @P5 STG.E.U8 desc[UR24][R14.64], R2 ;  /* 0x000000020e005986 */ /* 0x0101e8000c101118 */
[----:B------:R1:W-:Y:S04]  /*cda00*/  @P0 STG.E.U8 desc[UR24][R24.64], R0 ;  /* 0x0000000018000986 */ /* 0x0003e8000c101118 */
[----:B0-----:R-:W4:Y:S01]  /*cda10*/  LDL.LU.64 R14, [R1+0x18a8] ;  /* 0x0018a800010e7983 */ /* 0x001f220000300a00 */
[C---:B------:R-:W-:Y:S02]  /*cda20*/  PRMT R2, R13.reuse, 0x7770, RZ ;  /* 0x000077700d027816 */ /* 0x040fe400000000ff */
[----:B-1----:R-:W-:Y:S01]  /*cda30*/  PRMT R0, R13, 0x7771, RZ ;  /* 0x000077710d007816 */ /* 0x002fe200000000ff */
[----:B------:R-:W4:Y:S04]  /*cda40*/  LDL.LU.64 R24, [R1+0x18a0] ;  /* 0x0018a00001187983 */ /* 0x000f280000300a00 */
[----:B------:R-:W-:Y:S04]  /*cda50*/  STL [R1+0x3c60], R8 ;  /* 0x003c600801007387 */ /* 0x000fe80000100800 */
[----:B------:R0:W-:Y:S04]  /*cda60*/  @P6 STG.E.U8 desc[UR24][R28.64], R2 ;  /* 0x000000021c006986 */ /* 0x0001e8000c101118 */
[----:B------:R1:W-:Y:S01]  /*cda70*/  @P4 STG.E.U8 desc[UR24][R6.64], R0 ;  /* 0x0000000006004986 */ /* 0x0003e2000c101118 */
[----:B------:R-:W-:-:S02]  /*cda80*/  ISETP.LT.AND P5, PT, R8, UR5, !P1 ;  /* 0x0000000508007c0c */ /* 0x000fc4000cfa1270 */
[----:B------:R-:W-:Y:S01]  /*cda90*/  ISETP.LT.AND P0, PT, R27, UR4, !P1 ;  /* 0x000000041b007c0c */ /* 0x000fe2000cf01270 */
[----:B------:R-:W-:Y:S01]  /*cdaa0*/  ULDC UR4, c[0x0][0x228] ;  /* 0x00008a0000047ab9 */ /* 0x000fe20000000800 */
[----:B------:R-:W-:Y:S01]  /*cdab0*/  PRMT R3, R13, 0x7772, RZ ;  /* 0x000077720d037816 */ /* 0x000fe200000000ff */
[----:B0-----:R-:W4:Y:S04]  /*cdac0*/  LDL.LU.64 R28, [R1+0x1898] ;  /* 0x00189800011c7983 */ /* 0x001f280000300a00 */
[----:B-1----:R-:W4:Y:S04]  /*cdad0*/  LDL.LU.64 R6, [R1+0x1890] ;  /* 0x0018900001067983 */ /* 0x002f280000300a00 */
[----:B------:R-:W4:Y:S04]  /*cdae0*/  LDL.LU R20, [R1+0x2c8] ;  /* 0x0002c80001147983 */ /* 0x000f280000300800 */
[----:B------:R-:W4:Y:S01]  /*cdaf0*/  LDL.LU.64 R8, [R1+0x1870] ;  /* 0x0018700001087983 */ /* 0x000f220000300a00 */
[----:B------:R-:W-:Y:S01]  /*cdb00*/  ISETP.LT.AND P6, PT, R23, UR4, !P1 ;  /* 0x0000000417007c0c */ /* 0x000fe2000cfc1270 */
[----:B------:R-:W-:Y:S01]  /*cdb10*/  VIADD R2, R12, 0x5f ;  /* 0x0000005f0c027836 */ /* 0x000fe20000000000 */
[----:B------:R-:W-:Y:S01]  /*cdb20*/  PRMT R0, R13, 0x7773, RZ ;  /* 0x000077730d007816 */ /* 0x000fe200000000ff */
[----:B------:R-:W-:Y:S01]  /*cdb30*/  ULDC UR5, c[0x0][0x228] ;  /* 0x00008a0000057ab9 */ /* 0x000fe20000000800 */
[----:B------:R-:W-:Y:S01]  /*cdb40*/  ULDC UR4, c[0x0][0x228] ;  /* 0x00008a0000047ab9 */ /* 0x000fe20000000800 */
[----:B------:R-:W-:Y:S01]  /*cdb50*/  ISETP.LT.AND P4, PT, R22, UR5, !P1 ;  /* 0x0000000516007c0c */ /* 0x000fe2000cf81270 */
[----:B------:R-:W-:Y:S01]  /*cdb60*/  ULDC UR5, c[0x0][0x228] ;  /* 0x00008a0000057ab9 */ /* 0x000fe20000000800 */
[----:B--2---:R0:W-:Y:S01]  /*cdb70*/  @P0 STG.E.U8 desc[UR24][R4.64], R3 ;  /* 0x0000000304000986 */ /* 0x0041e2000c101118 */
[----:B------:R-:W-:-:S03]  /*cdb80*/  ISETP.GE.AND P0, PT, R2, UR17, PT ;  /* 0x0000001102007c0c */ /* 0x000fc6000bf06270 */
[----:B---3--:R1:W-:Y:S01]  /*cdb90*/  @P5 STG.E.U8 desc[UR24][R10.64], R0 ;  /* 0x000000000a005986 */ /* 0x0083e2000c101118 */
[----:B------:R-:W-:Y:S02]  /*cdba0*/  PRMT R2, R21, 0x7770, RZ ;  /* 0x0000777015027816 */ /* 0x000fe400000000ff */
[----:B------:R-:W-:Y:S01]  /*cdbb0*/  ISETP.LT.AND P5, PT, R19, UR4, !P1 ;  /* 0x0000000413007c0c */ /* 0x000fe2000cfa1270 */
[----:B------:R-:W-:Y:S01]  /*cdbc0*/  ULDC UR4, c[0x0][0x228] ;  /* 0x00008a0000047ab9 */ /* 0x000fe20000000800 */
[----:B------:R-:W-:Y:S01]  /*cdbd0*/  ISETP.LT.AND P1, PT, R17, UR5, !P1 ;  /* 0x0000000511007c0c */ /* 0x000fe2000cf21270 */
[----:B------:R-:W-:Y:S01]  /*cdbe0*/  ULDC UR5, c[0x0][0x228] ;  /* 0x00008a0000057ab9 */ /* 0x000fe20000000800 */
[----:B0-----:R-:W2:Y:S04]  /*cdbf0*/  LDL.LU.64 R4, [R1+0x1860] ;  /* 0x0018600001047983 */ /* 0x001ea80000300a00 */
[----:B-1----:R-:W3:Y:S01]  /*cdc00*/  LDL.LU.64 R10, [R1+0x1850] ;  /* 0x00185000010a7983 */ /* 0x002ee20000300a00 */
[----:B------:R-:W-:-:S03]  /*cdc10*/  PRMT R0, R21, 0x7771, RZ ;  /* 0x0000777115007816 */ /* 0x000fc600000000ff */
[----:B------:R-:W3:Y:S04]  /*cdc20*/  LDL.LU R13, [R1+0x398] ;  /* 0x00039800010d7983 */ /* 0x000ee80000300800 */
[----:B----4-:R0:W-:Y:S01]  /*cdc30*/  @P6 STG.E.U8 desc[UR24][R14.64], R2 ;  /* 0x000000020e006986 */ /* 0x0101e2000c101118 */
[----:B------:R-:W-:-:S03]  /*cdc40*/  ISETP.LT.AND P6, PT, R18, UR4, !P2 ;  /* 0x0000000412007c0c */ /* 0x000fc6000d7c1270 */
[----:B------:R1:W-:Y:S01]  /*cdc50*/  @P4 STG.E.U8 desc[UR24][R24.64], R0 ;  /* 0x0000000018004986 */ /* 0x0003e2000c101118 */
[----:B------:R-:W-:Y:S01]  /*cdc60*/  ULDC UR4, c[0x0][0x228] ;  /* 0x00008a0000047ab9 */ /* 0x000fe20000000800 */
[C---:B0-----:R-:W-:Y:S02]  /*cdc70*/  PRMT R2, R21.reuse, 0x7772, RZ ;  /* 0x0000777215027816 */ /* 0x041fe400000000ff */
[----:B------:R-:W4:Y:S01]  /*cdc80*/  LDL.LU.64 R14, [R1+0x1840] ;  /* 0x00184000010e7983 */ /* 0x000f220000300a00 */
[----:B-1----:R-:W-:-:S03]  /*cdc90*/  PRMT R0, R21, 0x7773, RZ ;  /* 0x0000777315007816 */ /* 0x002fc600000000ff */
[----:B------:R-:W4:Y:S04]  /*cdca0*/  LDL.LU.64 R24, [R1+0x1830] ;  /* 0x0018300001187983 */ /* 0x000f280000300a00 */
[----:B------:R0:W-:Y:S04]  /*cdcb0*/  @P5 STG.E.U8 desc[UR24][R28.64], R2 ;  /* 0x000000021c005986 */ /* 0x0001e8000c101118 */
[----:B------:R1:W-:Y:S01]  /*cdcc0*/  @P1 STG.E.U8 desc[UR24][R6.64], R0 ;  /* 0x0000000006001986 */ /* 0x0003e2000c101118 */
[----:B0-----:R-:W-:-:S03]  /*cdcd0*/  PRMT R2, R20, 0x7770, RZ ;  /* 0x0000777014027816 */ /* 0x001fc600000000ff */
[----:B------:R-:W4:Y:S04]  /*cdce0*/  LDL.LU.64 R28, [R1+0x1820] ;  /* 0x00182000011c7983 */ /* 0x000f280000300a00 */
[----:B-1----:R-:W4:Y:S04]  /*cdcf0*/  LDL.LU.64 R6, [R1+0x1810] ;  /* 0x0018100001067983 */ /* 0x002f280000300a00 */
[----:B------:R0:W-:Y:S04]  /*cdd00*/  @P6 STG.E.U8 desc[UR24][R8.64], R2 ;  /* 0x0000000208006986 */ /* 0x0001e8000c101118 */
[----:B0-----:R-:W4:Y:S01]  /*cdd10*/  LDL.LU R8, [R1+0x3c60] ;  /* 0x003c600001087983 */ /* 0x001f220000300800 */
[----:B------:R-:W-:-:S02]  /*cdd20*/  ISETP.LT.AND P4, PT, R16, UR5, !P2 ;  /* 0x0000000510007c0c */ /* 0x000fc4000d781270 */
[----:B------:R-:W-:Y:S02]  /*cdd30*/  ISETP.LT.AND P5, PT, R27, UR4, !P2 ;  /* 0x000000041b007c0c */ /* 0x000fe4000d7a1270 */
[----:B------:R-:W-:Y:S01]  /*cdd40*/  PRMT R0, R20, 0x7771, RZ ;  /* 0x0000777114007816 */ /* 0x000fe200000000ff */
[----:B------:R-:W-:Y:S01]  /*cdd50*/  ULDC UR4, c[0x0][0x228] ;  /* 0x00008a0000047ab9 */ /* 0x000fe20000000800 */
[----:B------:R-:W4:Y:S01]  /*cdd60*/  LDL.LU R21, [R1+0x3cc] ;  /* 0x0003cc0001157983 */ /* 0x000f220000300800 */
[----:B------:R-:W-:Y:S02]  /*cdd70*/  ULDC UR5, c[0x0][0x228] ;  /* 0x00008a0000057ab9 */ /* 0x000fe40000000800 */
[----:B------:R-:W-:Y:S02]  /*cdd80*/  ISETP.LT.AND P6, PT, R22, UR5, !P2 ;  /* 0x0000000516007c0c */ /* 0x000fe4000d7c1270 */
[C---:B------:R-:W-:Y:S01]  /*cdd90*/  PRMT R2, R20.reuse, 0x7773, RZ ;  /* 0x0000777314027816 */ /* 0x040fe200000000ff */
[----:B------:R-:W-:Y:S01]  /*cdda0*/  ULDC UR5, c[0x0][0x228] ;  /* 0x00008a0000057ab9 */ /* 0x000fe20000000800 */
[----:B--2---:R0:W-:Y:S02]  /*cddb0*/  @P4 STG.E.U8 desc[UR24][R4.64], R0 ;  /* 0x0000000004004986 */ /* 0x0041e4000c101118 */
[----:B0-----:R-:W-:-:S05]  /*cddc0*/  PRMT R0, R20, 0x7772, RZ ;  /* 0x0000777214007816 */ /* 0x001fca00000000ff */
[----:B---3--:R0:W-:Y:S04]  /*cddd0*/  @P5 STG.E.U8 desc[UR24][R10.64], R0 ;  /* 0x000000000a005986 */ /* 0x0081e8000c101118 */
[----:B0-----:R-:W2:Y:S04]  /*cdde0*/  LDL.LU.64 R10, [R1+0x1828] ;  /* 0x00182800010a7983 */ /* 0x001ea80000300a00 */
[----:B------:R0:W-:Y:S01]  /*cddf0*/  STL.64 [R1+0x3c58], R22 ;  /* 0x003c581601007387 */ /* 0x0001e20000100a00 */
[----:B----4-:R-:W-:Y:S01]  /*cde00*/  ISETP.LT.AND P1, PT, R8, UR4, !P2 ;  /* 0x0000000408007c0c */ /* 0x010fe2000d721270 */
[----:B------:R-:W-:-:S02]  /*cde10*/  ULDC UR4, c[0x0][0x228] ;  /* 0x00008a0000047ab9 */ /* 0x000fc40000000800 */
[----:B------:R-:W-:Y:S01]  /*cde20*/  ISETP.LT.AND P4, PT, R23, UR4, !P2 ;  /* 0x0000000417007c0c */ /* 0x000fe2000d781270 */
[----:B------:R-:W-:Y:S01]  /*cde30*/  ULDC UR4, c[0x0][0x228] ;  /* 0x00008a0000047ab9 */ /* 0x000fe20000000800 */
[----:B0-----:R-:W3:Y:S08]  /*cde40*/  LDL.LU.64 R22, [R1+0x1800] ;  /* 0x0018000001167983 */ /* 0x001ef00000300a00 */
[----:B------:R0:W-:Y:S04]  /*cde50*/  @P1 STG.E.U8 desc[UR24][R14.64], R2 ;  /* 0x000000020e001986 */ /* 0x0001e8000c101118 */
[----:B0-----:R-:W4:Y:S01]  /*cde60*/  LDL.LU.64 R14, [R1+0x17f0] ;  /* 0x0017f000010e7983 */ /* 0x001f220000300a00 */
[----:B------:R-:W-:-:S02]  /*cde70*/  PRMT R3, R13, 0x7770, RZ ;  /* 0x000077700d037816 */ /* 0x000fc400000000ff */
[----:B------:R-:W-:Y:S02]  /*cde80*/  ISETP.LT.AND P5, PT, R19, UR4, !P2 ;  /* 0x0000000413007c0c */ /* 0x000fe4000d7a1270 */
[----:B------:R-:W-:Y:S01]  /*cde90*/  PRMT R2, R13, 0x7771, RZ ;  /* 0x000077710d027816 */ /* 0x000fe200000000ff */
[----:B------:R-:W-:Y:S02]  /*cdea0*/  ULDC UR4, c[0x0][0x228] ;  /* 0x00008a0000047ab9 */ /* 0x000fe40000000800 */
[----:B------:R-:W-:Y:S01]  /*cdeb0*/  ISETP.LT.AND P2, PT, R17, UR4, !P2 ;  /* 0x0000000411007c0c */ /* 0x000fe2000d741270 */
[----:B------:R0:W-:Y:S01]  /*cdec0*/  @P4 STG.E.U8 desc[UR24][R24.64], R3 ;  /* 0x0000000318004986 */ /* 0x0001e2000c101118 */
[----:B------:R-:W-:Y:S01]  /*cded0*/  ULDC UR4, c[0x0][0x228] ;  /* 0x00008a0000047ab9 */ /* 0x000fe20000000800 */
[----:B------:R-:W-:Y:S02]  /*cdee0*/  VIADD R0, R12, 0x60 ;  /* 0x000000600c007836 */ /* 0x000fe40000000000 */
[----:B------:R1:W-:Y:S01]  /*cdef0*/  @P6 STG.E.U8 desc[UR24][R28.64], R2 ;  /* 0x000000021c006986 */ /* 0x0003e2000c101118 */
[----:B------:R-:W-:-:S02]  /*cdf00*/  ISETP.LT.AND P6, PT, R18, UR4, !P3 ;  /* 0x0000000412007c0c */ /* 0x000fc4000dfc1270 */
[----:B------:R-:W-:Y:S02]  /*cdf10*/  PRMT R5, R21, 0x7770, RZ ;  /* 0x0000777015057816 */ /* 0x000fe400000000ff */
[----:B------:R-:W-:Y:S02]  /*cdf20*/  ISETP.LT.AND P4, PT, R16, UR5, !P3 ;  /* 0x0000000510007c0c */ /* 0x000fe4000df81270 */
[----:B------:R-:W-:Y:S02]  /*cdf30*/  ISETP.GE.AND P1, PT, R0, UR19, PT ;  /* 0x0000001300007c0c */ /* 0x000fe4000bf26270 */
[----:B------:R-:W-:Y:S02]  /*cdf40*/  PRMT R0, R13, 0x7772, RZ ;  /* 0x000077720d007816 */ /* 0x000fe400000000ff */
[----:B------:R-:W-:Y:S01]  /*cdf50*/  PRMT R4, R21, 0x7771, RZ ;  /* 0x0000777115047816 */ /* 0x000fe200000000ff */
[----:B------:R-:W-:Y:S01]  /*cdf60*/  ULDC UR4, c[0x0][0x228] ;  /* 0x00008a0000047ab9 */ /* 0x000fe20000000800 */
[----:B------:R-:W-:Y:S01]  /*cdf70*/  ULDC UR5, c[0x0][0x228] ;  /* 0x00008a0000057ab9 */ /* 0x000fe20000000800 */
[----:B0-----:R-:W4:Y:S04]  /*cdf80*/  LDL.LU.64 R24, [R1+0x17e0] ;  /* 0x0017e00001187983 */ /* 0x001f280000300a00 */
[----:B------:R-:W4:Y:S01]  /*cdf90*/  LDL.LU R20, [R1+0x3bc] ;  /* 0x0003bc0001147983 */ /* 0x000f220000300800 */
[----:B-1----:R-:W-:-:S03]  /*cdfa0*/  PRMT R2, R13, 0x7773, RZ ;  /* 0x000077730d027816 */ /* 0x002fc600000000ff */
[----:B------:R0:W-:Y:S04]  /*cdfb0*/  @P5 STG.E.U8 desc[UR24][R6.64], R0 ;  /* 0x0000000006005986 */ /* 0x0001e8000c101118 */
[----:B------:R-:W4:Y:S01]  /*cdfc0*/  LDL.LU.64 R28, [R1+0x17c0] ;  /* 0x0017c000011c7983 */ /* 0x000f220000300a00 */
[----:B------:R-:W-:-:S03]  /*cdfd0*/  PRMT R3, R21, 0x7773, RZ ;  /* 0x0000777315037816 */ /* 0x000fc600000000ff */
[----:B0-----:R-:W4:Y:S01]  /*cdfe0*/  LDL.LU.64 R6, [R1+0x17b0] ;  /* 0x0017b00001067983 */ /* 0x001f220000300a00 */
[----:B------:R-:W-:-:S03]  /*cdff0*/  PRMT R0, R21, 0x7772, RZ ;  /* 0x0000777215007816 */ /* 0x000fc600000000ff */
[----:B--2---:R0:W-:Y:S04]  /*ce000*/  @P2 STG.E.U8 desc[UR24][R10.64], R2 ;  /* 0x000000020a002986 */ /* 0x0041e8000c101118 */
[----:B0-----:R-:W2:Y:S04]  /*ce010*/  LDL.LU.64 R10, [R1+0x17a8] ;  /* 0x0017a800010a7983 */ /* 0x001ea80000300a00 */
[----:B------:R-:W2:Y:S04]  /*ce020*/  LDL.LU R21, [R1+0x2cc] ;  /* 0x0002cc0001157983 */ /* 0x000ea80000300800 */
[----:B---3--:R0:W-:Y:S04]  /*ce030*/  @P6 STG.E.U8 desc[UR24][R22.64], R5 ;  /* 0x0000000516006986 */ /* 0x0081e8000c101118 */
[----:B0-----:R-:W3:Y:S04]  /*ce040*/  LDL.LU.64 R22, [R1+0x3c58] ;  /* 0x003c580001167983 */ /* 0x001ee80000300a00 */
[----:B----4-:R0:W-:Y:S04]  /*ce050*/  @P4 STG.E.U8 desc[UR24][R14.64], R4 ;  /* 0x000000040e004986 */ /* 0x0101e8000c101118 */
[----:B0-----:R-:W4:Y:S01]  /*ce060*/  LDL.LU.64 R4, [R1+0x17d0] ;  /* 0x0017d00001047983 */ /* 0x001f220000300a00 */
[----:B------:R-:W-:-:S02]  /*ce070*/  ISETP.LT.AND P2, PT, R8, UR4, !P3 ;  /* 0x0000000408007c0c */ /* 0x000fc4000df41270 */
[----:B------:R-:W-:Y:S01]  /*ce080*/  ISETP.LT.AND P5, PT, R27, UR6, !P3 ;  /* 0x000000061b007c0c */ /* 0x000fe2000dfa1270 */
[----:B------:R-:W-:Y:S01]  /*ce090*/  ULDC UR4, c[0x0][0x228] ;  /* 0x00008a0000047ab9 */ /* 0x000fe20000000800 */
[----:B------:R-:W2:Y:S01]  /*ce0a0*/  LDL.LU.64 R14, [R1+0x17a0] ;  /* 0x0017a000010e7983 */ /* 0x000ea20000300a00 */
[----:B------:R-:W-:Y:S02]  /*ce0b0*/  PRMT R2, R20, 0x7770, RZ ;  /* 0x0000777014027816 */ /* 0x000fe400000000ff */
[----:B------:R-:W-:Y:S01]  /*ce0c0*/  ISETP.LT.AND P4, PT, R19, UR5, !P3 ;  /* 0x0000000513007c0c */ /* 0x000fe2000df81270 */
[----:B------:R-:W-:Y:S01]  /*ce0d0*/  ULDC UR5, c[0x0][0x228] ;  /* 0x00008a0000057ab9 */ /* 0x000fe20000000800 */
[----:B------:R-:W-:-:S06]  /*ce0e0*/  ULDC UR6, c[0x0][0x228] ;  /* 0x00008a0000067ab9 */ /* 0x000fcc0000000800 */
[----:B------:R0:W-:Y:S04]  /*ce0f0*/  @P5 STG.E.U8 desc[UR24][R24.64], R0 ;  /* 0x0000000018005986 */ /* 0x0001e8000c101118 */
[----:B0-----:R-:W2:Y:S01]  /*ce100*/  LDL.LU.64 R24, [R1+0x1790] ;  /* 0x0017900001187983 */ /* 0x001ea20000300a00 */
[----:B---3--:R-:W-:Y:S01]  /*ce110*/  ISETP.LT.AND P6, PT, R23, UR4, !P3 ;  /* 0x0000000417007c0c */ /* 0x008fe2000dfc1270 */
[----:B------:R-:W-:Y:S02]  /*ce120*/  ULDC UR4, c[0x0][0x228] ;  /* 0x00008a0000047ab9 */ /* 0x000fe40000000800 */
[----:B----4-:R-:W-:Y:S10]  /*ce130*/  @P2 STG.E.U8 desc[UR24][R4.64], R3 ;  /* 0x0000000304002986 */ /* 0x010ff4000c101118 */
[----:B------:R0:W-:Y:S04]  /*ce140*/  @P6 STG.E.U8 desc[UR24][R28.64], R2 ;  /* 0x000000021c006986 */ /* 0x0001e8000c101118 */
[----:B0-----:R-:W3:Y:S01]  /*ce150*/  LDL.LU.64 R28, [R1+0x1770] ;  /* 0x00177000011c7983 */ /* 0x001ee20000300a00 */
[----:B------:R-:W-:Y:S01]  /*ce160*/  ISETP.LT.AND P5, PT, R22, UR4, !P3 ;  /* 0x0000000416007c0c */ /* 0x000fe2000dfa1270 */
[----:B------:R-:W-:Y:S01]  /*ce170*/  VIADD R0, R12, 0x61 ;  /* 0x000000610c007836 */ /* 0x000fe20000000000 */
[----:B------:R-:W-:Y:S01]  /*ce180*/  ULDC UR4, c[0x0][0x228] ;  /* 0x00008a0000047ab9 */ /* 0x000fe20000000800 */
[----:B------:R-:W-:-:S02]  /*ce190*/  PRMT R3, R20, 0x7771, RZ ;  /* 0x0000777114037816 */ /* 0x000fc400000000ff */
[----:B------:R-:W-:Y:S02]  /*ce1a0*/  ISETP.LT.AND P3, PT, R17, UR4, !P3 ;  /* 0x0000000411007c0c */ /* 0x000fe4000df61270 */
[----:B------:R-:W-:Y:S02]  /*ce1b0*/  ISETP.LT.AND P6, PT, R18, UR5, !P0 ;  /* 0x0000000512007c0c */ /* 0x000fe4000c7c1270 */
[----:B------:R-:W-:Y:S02]  /*ce1c0*/  ISETP.GE.AND P2, PT, R0, UR23, PT ;  /* 0x0000001700007c0c */ /* 0x000fe4000bf46270 */
[C---:B------:R-:W-:Y:S01]  /*ce1d0*/  PRMT R0, R20.reuse, 0x7772, RZ ;  /* 0x0000777214007816 */ /* 0x040fe200000000ff */
[----:B------:R-:W-:Y:S01]  /*ce1e0*/  ULDC UR4, c[0x0][0x228] ;  /* 0x00008a0000047ab9 */ /* 0x000fe20000000800 */
[----:B------:R-:W-:Y:S01]  /*ce1f0*/  PRMT R2, R20, 0x7773, RZ ;  /* 0x0000777314027816 */ /* 0x000fe200000000ff */
[----:B------:R-:W-:Y:S01]  /*ce200*/  ULDC UR5, c[0x0][0x228] ;  /* 0x00008a0000057ab9 */ /* 0x000fe20000000800 */
[----:B------:R-:W-:Y:S04]  /*ce210*/  @P5 STG.E.U8 desc[UR24][R6.64], R3 ;  /* 0x0000000306005986 */ /* 0x000fe8000c101118 */
[----:B---3--:R0:W-:Y:S04]  /*ce220*/  STL.64 [R1+0x3c50], R28 ;  /* 0x003c501c01007387 */ /* 0x0081e80000100a00 */
[----:B0-----:R-:W3:Y:S04]  /*ce230*/  LDL.LU.64 R28, [R1+0x1780] ;  /* 0x00178000011c7983 */ /* 0x001ee80000300a00 */
[----:B--2---:R0:W-:Y:S01]  /*ce240*/  @P4 STG.E.U8 desc[UR24][R10.64], R0 ;  /* 0x000000000a004986 */ /* 0x0041e2000c101118 */
[----:B------:R-:W-:-:S03]  /*ce250*/  ISETP.LT.AND P4, PT, R16, UR4, !P0 ;  /* 0x0000000410007c0c */ /* 0x000fc6000c781270 */
[----:B------:R-:W2:Y:S04]  /*ce260*/  LDL.LU R20, [R1+0x39c] ;  /* 0x00039c0001147983 */ /* 0x000ea80000300800 */
[----:B------:R-:W4:Y:S04]  /*ce270*/  LDL.LU.64 R6, [R1+0x1760] ;  /* 0x0017600001067983 */ /* 0x000f280000300a00 */
[----:B------:R1:W-:Y:S01]  /*ce280*/  @P3 STG.E.U8 desc[UR24][R14.64], R2 ;  /* 0x000000020e003986 */ /* 0x0003e2000c101118 */
[----:B------:R-:W-:Y:S02]  /*ce290*/  ISETP.LT.AND P3, PT, R27, UR5, !P0 ;  /* 0x000000051b007c0c */ /* 0x000fe4000c761270 */
[C---:B------:R-:W-:Y:S01]  /*ce2a0*/  PRMT R3, R21.reuse, 0x7772, RZ ;  /* 0x0000777215037816 */ /* 0x040fe200000000ff */
[----:B------:R-:W-:Y:S01]  /*ce2b0*/  ULDC UR4, c[0x0][0x228] ;  /* 0x00008a0000047ab9 */ /* 0x000fe20000000800 */
[----:B------:R-:W-:Y:S01]  /*ce2c0*/  ULDC UR5, c[0x0][0x228] ;  /* 0x00008a0000057ab9 */ /* 0x000fe20000000800 */
[C---:B0-----:R-:W-:Y:S01]  /*ce2d0*/  PRMT R0, R21.reuse, 0x7770, RZ ;  /* 0x0000777015007816 */ /* 0x041fe200000000ff */
[----:B------:R-:W4:Y:S04]  /*ce2e0*/  LDL.LU.64 R10, [R1+0x1750] ;  /* 0x00175000010a7983 */ /* 0x000f280000300a00 */
[----:B------:R0:W-:Y:S01]  /*ce2f0*/  STL [R1+0x3c4c], R27 ;  /* 0x003c4c1b01007387 */ /* 0x0001e20000100800 */
[----:B-1----:R-:W-:-:S03]  /*ce300*/  PRMT R2, R21, 0x7771, RZ ;  /* 0x0000777115027816 */ /* 0x002fc600000000ff */
[----:B------:R1:W-:Y:S04]  /*ce310*/  @P6 STG.E.U8 desc[UR24][R24.64], R0 ;  /* 0x0000000018006986 */ /* 0x0003e8000c101118 */
[----:B0-----:R-:W4:Y:S04]  /*ce320*/  LDL.LU.64 R26, [R1+0x1758] ;  /* 0x00175800011a7983 */ /* 0x001f280000300a00 */
[----:B------:R-:W4:Y:S04]  /*ce330*/  LDL.LU.64 R4, [R1+0x1740] ;  /* 0x0017400001047983 */ /* 0x000f280000300a00 */
[----:B------:R-:W4:Y:S04]  /*ce340*/  LDL.LU.64 R14, [R1+0x1730] ;  /* 0x00173000010e7983 */ /* 0x000f280000300a00 */
[----:B-1----:R-:W4:Y:S04]  /*ce350*/  LDL.LU.64 R24, [R1+0x1720] ;  /* 0x0017200001187983 */ /* 0x002f280000300a00 */
[----:B------:R-:W4:Y:S04]  /*ce360*/  LDL.LU R13, [R1+0x270] ;  /* 0x00027000010d7983 */ /* 0x000f280000300800 */
[----:B---3--:R0:W-:Y:S04]  /*ce370*/  @P4 STG.E.U8 desc[UR24][R28.64], R2 ;  /* 0x000000021c004986 */ /* 0x0081e8000c101118 */
[----:B0-----:R-:W3:Y:S01]  /*ce380*/  LDL.LU.64 R28, [R1+0x3c50] ;  /* 0x003c5000011c7983 */ /* 0x001ee20000300a00 */
[----:B------:R-:W-:-:S02]  /*ce390*/  ISETP.LT.AND P6, PT, R8, UR4, !P0 ;  /* 0x0000000408007c0c */ /* 0x000fc4000c7c1270 */
[----:B------:R-:W-:Y:S01]  /*ce3a0*/  ISETP.LT.AND P5, PT, R23, UR5, !P0 ;  /* 0x0000000517007c0c */ /* 0x000fe2000c7a1270 */
[----:B------:R-:W-:Y:S01]  /*ce3b0*/  ULDC UR4, c[0x0][0x228] ;  /* 0x00008a0000047ab9 */ /* 0x000fe20000000800 */
[----:B------:R-:W-:Y:S01]  /*ce3c0*/  VIADD R0, R12, 0x62 ;  /* 0x000000620c007836 */ /* 0x000fe20000000000 */
[----:B------:R-:W-:Y:S01]  /*ce3d0*/  PRMT R2, R21, 0x7773, RZ ;  /* 0x0000777315027816 */ /* 0x000fe200000000ff */
[----:B------:R-:W-:-:S03]  /*ce3e0*/  ULDC UR5, c[0x0][0x228] ;  /* 0x00008a0000057ab9 */ /* 0x000fc60000000800 */
[----:B------:R-:W-:Y:S02]  /*ce3f0*/  ISETP.GE.AND P4, PT, R0, UR27, PT ;  /* 0x0000001b00007c0c */ /* 0x000fe4000bf86270 */
[----:B--2---:R-:W-:Y:S01]  /*ce400*/  PRMT R0, R20, 0x7770, RZ ;  /* 0x0000777014007816 */ /* 0x004fe200000000ff */
[----:B---3--:R0:W-:Y:S01]  /*ce410*/  @P3 STG.E.U8 desc[UR24][R28.64], R3 ;  /* 0x000000031c003986 */ /* 0x0081e2000c101118 */
[----:B------:R-:W-:-:S03]  /*ce420*/  ISETP.LT.AND P3, PT, R22, UR4, !P0 ;  /* 0x0000000416007c0c */ /* 0x000fc6000c761270 */
[----:B----4-:R1:W-:Y:S04]  /*ce430*/  @P6 STG.E.U8 desc[UR24][R6.64], R2 ;  /* 0x0000000206006986 */ /* 0x0103e8000c101118 */
[----:B------:R2:W-:Y:S01]  /*ce440*/  @P5 STG.E.U8 desc[UR24][R10.64], R0 ;  /* 0x000000000a005986 */ /* 0x0005e2000c101118 */
[----:B0-----:R-:W-:-:S03]  /*ce450*/  PRMT R3, R20, 0x7771, RZ ;  /* 0x0000777114037816 */ /* 0x001fc600000000ff */
[----:B------:R-:W3:Y:S04]  /*ce460*/  LDL.LU.64 R28, [R1+0x1710] ;  /* 0x00171000011c7983 */ /* 0x000ee80000300a00 */
[----:B-1----:R-:W4:Y:S04]  /*ce470*/  LDL.LU.64 R6, [R1+0x1700] ;  /* 0x0017000001067983 */ /* 0x002f280000300a00 */
[----:B--2---:R-:W2:Y:S04]  /*ce480*/  LDL.LU.64 R10, [R1+0x16f0] ;  /* 0x0016f000010a7983 */ /* 0x004ea80000300a00 */
[----:B------:R-:W2:Y:S04]  /*ce490*/  LDL.LU R21, [R1+0x380] ;  /* 0x0003800001157983 */ /* 0x000ea80000300800 */
[----:B------:R0:W-:Y:S01]  /*ce4a0*/  @P3 STG.E.U8 desc[UR24][R26.64], R3 ;  /* 0x000000031a003986 */ /* 0x0001e2000c101118 */
[----:B------:R-:W-:-:S03]  /*ce4b0*/  ULDC UR4, c[0x0][0x228] ;  /* 0x00008a0000047ab9 */ /* 0x000fc60000000800 */
[----:B0-----:R-:W4:Y:S01]  /*ce4c0*/  LDL.LU R27, [R1+0x3c4c] ;  /* 0x003c4c00011b7983 */ /* 0x001f220000300800 */
[----:B------:R-:W-:Y:S02]  /*ce4d0*/  ISETP.LT.AND P6, PT, R19, UR5, !P0 ;  /* 0x0000000513007c0c */ /* 0x000fe4000c7c1270 */
[----:B------:R-:W-:Y:S02]  /*ce4e0*/  ISETP.LT.AND P0, PT, R17, UR4, !P0 ;  /* 0x0000000411007c0c */ /* 0x000fe4000c701270 */
[----:B------:R-:W-:Y:S01]  /*ce4f0*/  PRMT R0, R20, 0x7772, RZ ;  /* 0x0000777214007816 */ /* 0x000fe200000000ff */
[----:B------:R-:W-:Y:S01]  /*ce500*/  ULDC UR5, c[0x0][0x228] ;  /* 0x00008a0000057ab9 */ /* 0x000fe20000000800 */
[----:B------:R-:W-:Y:S01]  /*ce510*/  ULDC UR4, c[0x0][0x228] ;  /* 0x00008a0000047ab9 */ /* 0x000fe20000000800 */
[----:B------:R-:W-:Y:S02]  /*ce520*/  ISETP.LT.AND P5, PT, R18, UR5, !P1 ;  /* 0x0000000512007c0c */ /* 0x000fe4000cfa1270 */
[----:B------:R-:W-:Y:S01]  /*ce530*/  PRMT R2, R20, 0x7773, RZ ;  /* 0x0000777314027816 */ /* 0x000fe200000000ff */
[----:B------:R-:W-:Y:S01]  /*ce540*/  VIADD R3, R12, 0x75 ;  /* 0x000000750c037836 */ /* 0x000fe20000000000 */
[----:B------:R-:W-:-:S02]  /*ce550*/  ULDC UR5, c[0x0][0x228] ;  /* 0x00008a0000057ab9 */ /* 0x000fc40000000800 */
[----:B------:R0:W-:Y:S01]  /*ce560*/  @P6 STG.E.U8 desc[UR24][R4.64], R0 ;  /* 0x0000000004006986 */ /* 0x0001e2000c101118 */
[----:B------:R-:W-:Y:S01]  /*ce570*/  ISETP.LT.AND P6, PT, R16, UR4, !P1 ;  /* 0x0000000410007c0c */ /* 0x000fe2000cfc1270 */
[----:B------:R-:W-:Y:S02]  /*ce580*/  ULDC UR4, c[0x0][0x228] ;  /* 0x00008a0000047ab9 */ /* 0x000fe40000000800 */
[----:B------:R1:W-:Y:S01]  /*ce590*/  @P0 STG.E.U8 desc[UR24][R14.64], R2 ;  /* 0x000000020e000986 */ /* 0x0003e2000c101118 */
[----:B0-----:R-:W-:-:S03]  /*ce5a0*/  PRMT R0, R13, 0x7770, RZ ;  /* 0x000077700d007816 */ /* 0x001fc600000000ff */
[----:B------:R-:W2:Y:S01]  /*ce5b0*/  LDL.LU.64 R4, [R1+0x16d0] ;  /* 0x0016d00001047983 */ /* 0x000ea20000300a00 */
[----:B-1----:R-:W-:-:S03]  /*ce5c0*/  PRMT R2, R13, 0x7771, RZ ;  /* 0x000077710d027816 */ /* 0x002fc600000000ff */
[----:B------:R0:W-:Y:S02]  /*ce5d0*/  @P5 STG.E.U8 desc[UR24][R24.64], R0 ;  /* 0x0000000018005986 */ /* 0x0001e4000c101118 */
[----:B0-----:R-:W-:Y:S02]  /*ce5e0*/  PRMT R0, R13, 0x7772, RZ ;  /* 0x000077720d007816 */ /* 0x001fe400000000ff */
[----:B------:R-:W2:Y:S04]  /*ce5f0*/  LDL.LU.64 R24, [R1+0x16c0] ;  /* 0x0016c00001187983 */ /* 0x000ea80000300a00 */
[----:B------:R-:W2:Y:S04]  /*ce600*/  LDL.LU R20, [R1+0x370] ;  /* 0x0003700001147983 */ /* 0x000ea80000300800 */
[----:B------:R-:W2:Y:S04]  /*ce610*/  LDL.LU.64 R14, [R1+0x16c8] ;  /* 0x0016c800010e7983 */ /* 0x000ea80000300a00 */
[----:B---3--:R0:W-:Y:S01]  /*ce620*/  @P6 STG.E.U8 desc[UR24][R28.64], R2 ;  /* 0x000000021c006986 */ /* 0x0081e2000c101118 */
[----:B----4-:R-:W-:Y:S01]  /*ce630*/  ISETP.LT.AND P3, PT, R27, UR4, !P1 ;  /* 0x000000041b007c0c */ /* 0x010fe2000cf61270 */
[----:B------:R-:W-:Y:S01]  /*ce640*/  ULDC UR4, c[0x0][0x228] ;  /* 0x00008a0000047ab9 */ /* 0x000fe20000000800 */
[----:B0-----:R-:W-:-:S02]  /*ce650*/  PRMT R2, R13, 0x7773, RZ ;  /* 0x000077730d027816 */ /* 0x001fc400000000ff */
[----:B------:R-:W-:Y:S01]  /*ce660*/  ISETP.LT.AND P0, PT, R8, UR4, !P1 ;  /* 0x0000000408007c0c */ /* 0x000fe2000cf01270 */
[----:B------:R-:W3:Y:S01]  /*ce670*/  LDL.LU.64 R28, [R1+0x16b0] ;  /* 0x0016b000011c7983 */ /* 0x000ee20000300a00 */
[----:B------:R-:W-:-:S07]  /*ce680*/  ULDC UR4, c[0x0][0x228] ;  /* 0x00008a0000047ab9 */ /* 0x000fce0000000800 */
[----:B------:R0:W-:Y:S04]  /*ce690*/  @P3 STG.E.U8 desc[UR24][R6.64], R0 ;  /* 0x0000000006003986 */ /* 0x0001e8000c101118 */
[----:B--2---:R1:W-:Y:S01]  /*ce6a0*/  @P0 STG.E.U8 desc[UR24][R10.64], R2 ;  /* 0x000000020a000986 */ /* 0x0043e2000c101118 */
[----:B------:R-:W-:-:S03]  /*ce6b0*/  ISETP.GE.AND P0, PT, R3, UR45, PT ;  /* 0x0000002d03007c0c */ /* 0x000fc6000bf06270 */
[----:B0-----:R-:W2:Y:S04]  /*ce6c0*/  LDL.LU.64 R6, [R1+0x16a0] ;  /* 0x0016a00001067983 */ /* 0x001ea80000300a00 */
[----:B-1----:R-:W4:Y:S04]  /*ce6d0*/  LDL.LU.64 R10, [R1+0x1690] ;  /* 0x00169000010a7983 */ /* 0x002f280000300a00 */
[----:B------:R-:W3:Y:S01]  /*ce6e0*/  LDL.LU.64 R2, [R1+0x16e0] ;  /* 0x0016e00001027983 */ /* 0x000ee20000300a00 */
[----:B------:R-:W-:Y:S01]  /*ce6f0*/  ISETP.LT.AND P5, PT, R23, UR4, !P1 ;  /* 0x0000000417007c0c */ /* 0x000fe2000cfa1270 */
[----:B------:R-:W-:Y:S01]  /*ce700*/  ULDC UR4, c[0x0][0x228] ;  /* 0x00008a0000047ab9 */ /* 0x000fe20000000800 */
[----:B------:R-:W-:-:S02]  /*ce710*/  ISETP.LT.AND P6, PT, R19, UR5, !P1 ;  /* 0x0000000513007c0c */ /* 0x000fc4000cfc1270 */
[----:B------:R-:W-:Y:S02]  /*ce720*/  ISETP.LT.AND P3, PT, R22, UR4, !P1 ;  /* 0x0000000416007c0c */ /* 0x000fe4000cf61270 */
[----:B------:R-:W-:Y:S01]  /*ce730*/  PRMT R0, R21, 0x7770, RZ ;  /* 0x0000777015007816 */ /* 0x000fe200000000ff */
[----:B------:R-:W4:Y:S01]  /*ce740*/  LDL.LU R13, [R1+0x360] ;  /* 0x00036000010d7983 */ /* 0x000f220000300800 */
[----:B------:R-:W-:Y:S01]  /*ce750*/  ULDC UR4, c[0x0][0x228] ;  /* 0x00008a0000047ab9 */ /* 0x000fe20000000800 */
[----:B------:R-:W-:Y:S01]  /*ce760*/  ULDC UR5, c[0x0][0x228] ;  /* 0x00008a0000057ab9 */ /* 0x000fe20000000800 */
[----:B------:R-:W-:Y:S01]  /*ce770*/  ISETP.LT.AND P1, PT, R17, UR4, !P1 ;  /* 0x0000000411007c0c */ /* 0x000fe2000cf21270 */
[----:B------:R-:W-:Y:S02]  /*ce780*/  ULDC UR4, c[0x0][0x228] ;  /* 0x00008a0000047ab9 */ /* 0x000fe40000000800 */
[----:B---3--:R0:W-:Y:S02]  /*ce790*/  @P5 STG.E.U8 desc[UR24][R2.64], R0 ;  /* 0x0000000002005986 */ /* 0x0081e4000c101118 */
[----:B0-----:R-:W-:-:S02]  /*ce7a0*/  PRMT R2, R21, 0x7771, RZ ;  /* 0x0000777115027816 */ /* 0x001fc400000000ff */
[----:B------:R-:W-:-:S03]  /*ce7b0*/  PRMT R0, R21, 0x7772, RZ ;  /* 0x0000777215007816 */ /* 0x000fc600000000ff */
[----:B------:R0:W-:Y:S04]  /*ce7c0*/  @P3 STG.E.U8 desc[UR24][R4.64], R2 ;  /* 0x0000000204003986 */ /* 0x0001e8000c101118 */
[----:B------:R1:W-:Y:S04]  /*ce7d0*/  @P6 STG.E.U8 desc[UR24][R24.64], R0 ;  /* 0x0000000018006986 */ /* 0x0003e8000c101118 */
[----:B0-----:R-:W3:Y:S04]  /*ce7e0*/  LDL.LU.64 R4, [R1+0x1698] ;  /* 0x0016980001047983 */ /* 0x001ee80000300a00 */
[----:B-1----:R-:W3:Y:S01]  /*ce7f0*/  LDL.LU.64 R24, [R1+0x1680] ;  /* 0x0016800001187983 */ /* 0x002ee20000300a00 */
[----:B------:R-:W-:-:S02]  /*ce800*/  ISETP.LT.AND P5, PT, R18, UR5, !P2 ;  /* 0x0000000512007c0c */ /* 0x000fc4000d7a1270 */
[----:B------:R-:W-:Y:S02]  /*ce810*/  PRMT R2, R21, 0x7773, RZ ;  /* 0x0000777315027816 */ /* 0x000fe400000000ff */
[----:B------:R-:W-:Y:S02]  /*ce820*/  PRMT R0, R20, 0x7770, RZ ;  /* 0x0000777014007816 */ /* 0x000fe400000000ff */
[----:B------:R-:W-:Y:S01]  /*ce830*/  ISETP.LT.AND P6, PT, R16, UR4, !P2 ;  /* 0x0000000410007c0c */ /* 0x000fe2000d7c1270 */
[----:B------:R-:W-:Y:S01]  /*ce840*/  ULDC UR4, c[0x0][0x228] ;  /* 0x00008a0000047ab9 */ /* 0x000fe20000000800 */
[----:B------:R-:W-:Y:S01]  /*ce850*/  ULDC UR5, c[0x0][0x228] ;  /* 0x00008a0000057ab9 */ /* 0x000fe20000000800 */
[----:B------:R-:W-:Y:S04]  /*ce860*/  @P1 STG.E.U8 desc[UR24][R14.64], R2 ;  /* 0x000000020e001986 */ /* 0x000fe8000c101118 */
[----:B------:R0:W-:Y:S04]  /*ce870*/  @P5 STG.E.U8 desc[UR24][R28.64], R0 ;  /* 0x000000001c005986 */ /* 0x0001e8000c101118 */
[----:B0-----:R-:W3:Y:S01]  /*ce880*/  LDL.LU.64 R28, [R1+0x1670] ;  /* 0x00167000011c7983 */ /* 0x001ee20000300a00 */
[----:B------:R-:W-:Y:S01]  /*ce890*/  ISETP.LT.AND P3, PT, R27, UR4, !P2 ;  /* 0x000000041b007c0c */ /* 0x000fe2000d761270 */
[----:B------:R-:W-:-:S02]  /*ce8a0*/  ULDC UR4, c[0x0][0x228] ;  /* 0x00008a0000047ab9 */ /* 0x000fc40000000800 */
[----:B------:R-:W3:Y:S01]  /*ce8b0*/  LDL.LU.64 R14, [R1+0x1650] ;  /* 0x00165000010e7983 */ /* 0x000ee20000300a00 */
[----:B------:R-:W-:Y:S02]  /*ce8c0*/  ISETP.LT.AND P1, PT, R8, UR4, !P2 ;  /* 0x0000000408007c0c */ /* 0x000fe4000d721270 */
[----:B------:R-:W-:Y:S02]  /*ce8d0*/  ISETP.LT.AND P5, PT, R23, UR5, !P2 ;  /* 0x0000000517007c0c */ /* 0x000fe4000d7a1270 */
[C---:B------:R-:W-:Y:S02]  /*ce8e0*/  PRMT R2, R20.reuse, 0x7771, RZ ;  /* 0x0000777114027816 */ /* 0x040fe400000000ff */
[----:B------:R-:W-:Y:S01]  /*ce8f0*/  PRMT R0, R20, 0x7772, RZ ;  /* 0x0000777214007816 */ /* 0x000fe200000000ff */
[----:B------:R-:W3:Y:S04]  /*ce900*/  LDL.LU R21, [R1+0x274] ;  /* 0x0002740001157983 */ /* 0x000ee80000300800 */
[----:B--2---:R0:W-:Y:S01]  /*ce910*/  @P6 STG.E.U8 desc[UR24][R6.64], R2 ;  /* 0x0000000206006986 */ /* 0x0041e2000c101118 */
[----:B------:R-:W-:Y:S01]  /*ce920*/  ULDC UR5, c[0x0][0x228] ;  /* 0x00008a0000057ab9 */ /* 0x000fe20000000800 */
[----:B------:R-:W-:Y:S01]  /*ce930*/  VIADD R3, R12, 0x63 ;  /* 0x000000630c037836 */ /* 0x000fe20000000000 */
[----:B------:R-:W-:Y:S01]  /*ce940*/  ULDC UR4, c[0x0][0x22c] ;  /* 0x00008b0000047ab9 */ /* 0x000fe20000000800 */
[----:B----4-:R1:W-:Y:S04]  /*ce950*/  @P3 STG.E.U8 desc[UR24][R10.64], R0 ;  /* 0x000000000a003986 */ /* 0x0103e8000c101118 */
[----:B0-----:R-:W2:Y:S01]  /*ce960*/  LDL.LU.64 R6, [R1+0x1660] ;  /* 0x0016600001067983 */ /* 0x001ea20000300a00 */
[----:B------:R-:W-:-:S03]  /*ce970*/  PRMT R2, R20, 0x7773, RZ ;  /* 0x0000777314027816 */ /* 0x000fc600000000ff */
[----:B-1----:R-:W4:Y:S01]  /*ce980*/  LDL.LU.64 R10, [R1+0x1640] ;  /* 0x00164000010a7983 */ /* 0x002f220000300a00 */
[----:B------:R-:W-:Y:S02]  /*ce990*/  PRMT R0, R13, 0x7770, RZ ;  /* 0x000077700d007816 */ /* 0x000fe400000000ff */
[----:B------:R-:W-:Y:S02]  /*ce9a0*/  ISETP.LT.AND P3, PT, R22, UR5, !P2 ;  /* 0x0000000516007c0c */ /* 0x000fe4000d761270 */
[----:B------:R-:W-:Y:S01]  /*ce9b0*/  ISETP.LT.AND P6, PT, R19, UR6, !P2 ;  /* 0x0000000613007c0c */ /* 0x000fe2000d7c1270 */
[----:B------:R-:W-:Y:S01]  /*ce9c0*/  ULDC UR5, c[0x0][0x228] ;  /* 0x00008a0000057ab9 */ /* 0x000fe20000000800 */
[----:B------:R-:W-:Y:S01]  /*ce9d0*/  ULDC UR6, c[0x0][0x228] ;  /* 0x00008a0000067ab9 */ /* 0x000fe20000000800 */
[----:B---3--:R0:W-:Y:S04]  /*ce9e0*/  @P1 STG.E.U8 desc[UR24][R4.64], R2 ;  /* 0x0000000204001986 */ /* 0x0081e8000c101118 */
[----:B------:R1:W-:Y:S04]  /*ce9f0*/  @P5 STG.E.U8 desc[UR24][R24.64], R0 ;  /* 0x0000000018005986 */ /* 0x0003e8000c101118 */
[----:B0-----:R-:W3:Y:S04]  /*cea00*/  LDL.LU.64 R4, [R1+0x1630] ;  /* 0x0016300001047983 */ /* 0x001ee80000300a00 */
[----:B-1----:R-:W3:Y:S01]  /*cea10*/  LDL.LU.64 R24, [R1+0x1620] ;  /* 0x0016200001187983 */ /* 0x002ee20000300a00 */
[----:B------:R-:W-:-:S03]  /*cea20*/  PRMT R2, R13, 0x7771, RZ ;  /* 0x000077710d027816 */ /* 0x000fc600000000ff */
[----:B------:R-:W3:Y:S04]  /*cea30*/  LDL.LU R20, [R1+0x384] ;  /* 0x0003840001147983 */ /* 0x000ee80000300800 */
[----:B------:R0:W-:Y:S04]  /*cea40*/  @P3 STG.E.U8 desc[UR24][R28.64], R2 ;  /* 0x000000021c003986 */ /* 0x0001e8000c101118 */
[----:B0-----:R-:W3:Y:S01]  /*cea50*/  LDL.LU.64 R28, [R1+0x1610] ;  /* 0x00161000011c7983 */ /* 0x001ee20000300a00 */
[----:B------:R-:W-:Y:S01]  /*cea60*/  ISETP.GE.AND P1, PT, R3, UR4, PT ;  /* 0x0000000403007c0c */ /* 0x000fe2000bf26270 */
[----:B------:R-:W-:Y:S01]  /*cea70*/  ULDC UR4, c[0x0][0x228] ;  /* 0x00008a0000047ab9 */ /* 0x000fe20000000800 */
[----:B------:R-:W-:-:S02]  /*cea80*/  PRMT R0, R13, 0x7772, RZ ;  /* 0x000077720d007816 */ /* 0x000fc400000000ff */
[----:B------:R-:W-:Y:S02]  /*cea90*/  ISETP.LT.AND P2, PT, R17, UR4, !P2 ;  /* 0x0000000411007c0c */ /* 0x000fe4000d741270 */
[----:B------:R-:W-:Y:S01]  /*ceaa0*/  ISETP.LT.AND P5, PT, R18, UR5, !P4 ;  /* 0x0000000512007c0c */ /* 0x000fe2000e7a1270 */
[----:B------:R-:W-:Y:S01]  /*ceab0*/  ULDC UR4, c[0x0][0x228] ;  /* 0x00008a0000047ab9 */ /* 0x000fe20000000800 */
[----:B------:R-:W-:Y:S01]  /*ceac0*/  ULDC UR5, c[0x0][0x228] ;  /* 0x00008a0000057ab9 */ /* 0x000fe20000000800 */
[----:B------:R0:W-:Y:S01]  /*cead0*/  @P6 STG.E.U8 desc[UR24][R14.64], R0 ;  /* 0x000000000e006986 */ /* 0x0001e2000c101118 */
[----:B------:R-:W-:Y:S02]  /*ceae0*/  ISETP.LT.AND P6, PT, R16, UR4, !P4 ;  /* 0x0000000410007c0c */ /* 0x000fe4000e7c1270 */
[----:B------:R-:W-:Y:S02]  /*ceaf0*/  ISETP.LT.AND P3, PT, R27, UR5, !P4 ;  /* 0x000000051b007c0c */ /* 0x000fe4000e761270 */
[----:B------:R-:W-:Y:S01]  /*ceb00*/  PRMT R2, R13, 0x7773, RZ ;  /* 0x000077730d027816 */ /* 0x000fe200000000ff */
[----:B------:R-:W-:Y:S01]  /*ceb10*/  ULDC UR4, c[0x0][0x228] ;  /* 0x00008a0000047ab9 */ /* 0x000fe20000000800 */
[----:B------:R-:W-:Y:S01]  /*ceb20*/  ULDC UR5, c[0x0][0x228] ;  /* 0x00008a0000057ab9 */ /* 0x000fe20000000800 */
[C---:B0-----:R-:W-:Y:S01]  /*ceb30*/  PRMT R0, R21.reuse, 0x7770, RZ ;  /* 0x0000777015007816 */ /* 0x041fe200000000ff */
[----:B------:R-:W3:Y:S04]  /*ceb40*/  LDL.LU.64 R14, [R1+0x1600] ;  /* 0x00160000010e7983 */ /* 0x000ee80000300a00 */
[----:B--2---:R0:W-:Y:S04]  /*ceb50*/  @P2 STG.E.U8 desc[UR24][R6.64], R2 ;  /* 0x0000000206002986 */ /* 0x0041e8000c101118 */
[----:B----4-:R1:W-:Y:S01]  /*ceb60*/  @P5 STG.E.U8 desc[UR24][R10.64], R0 ;  /* 0x000000000a005986 */ /* 0x0103e2000c101118 */
[----:B------:R-:W-:Y:S01]  /*ceb70*/  ISETP.LT.AND P5, PT, R8, UR4, !P4 ;  /* 0x0000000408007c0c */ /* 0x000fe2000e7a1270 */
[----:B------:R-:W-:Y:S01]  /*ceb80*/  ULDC UR4, c[0x0][0x228] ;  /* 0x00008a0000047ab9 */ /* 0x000fe20000000800 */
[C---:B0-----:R-:W-:Y:S01]  /*ceb90*/  PRMT R2, R21.reuse, 0x7771, RZ ;  /* 0x0000777115027816 */ /* 0x041fe200000000ff */
[----:B------:R-:W2:Y:S01]  /*ceba0*/  LDL.LU.64 R6, [R1+0x15f0] ;  /* 0x0015f00001067983 */ /* 0x000ea20000300a00 */
[----:B-1----:R-:W-:-:S03]  /*cebb0*/  PRMT R0, R21, 0x7772, RZ ;  /* 0x0000777215007816 */ /* 0x002fc600000000ff */
[----:B------:R-:W4:Y:S04]  /*cebc0*/  LDL.LU.64 R10, [R1+0x15e0] ;  /* 0x0015e000010a7983 */ /* 0x000f280000300a00 */
[----:B------:R-:W4:Y:S04]  /*cebd0*/  LDL.LU R13, [R1+0x374] ;  /* 0x00037400010d7983 */ /* 0x000f280000300800 */
[----:B------:R-:W-:Y:S04]  /*cebe0*/  STL [R1+0x3c48], R8 ;  /* 0x003c480801007387 */ /* 0x000fe80000100800 */
[----:B---3--:R-:W-:Y:S04]  /*cebf0*/  @P6 STG.E.U8 desc[UR24][R4.64], R2 ;  /* 0x0000000204006986 */ /* 0x008fe8000c101118 */
[----:B------:R0:W-:Y:S04]  /*cec00*/  @P3 STG.E.U8 desc[UR24][R24.64], R0 ;  /* 0x0000000018003986 */ /* 0x0001e8000c101118 */
[----:B0-----:R-:W3:Y:S04]  /*cec10*/  LDL.LU.64 R24, [R1+0x15e8] ;  /* 0x0015e80001187983 */ /* 0x001ee80000300a00 */
[----:B------:R-:W3:Y:S04]  /*cec20*/  LDL.LU.64 R8, [R1+0x15d0] ;  /* 0x0015d00001087983 */ /* 0x000ee80000300a00 */
[----:B------:R-:W3:Y:S01]  /*cec30*/  LDL.LU.64 R4, [R1+0x15c0] ;  /* 0x0015c00001047983 */ /* 0x000ee20000300a00 */
[----:B------:R-:W-:-:S05]  /*cec40*/  PRMT R2, R21, 0x7773, RZ ;  /* 0x0000777315027816 */ /* 0x000fca00000000ff */
[----:B------:R0:W-:Y:S04]  /*cec50*/  @P5 STG.E.U8 desc[UR24][R28.64], R2 ;  /* 0x000000021c005986 */ /* 0x0001e8000c101118 */
[----:B0-----:R-:W3:Y:S01]  /*cec60*/  LDL.LU.64 R28, [R1+0x15b0] ;  /* 0x0015b000011c7983 */ /* 0x001ee20000300a00 */
[----:B------:R-:W-:Y:S01]  /*cec70*/  ISETP.LT.AND P2, PT, R23, UR4, !P4 ;  /* 0x0000000417007c0c */ /* 0x000fe2000e741270 */
[----:B------:R-:W-:Y:S01]  /*cec80*/  ULDC UR4, c[0x0][0x228] ;  /* 0x00008a0000047ab9 */ /* 0x000fe20000000800 */
[----:B------:R-:W-:Y:S02]  /*cec90*/  ISETP.LT.AND P5, PT, R19, UR5, !P4 ;  /* 0x0000000513007c0c */ /* 0x000fe4000e7a1270 */
[----:B------:R-:W-:Y:S01]  /*ceca0*/  ISETP.LT.AND P3, PT, R22, UR4, !P4 ;  /* 0x0000000416007c0c */ /* 0x000fe2000e761270 */
[----:B------:R-:W-:Y:S01]  /*cecb0*/  ULDC UR4, c[0x0][0x228] ;  /* 0x00008a0000047ab9 */ /* 0x000fe20000000800 */
[----:B------:R-:W-:Y:S01]  /*cecc0*/  ULDC UR5, c[0x0][0x228] ;  /* 0x00008a0000057ab9 */ /* 0x000fe20000000800 */
[----:B------:R-:W-:-:S02]  /*cecd0*/  PRMT R0, R20, 0x7770, RZ ;  /* 0x0000777014007816 */ /* 0x000fc400000000ff */
[----:B------:R-:W-:Y:S02]  /*cece0*/  ISETP.LT.AND P4, PT, R17, UR4, !P4 ;  /* 0x0000000411007c0c */ /* 0x000fe4000e781270 */
[----:B------:R-:W-:Y:S02]  /*cecf0*/  ISETP.LT.AND P6, PT, R18, UR5, !P1 ;  /* 0x0000000512007c0c */ /* 0x000fe4000cfc1270 */
[C---:B------:R-:W-:Y:S02]  /*ced00*/  PRMT R2, R20.reuse, 0x7771, RZ ;  /* 0x0000777114027816 */ /* 0x040fe400000000ff */
[----:B------:R-:W-:Y:S01]  /*ced10*/  PRMT R3, R20, 0x7773, RZ ;  /* 0x0000777314037816 */ /* 0x000fe200000000ff */
[----:B------:R-:W3:Y:S04]  /*ced20*/  LDL.LU R21, [R1+0x364] ;  /* 0x0003640001157983 */ /* 0x000ee80000300800 */
[----:B------:R0:W-:Y:S01]  /*ced30*/  @P2 STG.E.U8 desc[UR24][R14.64], R0 ;  /* 0x000000000e002986 */ /* 0x0001e2000c101118 */
[----:B------:R-:W-:Y:S01]  /*ced40*/  ULDC UR4, c[0x0][0x228] ;  /* 0x00008a0000047ab9 */ /* 0x000fe20000000800 */
[----:B------:R-:W-:-:S02]  /*ced50*/  ULDC UR5, c[0x0][0x228] ;  /* 0x00008a0000057ab9 */ /* 0x000fc40000000800 */
[----:B--2---:R1:W-:Y:S01]  /*ced60*/  @P3 STG.E.U8 desc[UR24][R6.64], R2 ;  /* 0x0000000206003986 */ /* 0x0043e2000c101118 */
[----:B0-----:R-:W-:-:S05]  /*ced70*/  PRMT R0, R20, 0x7772, RZ ;  /* 0x0000777214007816 */ /* 0x001fca00000000ff */
[----:B----4-:R0:W-:Y:S01]  /*ced80*/  @P5 STG.E.U8 desc[UR24][R10.64], R0 ;  /* 0x000000000a005986 */ /* 0x0101e2000c101118 */
[----:B-1----:R-:W-:-:S03]  /*ced90*/  PRMT R2, R13, 0x7770, RZ ;  /* 0x000077700d027816 */ /* 0x002fc600000000ff */
[----:B------:R-:W2:Y:S04]  /*ceda0*/  LDL.LU.64 R6, [R1+0x15b8] ;  /* 0x0015b80001067983 */ /* 0x000ea80000300a00 */
[----:B0-----:R-:W4:Y:S04]  /*cedb0*/  LDL.LU.64 R10, [R1+0x15a0] ;  /* 0x0015a000010a7983 */ /* 0x001f280000300a00 */
[----:B------:R-:W4:Y:S01]  /*cedc0*/  LDL.LU.64 R14, [R1+0x1598] ;  /* 0x00159800010e7983 */ /* 0x000f220000300a00 */
[----:B------:R-:W-:Y:S02]  /*cedd0*/  ISETP.LT.AND P2, PT, R16, UR6, !P1 ;  /* 0x0000000610007c0c */ /* 0x000fe4000cf41270 */
[----:B------:R-:W-:-:S02]  /*cede0*/  ISETP.LT.AND P3, PT, R27, UR4, !P1 ;  /* 0x000000041b007c0c */ /* 0x000fc4000cf61270 */
[----:B------:R-:W-:Y:S01]  /*cedf0*/  PRMT R0, R13, 0x7771, RZ ;  /* 0x000077710d007816 */ /* 0x000fe200000000ff */
[----:B------:R-:W-:Y:S01]  /*cee00*/  ULDC UR4, c[0x0][0x228] ;  /* 0x00008a0000047ab9 */ /* 0x000fe20000000800 */
[----:B------:R-:W-:Y:S01]  /*cee10*/  ULDC UR6, c[0x0][0x228] ;  /* 0x00008a0000067ab9 */ /* 0x000fe20000000800 */
[----:B---3--:R0:W-:Y:S04]  /*cee20*/  @P4 STG.E.U8 desc[UR24][R24.64], R3 ;  /* 0x0000000318004986 */ /* 0x0081e8000c101118 */
[----:B------:R1:W-:Y:S04]  /*cee30*/  @P6 STG.E.U8 desc[UR24][R8.64], R2 ;  /* 0x0000000208006986 */ /* 0x0003e8000c101118 */
[----:B0-----:R-:W3:Y:S04]  /*cee40*/  LDL.LU.64 R24, [R1+0x1588] ;  /* 0x0015880001187983 */ /* 0x001ee80000300a00 */
[----:B-1----:R-:W2:Y:S04]  /*cee50*/  LDL.LU R8, [R1+0x3c48] ;  /* 0x003c480001087983 */ /* 0x002ea80000300800 */
[----:B------:R0:W-:Y:S01]  /*cee60*/  @P2 STG.E.U8 desc[UR24][R4.64], R0 ;  /* 0x0000000004002986 */ /* 0x0001e2000c101118 */
[----:B------:R-:W-:Y:S01]  /*cee70*/  ISETP.LT.AND P4, PT, R23, UR5, !P1 ;  /* 0x0000000517007c0c */ /* 0x000fe2000cf81270 */
[----:B------:R-:W-:Y:S01]  /*cee80*/  ULDC UR5, c[0x0][0x228] ;  /* 0x00008a0000057ab9 */ /* 0x000fe20000000800 */
[----:B0-----:R-:W-:-:S05]  /*cee90*/  PRMT R0, R13, 0x7772, RZ ;  /* 0x000077720d007816 */ /* 0x001fca00000000ff */
[----:B------:R0:W-:Y:S01]  /*ceea0*/  @P3 STG.E.U8 desc[UR24][R28.64], R0 ;  /* 0x000000001c003986 */ /* 0x0001e2000c101118 */
[----:B------:R-:W-:Y:S01]  /*ceeb0*/  ISETP.LT.AND P3, PT, R22, UR5, !P1 ;  /* 0x0000000516007c0c */ /* 0x000fe2000cf61270 */
[----:B------:R-:W-:Y:S02]  /*ceec0*/  ULDC UR5, c[0x0][0x228] ;  /* 0x00008a0000057ab9 */ /* 0x000fe40000000800 */
[----:B0-----:R-:W3:Y:S04]  /*ceed0*/  LDL.LU.64 R28, [R1+0x1590] ;  /* 0x00159000011c7983 */ /* 0x001ee80000300a00 */
[----:B------:R-:W3:Y:S04]  /*ceee0*/  LDL.LU R20, [R1+0x278] ;  /* 0x0002780001147983 */ /* 0x000ee80000300800 */
[----:B------:R0:W-:Y:S04]  /*ceef0*/  STL.64 [R1+0x3c40], R22 ;  /* 0x003c401601007387 */ /* 0x0001e80000100a00 */
[----:B0-----:R-:W3:Y:S01]  /*cef00*/  LDL.LU.64 R22, [R1+0x1580] ;  /* 0x0015800001167983 */ /* 0x001ee20000300a00 */
[----:B------:R-:W-:Y:S01]  /*cef10*/  VIADD R0, R12, 0x64 ;  /* 0x000000640c007836 */ /* 0x000fe20000000000 */
[----:B------:R-:W-:-:S02]  /*cef20*/  PRMT R2, R13, 0x7773, RZ ;  /* 0x000077730d027816 */ /* 0x000fc400000000ff */
[----:B------:R-:W-:Y:S01]  /*cef30*/  ISETP.LT.AND P6, PT, R19, UR5, !P1 ;  /* 0x0000000513007c0c */ /* 0x000fe2000cfc1270 */
[----:B------:R-:W-:Y:S01]  /*cef40*/  ULDC UR5, c[0x0][0x228] ;  /* 0x00008a0000057ab9 */ /* 0x000fe20000000800 */
[----:B--2---:R-:W-:Y:S01]  /*cef50*/  ISETP.LT.AND P5, PT, R8, UR4, !P1 ;  /* 0x0000000408007c0c */ /* 0x004fe2000cfa1270 */
[----:B------:R-:W-:Y:S02]  /*cef60*/  ULDC UR4, c[0x0][0x22c] ;  /* 0x00008b0000047ab9 */ /* 0x000fe40000000800 */
[----:B------:R-:W-:Y:S02]  /*cef70*/  ISETP.GE.AND P2, PT, R0, UR4, PT ;  /* 0x0000000400007c0c */ /* 0x000fe4000bf46270 */
[----:B------:R-:W-:Y:S01]  /*cef80*/  PRMT R0, R21, 0x7770, RZ ;  /* 0x0000777015007816 */ /* 0x000fe200000000ff */
[----:B------:R-:W-:-:S07]  /*cef90*/  ULDC UR4, c[0x0][0x228] ;  /* 0x00008a0000047ab9 */ /* 0x000fce0000000800 */
[----:B------:R0:W-:Y:S04]  /*cefa0*/  @P5 STG.E.U8 desc[UR24][R6.64], R2 ;  /* 0x0000000206005986 */ /* 0x0001e8000c101118 */
[----:B----4-:R1:W-:Y:S01]  /*cefb0*/  @P4 STG.E.U8 desc[UR24][R10.64], R0 ;  /* 0x000000000a004986 */ /* 0x0103e2000c101118 */
[C---:B0-----:R-:W-:Y:S02]  /*cefc0*/  PRMT R2, R21.reuse, 0x7771, RZ ;  /* 0x0000777115027816 */ /* 0x041fe400000000ff */
[----:B-1----:R-:W-:Y:S01]  /*cefd0*/  PRMT R0, R21, 0x7772, RZ ;  /* 0x0000777215007816 */ /* 0x002fe200000000ff */
[----:B------:R-:W2:Y:S04]  /*cefe0*/  LDL.LU.64 R6, [R1+0x1578] ;  /* 0x0015780001067983 */ /* 0x000ea80000300a00 */
[----:B------:R-:W-:Y:S01]  /*ceff0*/  @P3 STG.E.U8 desc[UR24][R14.64], R2 ;  /* 0x000000020e003986 */ /* 0x000fe2000c101118 */
[----:B------:R-:W-:Y:S01]  /*cf000*/  ISETP.LT.AND P3, PT, R17, UR4, !P1 ;  /* 0x0000000411007c0c */ /* 0x000fe2000cf61270 */
[----:B------:R-:W-:-:S02]  /*cf010*/  ULDC UR4, c[0x0][0x228] ;  /* 0x00008a0000047ab9 */ /* 0x000fc40000000800 */
[----:B---3--:R0:W-:Y:S01]  /*cf020*/  @P6 STG.E.U8 desc[UR24][R24.64], R0 ;  /* 0x0000000018006986 */ /* 0x0081e2000c101118 */
[----:B------:R-:W-:-:S03]  /*cf030*/  ISETP.LT.AND P6, PT, R18, UR4, !P2 ;  /* 0x0000000412007c0c */ /* 0x000fc6000d7c1270 */
[----:B------:R-:W3:Y:S01]  /*cf040*/  LDL.LU.64 R10, [R1+0x1570] ;  /* 0x00157000010a7983 */ /* 0x000ee20000300a00 */
[----:B------:R-:W-:Y:S02]  /*cf050*/  PRMT R3, R20, 0x7770, RZ ;  /* 0x0000777014037816 */ /* 0x000fe400000000ff */
[----:B------:R-:W-:Y:S02]  /*cf060*/  ISETP.LT.AND P5, PT, R16, UR5, !P2 ;  /* 0x0000000510007c0c */ /* 0x000fe4000d7a1270 */
[----:B------:R-:W-:Y:S01]  /*cf070*/  ISETP.LT.AND P4, PT, R27, UR6, !P2 ;  /* 0x000000061b007c0c */ /* 0x000fe2000d781270 */
[----:B------:R-:W-:Y:S01]  /*cf080*/  ULDC UR4, c[0x0][0x22c] ;  /* 0x00008b0000047ab9 */ /* 0x000fe20000000800 */
[----:B------:R-:W-:Y:S01]  /*cf090*/  ULDC UR5, c[0x0][0x228] ;  /* 0x00008a0000057ab9 */ /* 0x000fe20000000800 */
[----:B------:R-:W-:Y:S01]  /*cf0a0*/  ULDC UR6, c[0x0][0x228] ;  /* 0x00008a0000067ab9 */ /* 0x000fe20000000800 */
[----:B0-----:R-:W-:Y:S01]  /*cf0b0*/  PRMT R0, R21, 0x7773, RZ ;  /* 0x0000777315007816 */ /* 0x001fe200000000ff */
[----:B------:R-:W4:Y:S04]  /*cf0c0*/  LDL.LU.64 R24, [R1+0x1568] ;  /* 0x0015680001187983 */ /* 0x000f280000300a00 */
[----:B------:R-:W4:Y:S04]  /*cf0d0*/  LDL.LU R13, [R1+0x388] ;  /* 0x00038800010d7983 */ /* 0x000f280000300800 */
[----:B------:R-:W4:Y:S04]  /*cf0e0*/  LDL.LU.64 R4, [R1+0x1560] ;  /* 0x0015600001047983 */ /* 0x000f280000300a00 */
[----:B------:R0:W-:Y:S04]  /*cf0f0*/  @P3 STG.E.U8 desc[UR24][R28.64], R0 ;  /* 0x000000001c003986 */ /* 0x0001e8000c101118 */
[----:B------:R1:W-:Y:S04]  /*cf100*/  @P6 STG.E.U8 desc[UR24][R22.64], R3 ;  /* 0x0000000316006986 */ /* 0x0003e8000c101118 */
[----:B0-----:R-:W4:Y:S04]  /*cf110*/  LDL.LU.64 R28, [R1+0x1558] ;  /* 0x00155800011c7983 */ /* 0x001f280000300a00 */
[----:B------:R-:W4:Y:S04]  /*cf120*/  LDL.LU.64 R14, [R1+0x1550] ;  /* 0x00155000010e7983 */ /* 0x000f280000300a00 */
[----:B------:R-:W4:Y:S04]  /*cf130*/  LDL.LU R21, [R1+0x378] ;  /* 0x0003780001157983 */ /* 0x000f280000300800 */
[----:B-1----:R-:W4:Y:S01]  /*cf140*/  LDL.LU.64 R22, [R1+0x3c40] ;  /* 0x003c400001167983 */ /* 0x002f220000300a00 */
[----:B------:R-:W-:-:S05]  /*cf150*/  VIADD R2, R12, 0x65 ;  /* 0x000000650c027836 */ /* 0x000fca0000000000 */
[----:B------:R-:W-:Y:S01]  /*cf160*/  ISETP.GE.AND P1, PT, R2, UR4, PT ;  /* 0x0000000402007c0c */ /* 0x000fe2000bf26270 */
[----:B------:R-:W-:Y:S01]  /*cf170*/  ULDC UR4, c[0x0][0x228] ;  /* 0x00008a0000047ab9 */ /* 0x000fe20000000800 */
[----:B------:R-:W-:Y:S02]  /*cf180*/  PRMT R2, R20, 0x7771, RZ ;  /* 0x0000777114027816 */ /* 0x000fe400000000ff */
[----:B------:R-:W-:Y:S02]  /*cf190*/  ISETP.LT.AND P3, PT, R8, UR4, !P2 ;  /* 0x0000000408007c0c */ /* 0x000fe4000d761270 */
[C---:B------:R-:W-:Y:S01]  /*cf1a0*/  PRMT R0, R20.reuse, 0x7772, RZ ;  /* 0x0000777214007816 */ /* 0x040fe200000000ff */
[----:B------:R-:W-:Y:S01]  /*cf1b0*/  ULDC UR4, c[0x0][0x228] ;  /* 0x00008a0000047ab9 */ /* 0x000fe20000000800 */
[----:B--2---:R0:W-:Y:S04]  /*cf1c0*/  @P5 STG.E.U8 desc[UR24][R6.64], R2 ;  /* 0x0000000206005986 */ /* 0x0041e8000c101118 */
[----:B---3--:R1:W-:Y:S04]  /*cf1d0*/  @P4 STG.E.U8 desc[UR24][R10.64], R0 ;  /* 0x000000000a004986 */ /* 0x0083e8000c101118 */
[----:B0-----:R-:W2:Y:S01]  /*cf1e0*/  LDL.LU.64 R6, [R1+0x1548] ;  /* 0x0015480001067983 */ /* 0x001ea20000300a00 */
[----:B-1----:R-:W-:-:S03]  /*cf1f0*/  PRMT R0, R20, 0x7773, RZ ;  /* 0x0000777314007816 */ /* 0x002fc600000000ff */
[----:B------:R-:W3:Y:S04]  /*cf200*/  LDL.LU.64 R10, [R1+0x1538] ;  /* 0x00153800010a7983 */ /* 0x000ee80000300a00 */
[----:B----4-:R0:W-:Y:S04]  /*cf210*/  @P3 STG.E.U8 desc[UR24][R24.64], R0 ;  /* 0x0000000018003986 */ /* 0x0101e8000c101118 */
[----:B0-----:R-:W4:Y:S01]  /*cf220*/  LDL.LU.64 R24, [R1+0x1530] ;  /* 0x0015300001187983 */ /* 0x001f220000300a00 */
[----:B------:R-:W-:Y:S02]  /*cf230*/  ISETP.LT.AND P6, PT, R23, UR4, !P2 ;  /* 0x0000000417007c0c */ /* 0x000fe4000d7c1270 */
[----:B------:R-:W-:Y:S01]  /*cf240*/  ISETP.LT.AND P5, PT, R22, UR5, !P2 ;  /* 0x0000000516007c0c */ /* 0x000fe2000d7a1270 */
[----:B------:R-:W-:Y:S01]  /*cf250*/  ULDC UR4, c[0x0][0x228] ;  /* 0x00008a0000047ab9 */ /* 0x000fe20000000800 */
[----:B------:R-:W-:Y:S01]  /*cf260*/  ULDC UR5, c[0x0][0x228] ;  /* 0x00008a0000057ab9 */ /* 0x000fe20000000800 */
[----:B------:R-:W4:Y:S01]  /*cf270*/  LDL.LU R20, [R1+0x368] ;  /* 0x0003680001147983 */ /* 0x000f220000300800 */
[----:B------:R-:W-:-:S02]  /*cf280*/  ISETP.LT.AND P4, PT, R19, UR4, !P2 ;  /* 0x0000000413007c0c */ /* 0x000fc4000d781270 */
[----:B------:R-:W-:Y:S01]  /*cf290*/  ISETP.LT.AND P3, PT, R18, UR5, !P1 ;  /* 0x0000000512007c0c */ /* 0x000fe2000cf61270 */
[----:B------:R0:W-:Y:S01]  /*cf2a0*/  STL.64 [R1+0x3c30], R18 ;  /* 0x003c301201007387 */ /* 0x0001e20000100a00 */
[----:B------:R-:W-:Y:S01]  /*cf2b0*/  ULDC UR4, c[0x0][0x228] ;  /* 0x00008a0000047ab9 */ /* 0x000fe20000000800 */
[C---:B------:R-:W-:Y:S02]  /*cf2c0*/  PRMT R0, R13.reuse, 0x7770, RZ ;  /* 0x000077700d007816 */ /* 0x040fe400000000ff */
[----:B------:R-:W-:Y:S02]  /*cf2d0*/  PRMT R2, R13, 0x7771, RZ ;  /* 0x000077710d027816 */ /* 0x000fe400000000ff */
[----:B------:R-:W-:Y:S01]  /*cf2e0*/  PRMT R3, R21, 0x7772, RZ ;  /* 0x0000777215037816 */ /* 0x000fe200000000ff */
[----:B------:R-:W-:Y:S01]  /*cf2f0*/  ULDC UR5, c[0x0][0x228] ;  /* 0x00008a0000057ab9 */ /* 0x000fe20000000800 */
[----:B0-----:R-:W2:Y:S01]  /*cf300*/  LDL.LU.64 R18, [R1+0x1528] ;  /* 0x0015280001127983 */ /* 0x001ea20000300a00 */
[----:B------:R-:W-:-:S03]  /*cf310*/  ISETP.LT.AND P2, PT, R17, UR4, !P2 ;  /* 0x0000000411007c0c */ /* 0x000fc6000d741270 */
[----:B------:R0:W-:Y:S04]  /*cf320*/  @P6 STG.E.U8 desc[UR24][R4.64], R0 ;  /* 0x0000000004006986 */ /* 0x0001e8000c101118 */
[----:B------:R1:W-:Y:S01]  /*cf330*/  @P5 STG.E.U8 desc[UR24][R28.64], R2 ;  /* 0x000000021c005986 */ /* 0x0003e2000c101118 */
[----:B------:R-:W-:Y:S01]  /*cf340*/  ULDC UR4, c[0x0][0x228] ;  /* 0x00008a0000047ab9 */ /* 0x000fe20000000800 */
[C---:B0-----:R-:W-:Y:S02]  /*cf350*/  PRMT R0, R13.reuse, 0x7772, RZ ;  /* 0x000077720d007816 */ /* 0x041fe400000000ff */
[----:B-1----:R-:W-:Y:S01]  /*cf360*/  PRMT R2, R13, 0x7773, RZ ;  /* 0x000077730d027816 */ /* 0x002fe200000000ff */
[----:B--2---:R0:W-:Y:S04]  /*cf370*/  STL.64 [R1+0x3c38], R18 ;  /* 0x003c381201007387 */ /* 0x0041e80000100a00 */
[----:B0-----:R-:W2:Y:S04]  /*cf380*/  LDL.LU.64 R18, [R1+0x1540] ;  /* 0x0015400001127983 */ /* 0x001ea80000300a00 */
[----:B------:R0:W-:Y:S04]  /*cf390*/  @P4 STG.E.U8 desc[UR24][R14.64], R0 ;  /* 0x000000000e004986 */ /* 0x0001e8000c101118 */
[----:B------:R1:W-:Y:S01]  /*cf3a0*/  @P2 STG.E.U8 desc[UR24][R6.64], R2 ;  /* 0x0000000206002986 */ /* 0x0003e2000c101118 */
[----:B------:R-:W-:Y:S01]  /*cf3b0*/  ISETP.LT.AND P2, PT, R16, UR4, !P1 ;  /* 0x0000000410007c0c */ /* 0x000fe2000cf41270 */
[----:B------:R-:W-:-:S02]  /*cf3c0*/  ULDC UR4, c[0x0][0x228] ;  /* 0x00008a0000047ab9 */ /* 0x000fc40000000800 */
[----:B------:R-:W2:Y:S01]  /*cf3d0*/  LDL.LU.64 R28, [R1+0x1520] ;  /* 0x00152000011c7983 */ /* 0x000ea20000300a00 */
[----:B------:R-:W-:Y:S02]  /*cf3e0*/  ISETP.LT.AND P4, PT, R27, UR4, !P1 ;  /* 0x000000041b007c0c */ /* 0x000fe4000cf81270 */
[----:B------:R-:W-:Y:S02]  /*cf3f0*/  ISETP.LT.AND P5, PT, R8, UR5, !P1 ;  /* 0x0000000508007c0c */ /* 0x000fe4000cfa1270 */
[----:B------:R-:W-:Y:S01]  /*cf400*/  ISETP.LT.AND P6, PT, R23, UR6, !P1 ;  /* 0x0000000617007c0c */ /* 0x000fe2000cfc1270 */
[----:B------:R-:W-:Y:S01]  /*cf410*/  ULDC UR4, c[0x0][0x22c] ;  /* 0x00008b0000047ab9 */ /* 0x000fe20000000800 */
[----:B------:R-:W-:Y:S01]  /*cf420*/  ULDC UR5, c[0x0][0x228] ;  /* 0x00008a0000057ab9 */ /* 0x000fe20000000800 */
[----:B------:R-:W-:Y:S01]  /*cf430*/  ULDC UR6, c[0x0][0x228] ;  /* 0x00008a0000067ab9 */ /* 0x000fe20000000800 */
[C---:B0-----:R-:W-:Y:S02]  /*cf440*/  PRMT R0, R21.reuse, 0x7770, RZ ;  /* 0x0000777015007816 */ /* 0x041fe400000000ff */
[C---:B-1----:R-:W-:Y:S01]  /*cf450*/  PRMT R2, R21.reuse, 0x7771, RZ ;  /* 0x0000777115027816 */ /* 0x042fe200000000ff */
[----:B------:R-:W2:Y:S04]  /*cf460*/  LDL.LU.64 R6, [R1+0x1508] ;  /* 0x0015080001067983 */ /* 0x000ea80000300a00 */
[----:B---3--:R0:W-:Y:S04]  /*cf470*/  @P3 STG.E.U8 desc[UR24][R10.64], R0 ;  /* 0x000000000a003986 */ /* 0x0081e8000c101118 */
[----:B----4-:R1:W-:Y:S04]  /*cf480*/  @P2 STG.E.U8 desc[UR24][R24.64], R2 ;  /* 0x0000000218002986 */ /* 0x0103e8000c101118 */
[----:B0-----:R-:W3:Y:S04]  /*cf490*/  LDL.LU.64 R10, [R1+0x1518] ;  /* 0x00151800010a7983 */ /* 0x001ee80000300a00 */
[----:B------:R-:W4:Y:S04]  /*cf4a0*/  LDL.LU R13, [R1+0x27c] ;  /* 0x00027c00010d7983 */ /* 0x000f280000300800 */
[----:B------:R-:W4:Y:S04]  /*cf4b0*/  LDL.LU.64 R4, [R1+0x1510] ;  /* 0x0015100001047983 */ /* 0x000f280000300a00 */
[----:B------:R-:W4:Y:S04]  /*cf4c0*/  LDL.LU.64 R14, [R1+0x14f8] ;  /* 0x0014f800010e7983 */ /* 0x000f280000300a00 */
[----:B-1----:R-:W4:Y:S04]  /*cf4d0*/  LDL.LU.64 R24, [R1+0x14d8] ;  /* 0x0014d80001187983 */ /* 0x002f280000300a00 */
[----:B--2---:R0:W-:Y:S04]  /*cf4e0*/  @P4 STG.E.U8 desc[UR24][R18.64], R3 ;  /* 0x0000000312004986 */ /* 0x0041e8000c101118 */
[----:B0-----:R-:W2:Y:S01]  /*cf4f0*/  LDL.LU.64 R18, [R1+0x3c38] ;  /* 0x003c380001127983 */ /* 0x001ea20000300a00 */
[----:B------:R-:W-:Y:S01]  /*cf500*/  PRMT R2, R21, 0x7773, RZ ;  /* 0x0000777315027816 */ /* 0x000fe200000000ff */
[----:B------:R-:W-:-:S05]  /*cf510*/  VIADD R0, R12, 0x66 ;  /* 0x000000660c007836 */ /* 0x000fca0000000000 */
[----:B------:R-:W-:Y:S01]  /*cf520*/  ISETP.GE.AND P3, PT, R0, UR4, PT ;  /* 0x0000000400007c0c */ /* 0x000fe2000bf66270 */
[----:B------:R-:W-:Y:S02]  /*cf530*/  ULDC UR4, c[0x0][0x228] ;  /* 0x00008a0000047ab9 */ /* 0x000fe40000000800 */
[----:B------:R-:W-:Y:S01]  /*cf540*/  ISETP.LT.AND P2, PT, R22, UR4, !P1 ;  /* 0x0000000416007c0c */ /* 0x000fe2000cf41270 */
[----:B--2---:R0:W-:Y:S01]  /*cf550*/  @P5 STG.E.U8 desc[UR24][R18.64], R2 ;  /* 0x0000000212005986 */ /* 0x0041e2000c101118 */
[C---:B------:R-:W-:Y:S01]  /*cf560*/  PRMT R0, R20.reuse, 0x7770, RZ ;  /* 0x0000777014007816 */ /* 0x040fe200000000ff */
[----:B------:R-:W-:Y:S02]  /*cf570*/  ULDC UR4, c[0x0][0x228] ;  /* 0x00008a0000047ab9 */ /* 0x000fe40000000800 */
[----:B0-----:R-:W2:Y:S04]  /*cf580*/  LDL.LU.64 R18, [R1+0x3c30] ;  /* 0x003c300001127983 */ /* 0x001ea80000300a00 */
[----:B------:R0:W-:Y:S01]  /*cf590*/  @P6 STG.E.U8 desc[UR24][R28.64], R0 ;  /* 0x000000001c006986 */ /* 0x0001e2000c101118 */
[----:B------:R-:W-:-:S02]  /*cf5a0*/  PRMT R2, R20, 0x7772, RZ ;  /* 0x0000777214027816 */ /* 0x000fc400000000ff */
[----:B0-----:R-:W-:-:S05]  /*cf5b0*/  PRMT R0, R20, 0x7771, RZ ;  /* 0x0000777114007816 */ /* 0x001fca00000000ff */
[----:B------:R0:W-:Y:S02]  /*cf5c0*/  @P2 STG.E.U8 desc[UR24][R6.64], R0 ;  /* 0x0000000006002986 */ /* 0x0001e4000c101118 */
[----:B0-----:R-:W-:Y:S02]  /*cf5d0*/  VIADD R0, R12, 0x67 ;  /* 0x000000670c007836 */ /* 0x001fe40000000000 */
[----:B------:R-:W4:Y:S04]  /*cf5e0*/  LDL.LU.64 R6, [R1+0x14f0] ;  /* 0x0014f00001067983 */ /* 0x000f280000300a00 */
[----:B------:R-:W4:Y:S04]  /*cf5f0*/  LDL.LU R21, [R1+0x38c] ;  /* 0x00038c0001157983 */ /* 0x000f280000300800 */
[----:B------:R-:W4:Y:S01]  /*cf600*/  LDL.LU.64 R28, [R1+0x1500] ;  /* 0x00150000011c7983 */ /* 0x000f220000300a00 */
[----:B--2---:R-:W-:-:S02]  /*cf610*/  ISETP.LT.AND P4, PT, R19, UR4, !P1 ;  /* 0x0000000413007c0c */ /* 0x004fc4000cf81270 */
[----:B------:R-:W-:Y:S01]  /*cf620*/  ISETP.LT.AND P1, PT, R17, UR5, !P1 ;  /* 0x0000000511007c0c */ /* 0x000fe2000cf21270 */
[----:B------:R-:W-:Y:S01]  /*cf630*/  ULDC UR5, c[0x0][0x228] ;  /* 0x00008a0000057ab9 */ /* 0x000fe20000000800 */
[----:B------:R-:W-:Y:S01]  /*cf640*/  ULDC UR4, c[0x0][0x22c] ;  /* 0x00008b0000047ab9 */ /* 0x000fe20000000800 */
[----:B------:R-:W-:Y:S01]  /*cf650*/  ISETP.LT.AND P5, PT, R18, UR5, !P3 ;  /* 0x0000000512007c0c */ /* 0x000fe2000dfa1270 */
[----:B------:R-:W-:Y:S01]  /*cf660*/  ULDC UR5, c[0x0][0x228] ;  /* 0x00008a0000057ab9 */ /* 0x000fe20000000800 */
[----:B------:R-:W-:Y:S02]  /*cf670*/  ISETP.GE.AND P2, PT, R0, UR4, PT ;  /* 0x0000000400007c0c */ /* 0x000fe4000bf46270 */
[----:B------:R-:W-:Y:S02]  /*cf680*/  ISETP.LT.AND P6, PT, R16, UR5, !P3 ;  /* 0x0000000510007c0c */ /* 0x000fe4000dfc1270 */
[----:B------:R-:W-:Y:S01]  /*cf690*/  PRMT R0, R20, 0x7773, RZ ;  /* 0x0000777314007816 */ /* 0x000fe200000000ff */
[----:B------:R-:W-:Y:S01]  /*cf6a0*/  ULDC UR4, c[0x0][0x228] ;  /* 0x00008a0000047ab9 */ /* 0x000fe20000000800 */
[----:B------:R-:W-:Y:S01]  /*cf6b0*/  ULDC UR5, c[0x0][0x228] ;  /* 0x00008a0000057ab9 */ /* 0x000fe20000000800 */
[----:B---3--:R0:W-:Y:S04]  /*cf6c0*/  @P4 STG.E.U8 desc[UR24][R10.64], R2 ;  /* 0x000000020a004986 */ /* 0x0081e8000c101118 */
[----:B----4-:R1:W-:Y:S01]  /*cf6d0*/  @P1 STG.E.U8 desc[UR24][R4.64], R0 ;  /* 0x0000000004001986 */ /* 0x0103e2000c101118 */
[----:B0-----:R-:W-:-:S02]  /*cf6e0*/  PRMT R2, R13, 0x7770, RZ ;  /* 0x000077700d027816 */ /* 0x001fc400000000ff */
[----:B-1----:R-:W-:Y:S01]  /*cf6f0*/  PRMT R0, R13, 0x7771, RZ ;  /* 0x000077710d007816 */ /* 0x002fe200000000ff */
[----:B------:R-:W2:Y:S04]  /*cf700*/  LDL.LU.64 R10, [R1+0x14e8] ;  /* 0x0014e800010a7983 */ /* 0x000ea80000300a00 */
[----:B------:R-:W-:Y:S04]  /*cf710*/  @P5 STG.E.U8 desc[UR24][R14.64], R2 ;  /* 0x000000020e005986 */ /* 0x000fe8000c101118 */
[----:B------:R0:W-:Y:S04]  /*cf720*/  @P6 STG.E.U8 desc[UR24][R24.64], R0 ;  /* 0x0000000018006986 */ /* 0x0001e8000c101118 */
[----:B0-----:R-:W3:Y:S01]  /*cf730*/  LDL.LU.64 R24, [R1+0x14c8] ;  /* 0x0014c80001187983 */ /* 0x001ee20000300a00 */
[----:B------:R-:W-:Y:S01]  /*cf740*/  ISETP.LT.AND P5, PT, R27, UR4, !P3 ;  /* 0x000000041b007c0c */ /* 0x000fe2000dfa1270 */
[----:B------:R-:W-:Y:S01]  /*cf750*/  VIADD R0, R12, 0x68 ;  /* 0x000000680c007836 */ /* 0x000fe20000000000 */
[----:B------:R-:W-:Y:S01]  /*cf760*/  PRMT R2, R13, 0x7772, RZ ;  /* 0x000077720d027816 */ /* 0x000fe200000000ff */
[----:B------:R-:W-:Y:S01]  /*cf770*/  ULDC UR4, c[0x0][0x22c] ;  /* 0x00008b0000047ab9 */ /* 0x000fe20000000800 */
[----:B------:R-:W-:-:S02]  /*cf780*/  ISETP.LT.AND P4, PT, R8, UR5, !P3 ;  /* 0x0000000508007c0c */ /* 0x000fc4000df81270 */
[----:B------:R-:W-:Y:S02]  /*cf790*/  ISETP.LT.AND P6, PT, R23, UR6, !P3 ;  /* 0x0000000617007c0c */ /* 0x000fe4000dfc1270 */
[----:B------:R-:W-:Y:S01]  /*cf7a0*/  ISETP.GE.AND P1, PT, R0, UR4, PT ;  /* 0x0000000400007c0c */ /* 0x000fe2000bf26270 */
[----:B------:R-:W-:Y:S01]  /*cf7b0*/  ULDC UR4, c[0x0][0x228] ;  /* 0x00008a0000047ab9 */ /* 0x000fe20000000800 */
[----:B------:R-:W4:Y:S04]  /*cf7c0*/  LDL.LU R20, [R1+0x37c] ;  /* 0x00037c0001147983 */ /* 0x000f280000300800 */
[----:B------:R0:W-:Y:S01]  /*cf7d0*/  @P5 STG.E.U8 desc[UR24][R6.64], R2 ;  /* 0x0000000206005986 */ /* 0x0001e2000c101118 */
[----:B------:R-:W-:Y:S02]  /*cf7e0*/  ISETP.LT.AND P5, PT, R22, UR4, !P3 ;  /* 0x0000000416007c0c */ /* 0x000fe4000dfa1270 */
[----:B------:R-:W-:Y:S01]  /*cf7f0*/  PRMT R3, R13, 0x7773, RZ ;  /* 0x000077730d037816 */ /* 0x000fe200000000ff */
[----:B------:R-:W-:Y:S04]  /*cf800*/  STL [R1+0x3c28], R12 ;  /* 0x003c280c01007387 */ /* 0x000fe80000100800 */
[----:B------:R1:W-:Y:S01]  /*cf810*/  STL [R1+0x3c2c], R8 ;  /* 0x003c2c0801007387 */ /* 0x0003e20000100800 */
[----:B------:R-:W-:-:S03]  /*cf820*/  PRMT R0, R21, 0x7771, RZ ;  /* 0x0000777115007816 */ /* 0x000fc600000000ff */
[----:B------:R1:W-:Y:S01]  /*cf830*/  @P4 STG.E.U8 desc[UR24][R28.64], R3 ;  /* 0x000000031c004986 */ /* 0x0003e2000c101118 */
[----:B------:R-:W-:Y:S01]  /*cf840*/  ULDC UR4, c[0x0][0x228] ;  /* 0x00008a0000047ab9 */ /* 0x000fe20000000800 */
[C---:B------:R-:W-:Y:S01]  /*cf850*/  PRMT R4, R21.reuse, 0x7773, RZ ;  /* 0x0000777315047816 */ /* 0x040fe200000000ff */
[----:B------:R-:W-:Y:S01]  /*cf860*/  ULDC UR5, c[0x0][0x228] ;  /* 0x00008a0000057ab9 */ /* 0x000fe20000000800 */
[----:B------:R-:W-:Y:S01]  /*cf870*/  ULDC UR6, c[0x0][0x228] ;  /* 0x00008a0000067ab9 */ /* 0x000fe20000000800 */
[----:B0-----:R-:W-:Y:S01]  /*cf880*/  PRMT R2, R21, 0x7770, RZ ;  /* 0x0000777015027816 */ /* 0x001fe200000000ff */
[----:B-1----:R-:W4:Y:S04]  /*cf890*/  LDL.LU.64 R8, [R1+0x14e0] ;  /* 0x0014e00001087983 */ /* 0x002f280000300a00 */
[----:B------:R-:W4:Y:S04]  /*cf8a0*/  LDL.LU.64 R12, [R1+0x14d0] ;  /* 0x0014d000010c7983 */ /* 0x000f280000300a00 */
[----:B------:R-:W4:Y:S04]  /*cf8b0*/  LDL.LU.64 R14, [R1+0x14b8] ;  /* 0x0014b800010e7983 */ /* 0x000f280000300a00 */
[----:B------:R-:W4:Y:S04]  /*cf8c0*/  LDL.LU.64 R28, [R1+0x14a8] ;  /* 0x0014a800011c7983 */ /* 0x000f280000300a00 */
[----:B------:R-:W4:Y:S04]  /*cf8d0*/  LDL.LU R26, [R1+0x36c] ;  /* 0x00036c00011a7983 */ /* 0x000f280000300800 */
[----:B--2---:R0:W-:Y:S04]  /*cf8e0*/  @P6 STG.E.U8 desc[UR24][R10.64], R2 ;  /* 0x000000020a006986 */ /* 0x0041e8000c101118 */
[----:B0-----:R-:W2:Y:S04]  /*cf8f0*/  LDL.LU.64 R10, [R1+0x14b0] ;  /* 0x0014b000010a7983 */ /* 0x001ea80000300a00 */
[----:B---3--:R0:W-:Y:S04]  /*cf900*/  @P5 STG.E.U8 desc[UR24][R24.64], R0 ;  /* 0x0000000018005986 */ /* 0x0081e8000c101118 */
[----:B0-----:R-:W3:Y:S01]  /*cf910*/  LDL.LU.64 R24, [R1+0x1498] ;  /* 0x0014980001187983 */ /* 0x001ee20000300a00 */
[----:B------:R-:W-:-:S02]  /*cf920*/  ISETP.LT.AND P6, PT, R19, UR4, !P3 ;  /* 0x0000000413007c0c */ /* 0x000fc4000dfc1270 */
[----:B------:R-:W-:Y:S02]  /*cf930*/  PRMT R6, R21, 0x7772, RZ ;  /* 0x0000777215067816 */ /* 0x000fe400000000ff */
[C---:B----4-:R-:W-:Y:S02]  /*cf940*/  PRMT R3, R20.reuse, 0x7770, RZ ;  /* 0x0000777014037816 */ /* 0x050fe400000000ff */
[C---:B------:R-:W-:Y:S02]  /*cf950*/  PRMT R2, R20.reuse, 0x7771, RZ ;  /* 0x0000777114027816 */ /* 0x040fe400000000ff */
[C---:B------:R-:W-:Y:S02]  /*cf960*/  PRMT R0, R20.reuse, 0x7772, RZ ;  /* 0x0000777214007816 */ /* 0x040fe400000000ff */
[----:B------:R-:W-:Y:S01]  /*cf970*/  PRMT R5, R20, 0x7773, RZ ;  /* 0x0000777314057816 */ /* 0x000fe200000000ff */
[----:B------:R-:W-:Y:S02]  /*cf980*/  ULDC UR4, c[0x0][0x228] ;  /* 0x00008a0000047ab9 */ /* 0x000fe40000000800 */
[----:B------:R-:W-:Y:S04]  /*cf990*/  @P6 STG.E.U8 desc[UR24][R8.64], R6 ;  /* 0x0000000608006986 */ /* 0x000fe8000c101118 */
[----:B---3--:R0:W-:Y:S04]  /*cf9a0*/  STL.64 [R1+0x3c20], R24 ;  /* 0x003c201801007387 */ /* 0x0081e80000100a00 */
[----:B0-----:R-:W3:Y:S04]  /*cf9b0*/  LDL.LU.64 R24, [R1+0x14a0] ;  /* 0x0014a00001187983 */ /* 0x001ee80000300a00 */
[----:B------:R-:W4:Y:S04]  /*cf9c0*/  LDL.LU.64 R20, [R1+0x1490] ;  /* 0x0014900001147983 */ /* 0x000f280000300a00 */
[----:B------:R-:W2:Y:S04]  /*cf9d0*/  LDL.LU R8, [R1+0x3c2c] ;  /* 0x003c2c0001087983 */ /* 0x000ea80000300800 */
[----:B------:R-:W3:Y:S01]  /*cf9e0*/  LDL.LU.64 R6, [R1+0x14c0] ;  /* 0x0014c00001067983 */ /* 0x000ee20000300a00 */
[----:B------:R-:W-:-:S02]  /*cf9f0*/  ISETP.LT.AND P3, PT, R17, UR5, !P3 ;  /* 0x0000000511007c0c */ /* 0x000fc4000df61270 */
[----:B------:R-:W-:Y:S01]  /*cfa00*/  ISETP.LT.AND P4, PT, R18, UR4, !P2 ;  /* 0x0000000412007c0c */ /* 0x000fe2000d781270 */
[----:B------:R-:W-:Y:S01]  /*cfa10*/  ULDC UR4, c[0x0][0x228] ;  /* 0x00008a0000047ab9 */ /* 0x000fe20000000800 */
[----:B------:R-:W-:Y:S02]  /*cfa20*/  ISETP.LT.AND P5, PT, R16, UR6, !P2 ;  /* 0x0000000610007c0c */ /* 0x000fe4000d7a1270 */
[----:B------:R-:W-:Y:S01]  /*cfa30*/  ISETP.LT.AND P6, PT, R27, UR4, !P2 ;  /* 0x000000041b007c0c */ /* 0x000fe2000d7c1270 */
[----:B------:R-:W-:Y:S01]  /*cfa40*/  ULDC UR4, c[0x0][0x228] ;  /* 0x00008a0000047ab9 */ /* 0x000fe20000000800 */
[----:B------:R-:W-:Y:S01]  /*cfa50*/  ULDC UR5, c[0x0][0x228] ;  /* 0x00008a0000057ab9 */ /* 0x000fe20000000800 */
[----:B------:R-:W-:-:S04]  /*cfa60*/  ULDC UR6, c[0x0][0x228] ;  /* 0x00008a0000067ab9 */ /* 0x000fc80000000800 */
[----:B------:R0:W-:Y:S04]  /*cfa70*/  @P3 STG.E.U8 desc[UR24][R12.64], R4 ;  /* 0x000000040c003986 */ /* 0x0001e8000c101118 */
[----:B0-----:R-:W4:Y:S01]  /*cfa80*/  LDL.LU R12, [R1+0x3c28] ;  /* 0x003c2800010c7983 */ /* 0x001f220000300800 */
[----:B------:R-:W-:Y:S02]  /*cfa90*/  PRMT R4, R26, 0x7770, RZ ;  /* 0x000077701a047816 */ /* 0x000fe400000000ff */
[----:B--2---:R-:W-:Y:S01]  /*cfaa0*/  ISETP.LT.AND P3, PT, R8, UR4, !P2 ;  /* 0x0000000408007c0c */ /* 0x004fe2000d761270 */
[----:B---3--:R0:W-:Y:S01]  /*cfab0*/  @P4 STG.E.U8 desc[UR24][R6.64], R3 ;  /* 0x0000000306004986 */ /* 0x0081e2000c101118 */
[----:B------:R-:W-:-:S03]  /*cfac0*/  ISETP.LT.AND P4, PT, R23, UR5, !P2 ;  /* 0x0000000517007c0c */ /* 0x000fc6000d781270 */
[----:B------:R1:W-:Y:S04]  /*cfad0*/  @P5 STG.E.U8 desc[UR24][R14.64], R2 ;  /* 0x000000020e005986 */ /* 0x0003e8000c101118 */
[----:B------:R2:W-:Y:S01]  /*cfae0*/  @P6 STG.E.U8 desc[UR24][R28.64], R0 ;  /* 0x000000001c006986 */ /* 0x0005e2000c101118 */
[----:B------:R-:W-:Y:S01]  /*cfaf0*/  ULDC UR4, c[0x0][0x228] ;  /* 0x00008a0000047ab9 */ /* 0x000fe20000000800 */
[----:B------:R-:W-:Y:S02]  /*cfb00*/  ULDC UR5, c[0x0][0x228] ;  /* 0x00008a0000057ab9 */ /* 0x000fe40000000800 */
[----:B0-----:R-:W3:Y:S04]  /*cfb10*/  LDL.LU.64 R6, [R1+0x1488] ;  /* 0x0014880001067983 */ /* 0x001ee80000300a00 */
[----:B------:R-:W3:Y:S04]  /*cfb20*/  LDL.LU R13, [R1+0x290] ;  /* 0x00029000010d7983 */ /* 0x000ee80000300800 */
[----:B-1----:R-:W3:Y:S04]  /*cfb30*/  LDL.LU.64 R14, [R1+0x1480] ;  /* 0x00148000010e7983 */ /* 0x002ee80000300a00 */
[----:B--2---:R-:W2:Y:S04]  /*cfb40*/  LDL.LU.64 R28, [R1+0x1478] ;  /* 0x00147800011c7983 */ /* 0x004ea80000300a00 */
[----:B------:R0:W-:Y:S04]  /*cfb50*/  @P3 STG.E.U8 desc[UR24][R10.64], R5 ;  /* 0x000000050a003986 */ /* 0x0001e8000c101118 */
[----:B------:R1:W-:Y:S04]  /*cfb60*/  @P4 STG.E.U8 desc[UR24][R24.64], R4 ;  /* 0x0000000418004986 */ /* 0x0003e8000c101118 */
[----:B0-----:R-:W2:Y:S04]  /*cfb70*/  LDL.LU.64 R10, [R1+0x1470] ;  /* 0x00147000010a7983 */ /* 0x001ea80000300a00 */
[----:B-1----:R-:W4:Y:S01]  /*cfb80*/  LDL.LU.64 R24, [R1+0x3c20] ;  /* 0x003c200001187983 */ /* 0x002f220000300a00 */
[----:B------:R-:W-:-:S02]  /*cfb90*/  ISETP.LT.AND P5, PT, R22, UR6, !P2 ;  /* 0x0000000616007c0c */ /* 0x000fc4000d7a1270 */
[----:B------:R-:W-:Y:S02]  /*cfba0*/  ISETP.LT.AND P6, PT, R19, UR4, !P2 ;  /* 0x0000000413007c0c */ /* 0x000fe4000d7c1270 */
[C---:B------:R-:W-:Y:S02]  /*cfbb0*/  PRMT R3, R26.reuse, 0x7771, RZ ;  /* 0x000077711a037816 */ /* 0x040fe400000000ff */
[----:B------:R-:W-:Y:S01]  /*cfbc0*/  PRMT R2, R26, 0x7772, RZ ;  /* 0x000077721a027816 */ /* 0x000fe200000000ff */
[----:B------:R-:W-:Y:S01]  /*cfbd0*/  ULDC UR4, c[0x0][0x228] ;  /* 0x00008a0000047ab9 */ /* 0x000fe20000000800 */
[----:B------:R-:W-:Y:S02]  /*cfbe0*/  ISETP.LT.AND P4, PT, R16, UR5, !P1 ;  /* 0x0000000510007c0c */ /* 0x000fe4000cf81270 */
[----:B------:R-:W-:Y:S01]  /*cfbf0*/  ISETP.LT.AND P2, PT, R17, UR4, !P2 ;  /* 0x0000000411007c0c */ /* 0x000fe2000d741270 */
[----:B------:R-:W-:Y:S01]  /*cfc00*/  ULDC UR4, c[0x0][0x228] ;  /* 0x00008a0000047ab9 */ /* 0x000fe20000000800 */
[----:B------:R-:W-:-:S02]  /*cfc10*/  PRMT R0, R26, 0x7773, RZ ;  /* 0x000077731a007816 */ /* 0x000fc400000000ff */
[----:B------:R-:W-:Y:S01]  /*cfc20*/  ISETP.LT.AND P3, PT, R18, UR4, !P1 ;  /* 0x0000000412007c0c */ /* 0x000fe2000cf61270 */
[----:B------:R-:W-:Y:S01]  /*cfc30*/  ULDC UR5, c[0x0][0x228] ;  /* 0x00008a0000057ab9 */ /* 0x000fe20000000800 */
[----:B------:R-:W-:Y:S01]  /*cfc40*/  ULDC UR4, c[0x0][0x22c] ;  /* 0x00008b0000047ab9 */ /* 0x000fe20000000800 */
[----:B------:R-:W-:Y:S01]  /*cfc50*/  ULDC UR6, c[0x0][0x228] ;  /* 0x00008a0000067ab9 */ /* 0x000fe20000000800 */
[----:B----4-:R0:W-:Y:S04]  /*cfc60*/  @P5 STG.E.U8 desc[UR24][R24.64], R3 ;  /* 0x0000000318005986 */ /* 0x0101e8000c101118 */
[----:B------:R1:W-:Y:S04]  /*cfc70*/  @P6 STG.E.U8 desc[UR24][R20.64], R2 ;  /* 0x0000000214006986 */ /* 0x0003e8000c101118 */
[----:B0-----:R-:W4:Y:S04]  /*cfc80*/  LDL.LU.64 R24, [R1+0x1468] ;  /* 0x0014680001187983 */ /* 0x001f280000300a00 */
[----:B-1----:R-:W4:Y:S04]  /*cfc90*/  LDL.LU R20, [R1+0x350] ;  /* 0x0003500001147983 */ /* 0x002f280000300800 */
[----:B------:R0:W-:Y:S04]  /*cfca0*/  STL.64 [R1+0x3c18], R16 ;  /* 0x003c181001007387 */ /* 0x0001e80000100a00 */
[----:B0-----:R-:W4:Y:S04]  /*cfcb0*/  LDL.LU.64 R16, [R1+0x1460] ;  /* 0x0014600001107983 */ /* 0x001f280000300a00 */
[----:B---3--:R0:W-:Y:S01]  /*cfcc0*/  @P2 STG.E.U8 desc[UR24][R6.64], R0 ;  /* 0x0000000006002986 */ /* 0x0081e2000c101118 */
[----:B------:R-:W-:-:S02]  /*cfcd0*/  PRMT R3, R13, 0x7770, RZ ;  /* 0x000077700d037816 */ /* 0x000fc400000000ff */
[----:B------:R-:W-:Y:S02]  /*cfce0*/  ISETP.LT.AND P6, PT, R27, UR5, !P1 ;  /* 0x000000051b007c0c */ /* 0x000fe4000cfc1270 */
[----:B------:R-:W-:Y:S01]  /*cfcf0*/  PRMT R2, R13, 0x7771, RZ ;  /* 0x000077710d027816 */ /* 0x000fe200000000ff */
[----:B------:R-:W3:Y:S04]  /*cfd00*/  LDL.LU.64 R4, [R1+0x1458] ;  /* 0x0014580001047983 */ /* 0x000ee80000300a00 */
[----:B------:R-:W-:Y:S01]  /*cfd10*/  @P3 STG.E.U8 desc[UR24][R14.64], R3 ;  /* 0x000000030e003986 */ /* 0x000fe2000c101118 */
[----:B0-----:R-:W-:Y:S01]  /*cfd20*/  VIADD R0, R12, 0x69 ;  /* 0x000000690c007836 */ /* 0x001fe20000000000 */
[----:B------:R-:W-:Y:S02]  /*cfd30*/  ISETP.LT.AND P5, PT, R8, UR6, !P1 ;  /* 0x0000000608007c0c */ /* 0x000fe4000cfa1270 */
[----:B--2---:R0:W-:Y:S01]  /*cfd40*/  @P4 STG.E.U8 desc[UR24][R28.64], R2 ;  /* 0x000000021c004986 */ /* 0x0041e2000c101118 */
[----:B------:R-:W-:Y:S01]  /*cfd50*/  ULDC UR5, c[0x0][0x228] ;  /* 0x00008a0000057ab9 */ /* 0x000fe20000000800 */
[----:B------:R-:W-:Y:S01]  /*cfd60*/  ULDC UR6, c[0x0][0x228] ;  /* 0x00008a0000067ab9 */ /* 0x000fe20000000800 */
[----:B------:R-:W-:Y:S01]  /*cfd70*/  ISETP.GE.AND P2, PT, R0, UR4, PT ;  /* 0x0000000400007c0c */ /* 0x000fe2000bf46270 */
[----:B------:R-:W-:-:S02]  /*cfd80*/  ULDC UR4, c[0x0][0x228] ;  /* 0x00008a0000047ab9 */ /* 0x000fc40000000800 */
[----:B------:R-:W-:Y:S01]  /*cfd90*/  ISETP.LT.AND P4, PT, R23, UR4, !P1 ;  /* 0x0000000417007c0c */ /* 0x000fe2000cf81270 */
[----:B0-----:R-:W2:Y:S01]  /*cfda0*/  LDL.LU.64 R28, [R1+0x1448] ;  /* 0x00144800011c7983 */ /* 0x001ea20000300a00 */
[C---:B------:R-:W-:Y:S02]  /*cfdb0*/  PRMT R2, R13.reuse, 0x7772, RZ ;  /* 0x000077720d027816 */ /* 0x040fe400000000ff */
[----:B------:R-:W-:Y:S01]  /*cfdc0*/  PRMT R0, R13, 0x7773, RZ ;  /* 0x000077730d007816 */ /* 0x000fe200000000ff */
[----:B------:R-:W2:Y:S04]  /*cfdd0*/  LDL.LU R21, [R1+0x340] ;  /* 0x0003400001157983 */ /* 0x000ea80000300800 */
[----:B------:R-:W2:Y:S04]  /*cfde0*/  LDL.LU.64 R6, [R1+0x1450] ;  /* 0x0014500001067983 */ /* 0x000ea80000300a00 */
[----:B------:R0:W-:Y:S04]  /*cfdf0*/  @P6 STG.E.U8 desc[UR24][R10.64], R2 ;  /* 0x000000020a006986 */ /* 0x0001e8000c101118 */
[----:B------:R-:W2:Y:S01]  /*cfe00*/  LDL.LU.64 R14, [R1+0x1440] ;  /* 0x00144000010e7983 */ /* 0x000ea20000300a00 */
[----:B------:R-:W-:-:S03]  /*cfe10*/  ULDC UR4, c[0x0][0x228] ;  /* 0x00008a0000047ab9 */ /* 0x000fc60000000800 */
[----:B0-----:R-:W2:Y:S01]  /*cfe20*/  LDL.LU.64 R10, [R1+0x1438] ;  /* 0x00143800010a7983 */ /* 0x001ea20000300a00 */
[----:B----4-:R-:W-:-:S03]  /*cfe30*/  PRMT R2, R20, 0x7770, RZ ;  /* 0x0000777014027816 */ /* 0x010fc600000000ff */
[----:B------:R0:W-:Y:S04]  /*cfe40*/  @P5 STG.E.U8 desc[UR24][R24.64], R0 ;  /* 0x0000000018005986 */ /* 0x0001e8000c101118 */
[----:B0-----:R-:W4:Y:S04]  /*cfe50*/  LDL.LU.64 R24, [R1+0x1428] ;  /* 0x0014280001187983 */ /* 0x001f280000300a00 */
[----:B------:R0:W-:Y:S04]  /*cfe60*/  @P4 STG.E.U8 desc[UR24][R16.64], R2 ;  /* 0x0000000210004986 */ /* 0x0001e8000c101118 */
[----:B0-----:R-:W4:Y:S01]  /*cfe70*/  LDL.LU.64 R16, [R1+0x3c18] ;  /* 0x003c180001107983 */ /* 0x001f220000300a00 */
[----:B------:R-:W-:-:S02]  /*cfe80*/  ISETP.LT.AND P5, PT, R22, UR4, !P1 ;  /* 0x0000000416007c0c */ /* 0x000fc4000cfa1270 */
[----:B------:R-:W-:Y:S01]  /*cfe90*/  ISETP.LT.AND P6, PT, R19, UR5, !P1 ;  /* 0x0000000513007c0c */ /* 0x000fe2000cfc1270 */
[----:B------:R-:W-:Y:S01]  /*cfea0*/  VIADD R0, R12, 0x6a ;  /* 0x0000006a0c007836 */ /* 0x000fe20000000000 */
[----:B------:R-:W-:Y:S01]  /*cfeb0*/  ULDC UR4, c[0x0][0x22c] ;  /* 0x00008b0000047ab9 */ /* 0x000fe20000000800 */
[----:B------:R-:W-:Y:S01]  /*cfec0*/  PRMT R2, R20, 0x7771, RZ ;  /* 0x0000777114027816 */ /* 0x000fe200000000ff */
[----:B------:R-:W4:Y:S01]  /*cfed0*/  LDL.LU R13, [R1+0x330] ;  /* 0x00033000010d7983 */ /* 0x000f220000300800 */
[----:B------:R-:W-:Y:S01]  /*cfee0*/  ULDC UR5, c[0x0][0x228] ;  /* 0x00008a0000057ab9 */ /* 0x000fe20000000800 */
[----:B------:R-:W-:Y:S02]  /*cfef0*/  ISETP.GE.AND P3, PT, R0, UR4, PT ;  /* 0x0000000400007c0c */ /* 0x000fe4000bf66270 */
[----:B------:R-:W-:Y:S01]  /*cff00*/  PRMT R0, R20, 0x7772, RZ ;  /* 0x0000777214007816 */ /* 0x000fe200000000ff */
[----:B------:R-:W-:Y:S02]  /*cff10*/  ULDC UR4, c[0x0][0x228] ;  /* 0x00008a0000047ab9 */ /* 0x000fe40000000800 */
[----:B---3--:R0:W-:Y:S04]  /*cff20*/  @P5 STG.E.U8 desc[UR24][R4.64], R2 ;  /* 0x0000000204005986 */ /* 0x0081e8000c101118 */
[----:B--2---:R1:W-:Y:S04]  /*cff30*/  @P6 STG.E.U8 desc[UR24][R28.64], R0 ;  /* 0x000000001c006986 */ /* 0x0043e8000c101118 */
[----:B0-----:R-:W2:Y:S04]  /*cff40*/  LDL.LU.64 R4, [R1+0x1430] ;  /* 0x0014300001047983 */ /* 0x001ea80000300a00 */
[----:B-1----:R-:W3:Y:S01]  /*cff50*/  LDL.LU.64 R28, [R1+0x1420] ;  /* 0x00142000011c7983 */ /* 0x002ee20000300a00 */
[----:B------:R-:W-:-:S02]  /*cff60*/  ISETP.LT.AND P4, PT, R18, UR5, !P2 ;  /* 0x0000000512007c0c */ /* 0x000fc4000d781270 */
[----:B------:R-:W-:Y:S02]  /*cff70*/  PRMT R2, R20, 0x7773, RZ ;  /* 0x0000777314027816 */ /* 0x000fe400000000ff */
[----:B------:R-:W-:Y:S01]  /*cff80*/  PRMT R0, R21, 0x7770, RZ ;  /* 0x0000777015007816 */ /* 0x000fe200000000ff */
[----:B------:R-:W-:Y:S01]  /*cff90*/  ULDC UR5, c[0x0][0x228] ;  /* 0x00008a0000057ab9 */ /* 0x000fe20000000800 */
[----:B----4-:R-:W-:Y:S01]  /*cffa0*/  ISETP.LT.AND P1, PT, R17, UR4, !P1 ;  /* 0x0000000411007c0c */ /* 0x010fe2000cf21270 */
[----:B------:R-:W-:-:S12]  /*cffb0*/  ULDC UR4, c[0x0][0x228] ;  /* 0x00008a0000047ab9 */ /* 0x000fd80000000800 */
[----:B------:R-:W-:Y:S04]  /*cffc0*/  @P1 STG.E.U8 desc[UR24][R6.64], R2 ;  /* 0x0000000206001986 */ /* 0x000fe8000c101118 */
[----:B------:R0:W-:Y:S04]  /*cffd0*/  @P4 STG.E.U8 desc[UR24][R14.64], R0 ;  /* 0x000000000e004986 */ /* 0x0001e8000c101118 */
[----:B0-----:R-:W4:Y:S01]  /*cffe0*/  LDL.LU.64 R14, [R1+0x1418] ;  /* 0x00141800010e7983 */ /* 0x001f220000300a00 */
[----:B------:R-:W-:Y:S01]  /*cfff0*/  ISETP.LT.AND P6, PT, R16, UR4, !P2 ;  /* 0x0000000410007c0c */ /* 0x000fe2000d7c1270 */
[----:B------:R-:W-:-:S02]  /*d0000*/  ULDC UR4, c[0x0][0x228] ;  /* 0x00008a0000047ab9 */ /* 0x000fc40000000800 */
[----:B------:R-:W4:Y:S01]  /*d0010*/  LDL.LU.64 R6, [R1+0x1408] ;  /* 0x0014080001067983 */ /* 0x000f220000300a00 */
[----:B------:R-:W-:Y:S01]  /*d0020*/  ISETP.LT.AND P5, PT, R27, UR4, !P2 ;  /* 0x000000041b007c0c */ /* 0x000fe2000d7a1270 */
[----:B------:R-:W-:Y:S01]  /*d0030*/  ULDC UR4, c[0x0][0x228] ;  /* 0x00008a0000047ab9 */ /* 0x000fe20000000800 */
[----:B------:R-:W-:Y:S02]  /*d0040*/  ISETP.LT.AND P4, PT, R23, UR5, !P2 ;  /* 0x0000000517007c0c */ /* 0x000fe4000d781270 */
[----:B------:R-:W-:Y:S02]  /*d0050*/  ISETP.LT.AND P1, PT, R8, UR4, !P2 ;  /* 0x0000000408007c0c */ /* 0x000fe4000d721270 */
[C---:B------:R-:W-:Y:S02]  /*d0060*/  PRMT R2, R21.reuse, 0x7771, RZ ;  /* 0x0000777115027816 */ /* 0x040fe400000000ff */
[C---:B------:R-:W-:Y:S01]  /*d0070*/  PRMT R0, R21.reuse, 0x7772, RZ ;  /* 0x0000777215007816 */ /* 0x040fe200000000ff */
[----:B------:R-:W4:Y:S01]  /*d0080*/  LDL.LU R20, [R1+0x294] ;  /* 0x0002940001147983 */ /* 0x000f220000300800 */
[----:B------:R-:W-:Y:S01]  /*d0090*/  ULDC UR5, c[0x0][0x228] ;  /* 0x00008a0000057ab9 */ /* 0x000fe20000000800 */
[----:B------:R-:W-:Y:S01]  /*d00a0*/  VIADD R3, R12, 0x6b ;  /* 0x0000006b0c037836 */ /* 0x000fe20000000000 */
[----:B------:R-:W-:Y:S01]  /*d00b0*/  ULDC UR4, c[0x0][0x22c] ;  /* 0x00008b0000047ab9 */ /* 0x000fe20000000800 */
[----:B------:R0:W-:Y:S04]  /*d00c0*/  @P6 STG.E.U8 desc[UR24][R10.64], R2 ;  /* 0x000000020a006986 */ /* 0x0001e8000c101118 */
[----:B------:R1:W-:Y:S04]  /*d00d0*/  @P5 STG.E.U8 desc[UR24][R24.64], R0 ;  /* 0x0000000018005986 */ /* 0x0003e8000c101118 */
[----:B0-----:R-:W4:Y:S01]  /*d00e0*/  LDL.LU.64 R10, [R1+0x1410] ;  /* 0x00141000010a7983 */ /* 0x001f220000300a00 */
[----:B------:R-:W-:-:S03]  /*d00f0*/  PRMT R2, R21, 0x7773, RZ ;  /* 0x0000777315027816 */ /* 0x000fc600000000ff */
[----:B-1----:R-:W4:Y:S01]  /*d0100*/  LDL.LU.64 R24, [R1+0x1400] ;  /* 0x0014000001187983 */ /* 0x002f220000300a00 */
[----:B------:R-:W-:-:S03]  /*d0110*/  PRMT R0, R13, 0x7770, RZ ;  /* 0x000077700d007816 */ /* 0x000fc600000000ff */
[----:B--2---:R0:W-:Y:S04]  /*d0120*/  @P1 STG.E.U8 desc[UR24][R4.64], R2 ;  /* 0x0000000204001986 */ /* 0x0041e8000c101118 */
[----:B---3--:R1:W-:Y:S04]  /*d0130*/  @P4 STG.E.U8 desc[UR24][R28.64], R0 ;  /* 0x000000001c004986 */ /* 0x0083e8000c101118 */
[----:B0-----:R-:W2:Y:S04]  /*d0140*/  LDL.LU.64 R4, [R1+0x13f8] ;  /* 0x0013f80001047983 */ /* 0x001ea80000300a00 */
[----:B-1----:R-:W3:Y:S01]  /*d0150*/  LDL.LU.64 R28, [R1+0x13f0] ;  /* 0x0013f000011c7983 */ /* 0x002ee20000300a00 */
[----:B------:R-:W-:-:S02]  /*d0160*/  ISETP.LT.AND P5, PT, R22, UR5, !P2 ;  /* 0x0000000516007c0c */ /* 0x000fc4000d7a1270 */
[----:B------:R-:W-:Y:S01]  /*d0170*/  PRMT R2, R13, 0x7771, RZ ;  /* 0x000077710d027816 */ /* 0x000fe200000000ff */
[----:B------:R-:W3:Y:S01]  /*d0180*/  LDL.LU R21, [R1+0x354] ;  /* 0x0003540001157983 */ /* 0x000ee20000300800 */
[----:B------:R-:W-:Y:S02]  /*d0190*/  ISETP.LT.AND P6, PT, R19, UR6, !P2 ;  /* 0x0000000613007c0c */ /* 0x000fe4000d7c1270 */
[----:B------:R-:W-:Y:S01]  /*d01a0*/  ISETP.GE.AND P1, PT, R3, UR4, PT ;  /* 0x0000000403007c0c */ /* 0x000fe2000bf26270 */
[----:B------:R-:W-:Y:S01]  /*d01b0*/  ULDC UR4, c[0x0][0x228] ;  /* 0x00008a0000047ab9 */ /* 0x000fe20000000800 */
[----:B------:R-:W-:-:S05]  /*d01c0*/  ULDC UR5, c[0x0][0x228] ;  /* 0x00008a0000057ab9 */ /* 0x000fca0000000800 */
[----:B----4-:R0:W-:Y:S01]  /*d01d0*/  @P5 STG.E.U8 desc[UR24][R14.64], R2 ;  /* 0x000000020e005986 */ /* 0x0101e2000c101118 */
[----:B------:R-:W-:Y:S01]  /*d01e0*/  PRMT R0, R13, 0x7772, RZ ;  /* 0x000077720d007816 */ /* 0x000fe200000000ff */
[----:B------:R-:W-:Y:S02]  /*d01f0*/  ULDC UR6, c[0x0][0x228] ;  /* 0x00008a0000067ab9 */ /* 0x000fe40000000800 */
[----:B0-----:R-:W4:Y:S01]  /*d0200*/  LDL.LU.64 R14, [R1+0x13e8] ;  /* 0x0013e800010e7983 */ /* 0x001f220000300a00 */
[----:B------:R-:W-:Y:S02]  /*d0210*/  ISETP.LT.AND P2, PT, R17, UR4, !P2 ;  /* 0x0000000411007c0c */ /* 0x000fe4000d741270 */
[----:B------:R-:W-:Y:S01]  /*d0220*/  ISETP.LT.AND P4, PT, R18, UR5, !P3 ;  /* 0x0000000512007c0c */ /* 0x000fe2000df81270 */
[----:B------:R-:W-:Y:S01]  /*d0230*/  ULDC UR4, c[0x0][0x228] ;  /* 0x00008a0000047ab9 */ /* 0x000fe20000000800 */
[----:B------:R0:W-:Y:S01]  /*d0240*/  @P6 STG.E.U8 desc[UR24][R6.64], R0 ;  /* 0x0000000006006986 */ /* 0x0001e2000c101118 */
[----:B------:R-:W-:Y:S01]  /*d0250*/  ULDC UR5, c[0x0][0x228] ;  /* 0x00008a0000057ab9 */ /* 0x000fe20000000800 */
[----:B------:R-:W-:-:S02]  /*d0260*/  ISETP.LT.AND P6, PT, R16, UR4, !P3 ;  /* 0x0000000410007c0c */ /* 0x000fc4000dfc1270 */
[----:B------:R-:W-:Y:S02]  /*d0270*/  ISETP.LT.AND P5, PT, R27, UR5, !P3 ;  /* 0x000000051b007c0c */ /* 0x000fe4000dfa1270 */
[----:B------:R-:W-:Y:S01]  /*d0280*/  PRMT R2, R13, 0x7773, RZ ;  /* 0x000077730d027816 */ /* 0x000fe200000000ff */
[----:B------:R-:W-:Y:S01]  /*d0290*/  ULDC UR4, c[0x0][0x228] ;  /* 0x00008a0000047ab9 */ /* 0x000fe20000000800 */
[----:B------:R-:W-:Y:S01]  /*d02a0*/  ULDC UR5, c[0x0][0x228] ;  /* 0x00008a0000057ab9 */ /* 0x000fe20000000800 */
[----:B0-----:R-:W-:Y:S01]  /*d02b0*/  PRMT R0, R20, 0x7770, RZ ;  /* 0x0000777014007816 */ /* 0x001fe200000000ff */
[----:B------:R-:W4:Y:S04]  /*d02c0*/  LDL.LU.64 R6, [R1+0x13e0] ;  /* 0x0013e00001067983 */ /* 0x000f280000300a00 */
[----:B------:R0:W-:Y:S04]  /*d02d0*/  @P2 STG.E.U8 desc[UR24][R10.64], R2 ;  /* 0x000000020a002986 */ /* 0x0001e8000c101118 */
[----:B------:R1:W-:Y:S01]  /*d02e0*/  @P4 STG.E.U8 desc[UR24][R24.64], R0 ;  /* 0x0000000018004986 */ /* 0x0003e2000c101118 */
[----:B------:R-:W-:Y:S01]  /*d02f0*/  ISETP.LT.AND P4, PT, R8, UR4, !P3 ;  /* 0x0000000408007c0c */ /* 0x000fe2000df81270 */
[----:B------:R-:W-:Y:S01]  /*d0300*/  ULDC UR4, c[0x0][0x228] ;  /* 0x00008a0000047ab9 */ /* 0x000fe20000000800 */
[C---:B0-----:R-:W-:Y:S01]  /*d0310*/  PRMT R2, R20.reuse, 0x7771, RZ ;  /* 0x0000777114027816 */ /* 0x041fe200000000ff */
[----:B------:R-:W4:Y:S01]  /*d0320*/  LDL.LU.64 R10, [R1+0x13d8] ;  /* 0x0013d800010a7983 */ /* 0x000f220000300a00 */
[----:B-1----:R-:W-:-:S03]  /*d0330*/  PRMT R0, R20, 0x7772, RZ ;  /* 0x0000777214007816 */ /* 0x002fc600000000ff */
[----:B------:R-:W4:Y:S04]  /*d0340*/  LDL.LU.64 R24, [R1+0x13c8] ;  /* 0x0013c80001187983 */ /* 0x000f280000300a00 */
[----:B------:R-:W4:Y:S04]  /*d0350*/  LDL.LU R13, [R1+0x344] ;  /* 0x00034400010d7983 */ /* 0x000f280000300800 */
[----:B--2---:R-:W-:Y:S04]  /*d0360*/  @P6 STG.E.U8 desc[UR24][R4.64], R2 ;  /* 0x0000000204006986 */ /* 0x004fe8000c101118 */
[----:B------:R-:W-:Y:S04]  /*d0370*/  STL [R1+0x3c10], R8 ;  /* 0x003c100801007387 */ /* 0x000fe80000100800 */
[----:B---3--:R0:W-:Y:S04]  /*d0380*/  @P5 STG.E.U8 desc[UR24][R28.64], R0 ;  /* 0x000000001c005986 */ /* 0x0081e8000c101118 */
[----:B0-----:R-:W2:Y:S04]  /*d0390*/  LDL.LU.64 R28, [R1+0x13d0] ;  /* 0x0013d000011c7983 */ /* 0x001ea80000300a00 */
[----:B------:R-:W3:Y:S04]  /*d03a0*/  LDL.LU.64 R8, [R1+0x13c0] ;  /* 0x0013c00001087983 */ /* 0x000ee80000300a00 */
[----:B------:R-:W3:Y:S01]  /*d03b0*/  LDL.LU.64 R4, [R1+0x13b8] ;  /* 0x0013b80001047983 */ /* 0x000ee20000300a00 */
[----:B------:R-:W-:-:S05]  /*d03c0*/  PRMT R2, R20, 0x7773, RZ ;  /* 0x0000777314027816 */ /* 0x000fca00000000ff */
[----:B----4-:R0:W-:Y:S04]  /*d03d0*/  @P4 STG.E.U8 desc[UR24][R14.64], R2 ;  /* 0x000000020e004986 */ /* 0x0101e8000c101118 */
[----:B0-----:R-:W4:Y:S01]  /*d03e0*/  LDL.LU.64 R14, [R1+0x13a8] ;  /* 0x0013a800010e7983 */ /* 0x001f220000300a00 */
        /* <DEDUP_REMOVED lines=11> */
[----:B------:R-:W4:Y:S04]  /*d04a0*/  LDL.LU R20, [R1+0x334] ;  /* 0x0003340001147983 */ /* 0x000f280000300800 */
[----:B------:R0:W-:Y:S01]  /*d04b0*/  @P2 STG.E.U8 desc[UR24][R6.64], R0 ;  /* 0x0000000006002986 */ /* 0x0001e2000c101118 */
[----:B------:R-:W-:Y:S01]  /*d04c0*/  ULDC UR4, c[0x0][0x228] ;  /* 0x00008a0000047ab9 */ /* 0x000fe20000000800 */
[----:B------:R-:W-:-:S02]  /*d04d0*/  ULDC UR5, c[0x0][0x228] ;  /* 0x00008a0000057ab9 */ /* 0x000fc40000000800 */
[----:B------:R1:W-:Y:S01]  /*d04e0*/  @P5 STG.E.U8 desc[UR24][R10.64], R2 ;  /* 0x000000020a005986 */ /* 0x0003e2000c101118 */
[----:B0-----:R-:W-:Y:S02]  /*d04f0*/  PRMT R0, R21, 0x7772, RZ ;  /* 0x0000777215007816 */ /* 0x001fe400000000ff */
[----:B-1----:R-:W-:Y:S01]  /*d0500*/  PRMT R2, R13, 0x7770, RZ ;  /* 0x000077700d027816 */ /* 0x002fe200000000ff */
[----:B------:R-:W4:Y:S04]  /*d0510*/  LDL.LU.64 R10, [R1+0x13b0] ;  /* 0x0013b000010a7983 */ /* 0x000f280000300a00 */
[----:B------:R0:W-:Y:S04]  /*d0520*/  @P4 STG.E.U8 desc[UR24][R24.64], R0 ;  /* 0x0000000018004986 */ /* 0x0001e8000c101118 */
[----:B--2---:R1:W-:Y:S04]  /*d0530*/  @P3 STG.E.U8 desc[UR24][R28.64], R3 ;  /* 0x000000031c003986 */ /* 0x0043e8000c101118 */
[----:B---3--:R2:W-:Y:S04]  /*d0540*/  @P6 STG.E.U8 desc[UR24][R8.64], R2 ;  /* 0x0000000208006986 */ /* 0x0085e8000c101118 */
[----:B0-----:R-:W3:Y:S04]  /*d0550*/  LDL.LU.64 R24, [R1+0x13a0] ;  /* 0x0013a00001187983 */ /* 0x001ee80000300a00 */
[----:B------:R-:W3:Y:S04]  /*d0560*/  LDL.LU.64 R6, [R1+0x1398] ;  /* 0x0013980001067983 */ /* 0x000ee80000300a00 */
[----:B-1----:R-:W3:Y:S04]  /*d0570*/  LDL.LU.64 R28, [R1+0x1388] ;  /* 0x00138800011c7983 */ /* 0x002ee80000300a00 */
[----:B--2---:R-:W2:Y:S01]  /*d0580*/  LDL.LU R8, [R1+0x3c10] ;  /* 0x003c100001087983 */ /* 0x004ea20000300800 */
[----:B------:R-:W-:-:S02]  /*d0590*/  ISETP.LT.AND P2, PT, R16, UR6, !P1 ;  /* 0x0000000610007c0c */ /* 0x000fc4000cf41270 */
[----:B------:R-:W-:Y:S02]  /*d05a0*/  ISETP.LT.AND P4, PT, R27, UR4, !P1 ;  /* 0x000000041b007c0c */ /* 0x000fe4000cf81270 */
[----:B------:R-:W-:Y:S02]  /*d05b0*/  PRMT R0, R13, 0x7771, RZ ;  /* 0x000077710d007816 */ /* 0x000fe400000000ff */
[----:B------:R-:W-:Y:S01]  /*d05c0*/  ISETP.LT.AND P5, PT, R23, UR5, !P1 ;  /* 0x0000000517007c0c */ /* 0x000fe2000cfa1270 */
[----:B------:R-:W-:Y:S01]  /*d05d0*/  ULDC UR5, c[0x0][0x228] ;  /* 0x00008a0000057ab9 */ /* 0x000fe20000000800 */
[----:B------:R-:W-:Y:S01]  /*d05e0*/  ULDC UR4, c[0x0][0x228] ;  /* 0x00008a0000047ab9 */ /* 0x000fe20000000800 */
[----:B------:R-:W-:Y:S01]  /*d05f0*/  PRMT R2, R13, 0x7773, RZ ;  /* 0x000077730d027816 */ /* 0x000fe200000000ff */
[----:B------:R-:W-:-:S03]  /*d0600*/  ULDC UR6, c[0x0][0x228] ;  /* 0x00008a0000067ab9 */ /* 0x000fc60000000800 */
[----:B------:R0:W-:Y:S01]  /*d0610*/  @P2 STG.E.U8 desc[UR24][R4.64], R0 ;  /* 0x0000000004002986 */ /* 0x0001e2000c101118 */
[----:B------:R-:W-:Y:S01]  /*d0620*/  ISETP.LT.AND P6, PT, R22, UR5, !P1 ;  /* 0x0000000516007c0c */ /* 0x000fe2000cfc1270 */
[----:B------:R-:W-:Y:S01]  /*d0630*/  ULDC UR5, c[0x0][0x228] ;  /* 0x00008a0000057ab9 */ /* 0x000fe20000000800 */
[----:B0-----:R-:W-:-:S05]  /*d0640*/  PRMT R0, R13, 0x7772, RZ ;  /* 0x000077720d007816 */ /* 0x001fca00000000ff */
[----:B----4-:R0:W-:Y:S04]  /*d0650*/  @P4 STG.E.U8 desc[UR24][R14.64], R0 ;  /* 0x000000000e004986 */ /* 0x0101e8000c101118 */
[----:B0-----:R-:W4:Y:S04]  /*d0660*/  LDL.LU.64 R14, [R1+0x1390] ;  /* 0x00139000010e7983 */ /* 0x001f280000300a00 */
[----:B------:R-:W4:Y:S04]  /*d0670*/  LDL.LU R21, [R1+0x298] ;  /* 0x0002980001157983 */ /* 0x000f280000300800 */
[----:B------:R0:W-:Y:S04]  /*d0680*/  STL.64 [R1+0x3c08], R22 ;  /* 0x003c081601007387 */ /* 0x0001e80000100a00 */
[----:B0-----:R-:W4:Y:S01]  /*d0690*/  LDL.LU.64 R22, [R1+0x1380] ;  /* 0x0013800001167983 */ /* 0x001f220000300a00 */
[----:B------:R-:W-:Y:S01]  /*d06a0*/  VIADD R0, R12, 0x6c ;  /* 0x0000006c0c007836 */ /* 0x000fe20000000000 */
[----:B------:R-:W-:Y:S01]  /*d06b0*/  ISETP.LT.AND P4, PT, R19, UR5, !P1 ;  /* 0x0000000513007c0c */ /* 0x000fe2000cf81270 */
[----:B------:R-:W-:Y:S01]  /*d06c0*/  ULDC UR5, c[0x0][0x228] ;  /* 0x00008a0000057ab9 */ /* 0x000fe20000000800 */
[----:B--2---:R-:W-:Y:S01]  /*d06d0*/  ISETP.LT.AND P3, PT, R8, UR4, !P1 ;  /* 0x0000000408007c0c */ /* 0x004fe2000cf61270 */
[----:B------:R-:W-:-:S02]  /*d06e0*/  ULDC UR4, c[0x0][0x22c] ;  /* 0x00008b0000047ab9 */ /* 0x000fc40000000800 */
[----:B------:R-:W-:Y:S02]  /*d06f0*/  ISETP.GE.AND P2, PT, R0, UR4, PT ;  /* 0x0000000400007c0c */ /* 0x000fe4000bf46270 */
[----:B------:R-:W-:Y:S01]  /*d0700*/  PRMT R0, R20, 0x7770, RZ ;  /* 0x0000777014007816 */ /* 0x000fe200000000ff */
[----:B------:R-:W-:-:S07]  /*d0710*/  ULDC UR4, c[0x0][0x228] ;  /* 0x00008a0000047ab9 */ /* 0x000fce0000000800 */
[----:B------:R0:W-:Y:S01]  /*d0720*/  @P3 STG.E.U8 desc[UR24][R10.64], R2 ;  /* 0x000000020a003986 */ /* 0x0001e2000c101118 */
[----:B------:R-:W-:-:S03]  /*d0730*/  ISETP.LT.AND P3, PT, R17, UR4, !P1 ;  /* 0x0000000411007c0c */ /* 0x000fc6000cf61270 */
[----:B---3--:R1:W-:Y:S01]  /*d0740*/  @P5 STG.E.U8 desc[UR24][R24.64], R0 ;  /* 0x0000000018005986 */ /* 0x0083e2000c101118 */
[----:B------:R-:W-:Y:S01]  /*d0750*/  ULDC UR4, c[0x0][0x228] ;  /* 0x00008a0000047ab9 */ /* 0x000fe20000000800 */
[C---:B0-----:R-:W-:Y:S02]  /*d0760*/  PRMT R2, R20.reuse, 0x7771, RZ ;  /* 0x0000777114027816 */ /* 0x041fe400000000ff */
[----:B------:R-:W2:Y:S01]  /*d0770*/  LDL.LU.64 R10, [R1+0x1378] ;  /* 0x00137800010a7983 */ /* 0x000ea20000300a00 */
[----:B-1----:R-:W-:-:S03]  /*d0780*/  PRMT R0, R20, 0x7772, RZ ;  /* 0x0000777214007816 */ /* 0x002fc600000000ff */
[----:B------:R-:W3:Y:S04]  /*d0790*/  LDL.LU.64 R24, [R1+0x1360] ;  /* 0x0013600001187983 */ /* 0x000ee80000300a00 */
[----:B------:R-:W-:Y:S01]  /*d07a0*/  @P6 STG.E.U8 desc[UR24][R6.64], R2 ;  /* 0x0000000206006986 */ /* 0x000fe2000c101118 */
[----:B------:R-:W-:-:S03]  /*d07b0*/  ISETP.LT.AND P6, PT, R18, UR4, !P2 ;  /* 0x0000000412007c0c */ /* 0x000fc6000d7c1270 */
[----:B------:R0:W-:Y:S01]  /*d07c0*/  @P4 STG.E.U8 desc[UR24][R28.64], R0 ;  /* 0x000000001c004986 */ /* 0x0001e2000c101118 */
[----:B----4-:R-:W-:Y:S02]  /*d07d0*/  PRMT R3, R21, 0x7770, RZ ;  /* 0x0000777015037816 */ /* 0x010fe400000000ff */
[----:B0-----:R-:W-:Y:S01]  /*d07e0*/  PRMT R0, R20, 0x7773, RZ ;  /* 0x0000777314007816 */ /* 0x001fe200000000ff */
[----:B------:R-:W4:Y:S04]  /*d07f0*/  LDL.LU.64 R28, [R1+0x1358] ;  /* 0x00135800011c7983 */ /* 0x000f280000300a00 */
[----:B------:R-:W4:Y:S04]  /*d0800*/  LDL.LU R13, [R1+0x358] ;  /* 0x00035800010d7983 */ /* 0x000f280000300800 */
[----:B------:R-:W4:Y:S04]  /*d0810*/  LDL.LU.64 R4, [R1+0x1370] ;  /* 0x0013700001047983 */ /* 0x000f280000300a00 */
[----:B------:R-:W4:Y:S04]  /*d0820*/  LDL.LU.64 R6, [R1+0x1350] ;  /* 0x0013500001067983 */ /* 0x000f280000300a00 */
[----:B------:R0:W-:Y:S01]  /*d0830*/  @P3 STG.E.U8 desc[UR24][R14.64], R0 ;  /* 0x000000000e003986 */ /* 0x0001e2000c101118 */
[----:B------:R-:W-:Y:S01]  /*d0840*/  VIADD R2, R12, 0x6d ;  /* 0x0000006d0c027836 */ /* 0x000fe20000000000 */
[----:B------:R-:W-:-:S02]  /*d0850*/  ISETP.LT.AND P5, PT, R16, UR5, !P2 ;  /* 0x0000000510007c0c */ /* 0x000fc4000d7a1270 */
[----:B------:R-:W-:Y:S01]  /*d0860*/  ISETP.LT.AND P4, PT, R27, UR6, !P2 ;  /* 0x000000061b007c0c */ /* 0x000fe2000d781270 */
[----:B------:R-:W-:Y:S01]  /*d0870*/  ULDC UR4, c[0x0][0x22c] ;  /* 0x00008b0000047ab9 */ /* 0x000fe20000000800 */
[----:B------:R-:W-:Y:S01]  /*d0880*/  ULDC UR5, c[0x0][0x228] ;  /* 0x00008a0000057ab9 */ /* 0x000fe20000000800 */
[----:B------:R1:W-:Y:S04]  /*d0890*/  @P6 STG.E.U8 desc[UR24][R22.64], R3 ;  /* 0x0000000316006986 */ /* 0x0003e8000c101118 */
[----:B0-----:R-:W4:Y:S04]  /*d08a0*/  LDL.LU.64 R14, [R1+0x1340] ;  /* 0x00134000010e7983 */ /* 0x001f280000300a00 */
[----:B------:R-:W4:Y:S01]  /*d08b0*/  LDL.LU R20, [R1+0x348] ;  /* 0x0003480001147983 */ /* 0x000f220000300800 */
[----:B------:R-:W-:Y:S01]  /*d08c0*/  PRMT R0, R21, 0x7772, RZ ;  /* 0x0000777215007816 */ /* 0x000fe200000000ff */
[----:B------:R-:W-:-:S02]  /*d08d0*/  ULDC UR6, c[0x0][0x228] ;  /* 0x00008a0000067ab9 */ /* 0x000fc40000000800 */
[----:B-1----:R-:W4:Y:S01]  /*d08e0*/  LDL.LU.64 R22, [R1+0x3c08] ;  /* 0x003c080001167983 */ /* 0x002f220000300a00 */
[----:B------:R-:W-:Y:S01]  /*d08f0*/  ISETP.GE.AND P1, PT, R2, UR4, PT ;  /* 0x0000000402007c0c */ /* 0x000fe2000bf26270 */
[----:B------:R-:W-:Y:S01]  /*d0900*/  ULDC UR4, c[0x0][0x228] ;  /* 0x00008a0000047ab9 */ /* 0x000fe20000000800 */
[C---:B------:R-:W-:Y:S02]  /*d0910*/  PRMT R2, R21.reuse, 0x7771, RZ ;  /* 0x0000777115027816 */ /* 0x040fe400000000ff */
[----:B------:R-:W-:Y:S01]  /*d0920*/  ISETP.LT.AND P3, PT, R8, UR4, !P2 ;  /* 0x0000000408007c0c */ /* 0x000fe2000d761270 */
[----:B------:R-:W-:Y:S02]  /*d0930*/  ULDC UR4, c[0x0][0x228] ;  /* 0x00008a0000047ab9 */ /* 0x000fe40000000800 */
[----:B--2---:R0:W-:Y:S04]  /*d0940*/  @P5 STG.E.U8 desc[UR24][R10.64], R2 ;  /* 0x000000020a005986 */ /* 0x0041e8000c101118 */
[----:B---3--:R1:W-:Y:S04]  /*d0950*/  @P4 STG.E.U8 desc[UR24][R24.64], R0 ;  /* 0x0000000018004986 */ /* 0x0083e8000c101118 */
[----:B0-----:R-:W2:Y:S01]  /*d0960*/  LDL.LU.64 R10, [R1+0x1338] ;  /* 0x00133800010a7983 */ /* 0x001ea20000300a00 */
[----:B-1----:R-:W-:-:S03]  /*d0970*/  PRMT R0, R21, 0x7773, RZ ;  /* 0x0000777315007816 */ /* 0x002fc600000000ff */
[----:B------:R-:W3:Y:S04]  /*d0980*/  LDL.LU.64 R24, [R1+0x12d8] ;  /* 0x0012d80001187983 */ /* 0x000ee80000300a00 */
[----:B----4-:R0:W-:Y:S04]  /*d0990*/  @P3 STG.E.U8 desc[UR24][R28.64], R0 ;  /* 0x000000001c003986 */ /* 0x0101e8000c101118 */
[----:B0-----:R-:W4:Y:S04]  /*d09a0*/  LDL.LU.64 R28, [R1+0x12c0] ;  /* 0x0012c000011c7983 */ /* 0x001f280000300a00 */
[----:B------:R-:W4:Y:S04]  /*d09b0*/  LDL.LU R21, [R1+0x338] ;  /* 0x0003380001157983 */ /* 0x000f280000300800 */
[----:B------:R0:W-:Y:S01]  /*d09c0*/  STL.64 [R1+0x3bf8], R18 ;  /* 0x003bf81201007387 */ /* 0x0001e20000100a00 */
[----:B------:R-:W-:Y:S01]  /*d09d0*/  ISETP.LT.AND P6, PT, R23, UR4, !P2 ;  /* 0x0000000417007c0c */ /* 0x000fe2000d7c1270 */
[----:B------:R-:W-:Y:S01]  /*d09e0*/  ULDC UR4, c[0x0][0x228] ;  /* 0x00008a0000047ab9 */ /* 0x000fe20000000800 */
[----:B------:R-:W-:-:S02]  /*d09f0*/  ISETP.LT.AND P5, PT, R22, UR5, !P2 ;  /* 0x0000000516007c0c */ /* 0x000fc4000d7a1270 */
[----:B------:R-:W-:Y:S01]  /*d0a00*/  ISETP.LT.AND P4, PT, R19, UR4, !P2 ;  /* 0x0000000413007c0c */ /* 0x000fe2000d781270 */
[----:B------:R-:W-:Y:S01]  /*d0a10*/  ULDC UR4, c[0x0][0x228] ;  /* 0x00008a0000047ab9 */ /* 0x000fe20000000800 */
[----:B------:R-:W-:Y:S01]  /*d0a20*/  ULDC UR5, c[0x0][0x228] ;  /* 0x00008a0000057ab9 */ /* 0x000fe20000000800 */
[----:B------:R-:W-:Y:S02]  /*d0a30*/  ISETP.LT.AND P3, PT, R17, UR4, !P2 ;  /* 0x0000000411007c0c */ /* 0x000fe4000d761270 */
[----:B------:R-:W-:Y:S02]  /*d0a40*/  ISETP.LT.AND P2, PT, R18, UR5, !P1 ;  /* 0x0000000512007c0c */ /* 0x000fe4000cf41270 */
[C---:B------:R-:W-:Y:S01]  /*d0a50*/  PRMT R0, R13.reuse, 0x7770, RZ ;  /* 0x000077700d007816 */ /* 0x040fe200000000ff */
[----:B0-----:R-:W2:Y:S01]  /*d0a60*/  LDL.LU.64 R18, [R1+0x12d0] ;  /* 0x0012d00001127983 */ /* 0x001ea20000300a00 */
[C---:B------:R-:W-:Y:S01]  /*d0a70*/  PRMT R2, R13.reuse, 0x7771, RZ ;  /* 0x000077710d027816 */ /* 0x040fe200000000ff */
[----:B------:R-:W-:Y:S01]  /*d0a80*/  ULDC UR4, c[0x0][0x228] ;  /* 0x00008a0000047ab9 */ /* 0x000fe20000000800 */
[----:B------:R-:W-:Y:S01]  /*d0a90*/  PRMT R3, R20, 0x7772, RZ ;  /* 0x0000777214037816 */ /* 0x000fe200000000ff */
[----:B------:R0:W-:Y:S04]  /*d0aa0*/  @P6 STG.E.U8 desc[UR24][R4.64], R0 ;  /* 0x0000000004006986 */ /* 0x0001e8000c101118 */
[----:B------:R1:W-:Y:S01]  /*d0ab0*/  @P5 STG.E.U8 desc[UR24][R6.64], R2 ;  /* 0x0000000206005986 */ /* 0x0003e2000c101118 */
[----:B------:R-:W-:Y:S01]  /*d0ac0*/  ULDC UR5, c[0x0][0x228] ;  /* 0x00008a0000057ab9 */ /* 0x000fe20000000800 */
[----:B0-----:R-:W-:-:S02]  /*d0ad0*/  PRMT R0, R13, 0x7772, RZ ;  /* 0x000077720d007816 */ /* 0x001fc400000000ff */
        /* <DEDUP_REMOVED lines=41> */
[----:B------:R-:W4:Y:S01]  /*d0d70*/  LDL.LU R20, [R1+0x35c] ;  /* 0x00035c0001147983 */ /* 0x000f220000300800 */
[----:B--2---:R-:W-:Y:S02]  /*d0d80*/  ISETP.LT.AND P4, PT, R19, UR4, !P1 ;  /* 0x0000000413007c0c */ /* 0x004fe4000cf81270 */
[----:B------:R-:W-:Y:S01]  /*d0d90*/  ISETP.LT.AND P1, PT, R17, UR5, !P1 ;  /* 0x0000000511007c0c */ /* 0x000fe2000cf21270 */
[----:B------:R-:W-:Y:S01]  /*d0da0*/  ULDC UR5, c[0x0][0x228] ;  /* 0x00008a0000057ab9 */ /* 0x000fe20000000800 */
[----:B------:R-:W-:Y:S01]  /*d0db0*/  ULDC UR4, c[0x0][0x22c] ;  /* 0x00008b0000047ab9 */ /* 0x000fe20000000800 */
[----:B------:R-:W-:Y:S01]  /*d0dc0*/  ISETP.LT.AND P5, PT, R18, UR5, !P2 ;  /* 0x0000000512007c0c */ /* 0x000fe2000d7a1270 */
[----:B------:R-:W-:Y:S01]  /*d0dd0*/  ULDC UR5, c[0x0][0x228] ;  /* 0x00008a0000057ab9 */ /* 0x000fe20000000800 */
[----:B------:R-:W-:-:S02]  /*d0de0*/  ISETP.GE.AND P3, PT, R0, UR4, PT ;  /* 0x0000000400007c0c */ /* 0x000fc4000bf66270 */
        /* <DEDUP_REMOVED lines=10> */
[----:B------:R-:W-:Y:S04]  /*d0e90*/  STL [R1+0x3bf0], R27 ;  /* 0x003bf01b01007387 */ /* 0x000fe80000100800 */
[----:B------:R0:W-:Y:S04]  /*d0ea0*/  @P6 STG.E.U8 desc[UR24][R28.64], R0 ;  /* 0x000000001c006986 */ /* 0x0001e8000c101118 */
[----:B0-----:R-:W3:Y:S04]  /*d0eb0*/  LDL.LU.64 R28, [R1+0x11d8] ;  /* 0x0011d800011c7983 */ /* 0x001ee80000300a00 */
[----:B------:R-:W4:Y:S01]  /*d0ec0*/  LDL.LU R21, [R1+0x34c] ;  /* 0x00034c0001157983 */ /* 0x000f220000300800 */
[----:B------:R-:W-:-:S03]  /*d0ed0*/  VIADD R0, R12, 0x70 ;  /* 0x000000700c007836 */ /* 0x000fc60000000000 */
[----:B------:R0:W-:Y:S04]  /*d0ee0*/  STL [R1+0x3bdc], R12 ;  /* 0x003bdc0c01007387 */ /* 0x0001e80000100800 */
[----:B0-----:R-:W2:Y:S01]  /*d0ef0*/  LDL.LU.64 R12, [R1+0x1268] ;  /* 0x00126800010c7983 */ /* 0x001ea20000300a00 */
[----:B------:R-:W-:Y:S02]  /*d0f00*/  ISETP.LT.AND P5, PT, R27, UR4, !P2 ;  /* 0x000000041b007c0c */ /* 0x000fe4000d7a1270 */
[----:B------:R-:W-:Y:S02]  /*d0f10*/  ISETP.LT.AND P4, PT, R8, UR5, !P2 ;  /* 0x0000000508007c0c */ /* 0x000fe4000d781270 */
[----:B------:R-:W-:Y:S02]  /*d0f20*/  ISETP.LT.AND P6, PT, R23, UR6, !P2 ;  /* 0x0000000617007c0c */ /* 0x000fe4000d7c1270 */
[----:B------:R-:W-:-:S02]  /*d0f30*/  PRMT R2, R26, 0x7772, RZ ;  /* 0x000077721a027816 */ /* 0x000fc400000000ff */
[----:B------:R-:W-:Y:S01]  /*d0f40*/  PRMT R3, R26, 0x7773, RZ ;  /* 0x000077731a037816 */ /* 0x000fe200000000ff */
[----:B------:R-:W-:Y:S01]  /*d0f50*/  ULDC UR4, c[0x0][0x22c] ;  /* 0x00008b0000047ab9 */ /* 0x000fe20000000800 */
[----:B------:R-:W4:Y:S01]  /*d0f60*/  LDL.LU.64 R26, [R1+0x1260] ;  /* 0x00126000011a7983 */ /* 0x000f220000300a00 */
[----:B------:R-:W-:Y:S02]  /*d0f70*/  ISETP.GE.AND P1, PT, R0, UR4, PT ;  /* 0x0000000400007c0c */ /* 0x000fe4000bf26270 */
[C---:B------:R-:W-:Y:S02]  /*d0f80*/  PRMT R6, R20.reuse, 0x7772, RZ ;  /* 0x0000777214067816 */ /* 0x040fe400000000ff */
[C---:B------:R-:W-:Y:S01]  /*d0f90*/  PRMT R4, R20.reuse, 0x7773, RZ ;  /* 0x0000777314047816 */ /* 0x040fe200000000ff */
[----:B------:R-:W-:Y:S01]  /*d0fa0*/  ULDC UR5, c[0x0][0x228] ;  /* 0x00008a0000057ab9 */ /* 0x000fe20000000800 */
[----:B------:R-:W-:Y:S01]  /*d0fb0*/  ULDC UR6, c[0x0][0x228] ;  /* 0x00008a0000067ab9 */ /* 0x000fe20000000800 */
[----:B------:R0:W-:Y:S01]  /*d0fc0*/  @P5 STG.E.U8 desc[UR24][R10.64], R2 ;  /* 0x000000020a005986 */ /* 0x0001e2000c101118 */
[C---:B------:R-:W-:Y:S01]  /*d0fd0*/  PRMT R0, R20.reuse, 0x7771, RZ ;  /* 0x0000777114007816 */ /* 0x040fe200000000ff */
[----:B------:R-:W-:Y:S01]  /*d0fe0*/  ULDC UR4, c[0x0][0x228] ;  /* 0x00008a0000047ab9 */ /* 0x000fe20000000800 */
[----:B0-----:R-:W-:Y:S01]  /*d0ff0*/  PRMT R2, R20, 0x7770, RZ ;  /* 0x0000777014027816 */ /* 0x001fe200000000ff */
[----:B------:R-:W4:Y:S04]  /*d1000*/  LDL.LU.64 R10, [R1+0x1138] ;  /* 0x00113800010a7983 */ /* 0x000f280000300a00 */
[----:B------:R-:W4:Y:S04]  /*d1010*/  LDL.LU.64 R14, [R1+0x10c0] ;  /* 0x0010c000010e7983 */ /* 0x000f280000300a00 */
[----:B--2---:R-:W-:Y:S04]  /*d1020*/  @P4 STG.E.U8 desc[UR24][R12.64], R3 ;  /* 0x000000030c004986 */ /* 0x004fe8000c101118 */
[----:B------:R0:W-:Y:S04]  /*d1030*/  @P6 STG.E.U8 desc[UR24][R24.64], R2 ;  /* 0x0000000218006986 */ /* 0x0001e8000c101118 */
[----:B0-----:R-:W2:Y:S04]  /*d1040*/  LDL.LU.64 R24, [R1+0x1050] ;  /* 0x0010500001187983 */ /* 0x001ea80000300a00 */
[----:B------:R-:W2:Y:S04]  /*d1050*/  LDL.LU R20, [R1+0x33c] ;  /* 0x00033c0001147983 */ /* 0x000ea80000300800 */
[----:B------:R-:W3:Y:S01]  /*d1060*/  LDL.LU.64 R12, [R1+0xfc8] ;  /* 0x000fc800010c7983 */ /* 0x000ee20000300a00 */
[----:B------:R-:W-:Y:S01]  /*d1070*/  ISETP.LT.AND P5, PT, R22, UR4, !P2 ;  /* 0x0000000416007c0c */ /* 0x000fe2000d7a1270 */
[----:B------:R-:W-:-:S02]  /*d1080*/  ULDC UR4, c[0x0][0x228] ;  /* 0x00008a0000047ab9 */ /* 0x000fc40000000800 */
[----:B------:R-:W-:Y:S01]  /*d1090*/  ISETP.LT.AND P6, PT, R19, UR4, !P2 ;  /* 0x0000000413007c0c */ /* 0x000fe2000d7c1270 */
[----:B---3--:R0:W-:Y:S09]  /*d10a0*/  STL.64 [R1+0x3be0], R12 ;  /* 0x003be00c01007387 */ /* 0x0081f20000100a00 */
[----:B------:R1:W-:Y:S01]  /*d10b0*/  @P5 STG.E.U8 desc[UR24][R28.64], R0 ;  /* 0x000000001c005986 */ /* 0x0003e2000c101118 */
[----:B------:R-:W-:-:S03]  /*d10c0*/  ULDC UR4, c[0x0][0x228] ;  /* 0x00008a0000047ab9 */ /* 0x000fc60000000800 */
[----:B0-----:R-:W3:Y:S04]  /*d10d0*/  LDL.LU.64 R12, [R1+0x1048] ;  /* 0x00104800010c7983 */ /* 0x001ee80000300a00 */
[----:B----4-:R-:W-:Y:S01]  /*d10e0*/  @P6 STG.E.U8 desc[UR24][R26.64], R6 ;  /* 0x000000061a006986 */ /* 0x010fe2000c101118 */
[----:B------:R-:W-:Y:S02]  /*d10f0*/  ISETP.LT.AND P2, PT, R17, UR5, !P2 ;  /* 0x0000000511007c0c */ /* 0x000fe4000d741270 */
[----:B------:R-:W-:Y:S01]  /*d1100*/  ISETP.LT.AND P4, PT, R18, UR4, !P3 ;  /* 0x0000000412007c0c */ /* 0x000fe2000df81270 */
[----:B------:R-:W-:Y:S01]  /*d1110*/  ULDC UR4, c[0x0][0x228] ;  /* 0x00008a0000047ab9 */ /* 0x000fe20000000800 */
[----:B------:R-:W-:Y:S02]  /*d1120*/  ISETP.LT.AND P5, PT, R16, UR6, !P3 ;  /* 0x0000000610007c0c */ /* 0x000fe4000dfa1270 */
[----:B------:R-:W-:-:S02]  /*d1130*/  PRMT R3, R21, 0x7770, RZ ;  /* 0x0000777015037816 */ /* 0x000fc400000000ff */
[C---:B------:R-:W-:Y:S02]  /*d1140*/  PRMT R2, R21.reuse, 0x7771, RZ ;  /* 0x0000777115027816 */ /* 0x040fe400000000ff */
[C---:B-1----:R-:W-:Y:S02]  /*d1150*/  PRMT R0, R21.reuse, 0x7772, RZ ;  /* 0x0000777215007816 */ /* 0x042fe400000000ff */
[----:B------:R-:W-:Y:S01]  /*d1160*/  PRMT R5, R21, 0x7773, RZ ;  /* 0x0000777315057816 */ /* 0x000fe200000000ff */
[----:B------:R-:W-:Y:S01]  /*d1170*/  ULDC UR5, c[0x0][0x228] ;  /* 0x00008a0000057ab9 */ /* 0x000fe20000000800 */
[----:B------:R-:W-:Y:S01]  /*d1180*/  ULDC UR6, c[0x0][0x228] ;  /* 0x00008a0000067ab9 */ /* 0x000fe20000000800 */
[----:B---3--:R0:W-:Y:S04]  /*d1190*/  STL.64 [R1+0x3be8], R12 ;  /* 0x003be80c01007387 */ /* 0x0081e80000100a00 */
[----:B0-----:R-:W3:Y:S04]  /*d11a0*/  LDL.LU.64 R12, [R1+0x10b8] ;  /* 0x0010b800010c7983 */ /* 0x001ee80000300a00 */
[----:B------:R-:W4:Y:S04]  /*d11b0*/  LDL.LU.64 R28, [R1+0xf50] ;  /* 0x000f5000011c7983 */ /* 0x000f280000300a00 */
[----:B------:R-:W2:Y:S04]  /*d11c0*/  LDL.LU R27, [R1+0x3bf0] ;  /* 0x003bf000011b7983 */ /* 0x000ea80000300800 */
[----:B------:R-:W3:Y:S01]  /*d11d0*/  LDL.LU.64 R6, [R1+0x1230] ;  /* 0x0012300001067983 */ /* 0x000ee20000300a00 */
[----:B--2---:R-:W-:Y:S01]  /*d11e0*/  ISETP.LT.AND P6, PT, R27, UR4, !P3 ;  /* 0x000000041b007c0c */ /* 0x004fe2000dfc1270 */
[----:B------:R-:W-:-:S02]  /*d11f0*/  ULDC UR4, c[0x0][0x228] ;  /* 0x00008a0000047ab9 */ /* 0x000fc40000000800 */
[----:B---3--:R-:W-:Y:S01]  /*d1200*/  @P2 STG.E.U8 desc[UR24][R6.64], R4 ;  /* 0x0000000406002986 */ /* 0x008fe2000c101118 */
[----:B------:R-:W-:-:S03]  /*d1210*/  ISETP.LT.AND P2, PT, R8, UR4, !P3 ;  /* 0x0000000408007c0c */ /* 0x000fc6000df41270 */
[----:B------:R0:W-:Y:S04]  /*d1220*/  @P4 STG.E.U8 desc[UR24][R10.64], R3 ;  /* 0x000000030a004986 */ /* 0x0001e8000c101118 */
[----:B------:R-:W-:Y:S01]  /*d1230*/  @P5 STG.E.U8 desc[UR24][R14.64], R2 ;  /* 0x000000020e005986 */ /* 0x000fe2000c101118 */
[----:B------:R-:W-:-:S03]  /*d1240*/  ULDC UR4, c[0x0][0x228] ;  /* 0x00008a0000047ab9 */ /* 0x000fc60000000800 */
[----:B------:R1:W-:Y:S04]  /*d1250*/  @P6 STG.E.U8 desc[UR24][R24.64], R0 ;  /* 0x0000000018006986 */ /* 0x0003e8000c101118 */
[----:B0-----:R-:W2:Y:S04]  /*d1260*/  LDL.LU.64 R10, [R1+0xf18] ;  /* 0x000f1800010a7983 */ /* 0x001ea80000300a00 */
[----:B------:R-:W3:Y:S04]  /*d1270*/  LDL.LU R21, [R1+0x320] ;  /* 0x0003200001157983 */ /* 0x000ee80000300800 */
[----:B------:R0:W-:Y:S04]  /*d1280*/  @P2 STG.E.U8 desc[UR24][R12.64], R5 ;  /* 0x000000050c002986 */ /* 0x0001e8000c101118 */
[----:B-1----:R-:W2:Y:S04]  /*d1290*/  LDL.LU.64 R24, [R1+0xeb0] ;  /* 0x000eb00001187983 */ /* 0x002ea80000300a00 */
[----:B------:R-:W2:Y:S04]  /*d12a0*/  LDL.LU.64 R6, [R1+0xe70] ;  /* 0x000e700001067983 */ /* 0x000ea80000300a00 */
[----:B------:R-:W2:Y:S04]  /*d12b0*/  LDL.LU.64 R14, [R1+0xdf8] ;  /* 0x000df800010e7983 */ /* 0x000ea80000300a00 */
[----:B0-----:R-:W4:Y:S01]  /*d12c0*/  LDL.LU.64 R12, [R1+0x3be8] ;  /* 0x003be800010c7983 */ /* 0x001f220000300a00 */
[----:B------:R-:W-:-:S02]  /*d12d0*/  ISETP.LT.AND P4, PT, R23, UR5, !P3 ;  /* 0x0000000517007c0c */ /* 0x000fc4000df81270 */
[----:B------:R-:W-:Y:S02]  /*d12e0*/  PRMT R4, R20, 0x7770, RZ ;  /* 0x0000777014047816 */ /* 0x000fe400000000ff */
[----:B------:R-:W-:Y:S02]  /*d12f0*/  ISETP.LT.AND P5, PT, R22, UR6, !P3 ;  /* 0x0000000616007c0c */ /* 0x000fe4000dfa1270 */
[C---:B------:R-:W-:Y:S02]  /*d1300*/  PRMT R3, R20.reuse, 0x7771, RZ ;  /* 0x0000777114037816 */ /* 0x040fe400000000ff */
[----:B------:R-:W-:Y:S01]  /*d1310*/  ISETP.LT.AND P6, PT, R19, UR4, !P3 ;  /* 0x0000000413007c0c */ /* 0x000fe2000dfc1270 */
[----:B------:R-:W-:Y:S01]  /*d1320*/  ULDC UR4, c[0x0][0x228] ;  /* 0x00008a0000047ab9 */ /* 0x000fe20000000800 */
[C---:B------:R-:W-:Y:S02]  /*d1330*/  PRMT R2, R20.reuse, 0x7772, RZ ;  /* 0x0000777214027816 */ /* 0x040fe400000000ff */
[----:B------:R-:W-:Y:S01]  /*d1340*/  PRMT R0, R20, 0x7773, RZ ;  /* 0x0000777314007816 */ /* 0x000fe200000000ff */
[----:B------:R-:W-:Y:S01]  /*d1350*/  ULDC UR5, c[0x0][0x228] ;  /* 0x00008a0000057ab9 */ /* 0x000fe20000000800 */
[----:B----4-:R0:W-:Y:S01]  /*d1360*/  @P4 STG.E.U8 desc[UR24][R12.64], R4 ;  /* 0x000000040c004986 */ /* 0x0101e2000c101118 */
[----:B------:R-:W-:-:S03]  /*d1370*/  ULDC UR6, c[0x0][0x228] ;  /* 0x00008a0000067ab9 */ /* 0x000fc60000000800 */
[----:B0-----:R-:W4:Y:S04]  /*d1380*/  LDL.LU.64 R12, [R1+0x3be0] ;  /* 0x003be000010c7983 */ /* 0x001f280000300a00 */
[----:B------:R-:W2:Y:S01]  /*d1390*/  LDL.LU.64 R4, [R1+0xea8] ;  /* 0x000ea80001047983 */ /* 0x000ea20000300a00 */
[----:B------:R-:W-:Y:S01]  /*d13a0*/  ISETP.LT.AND P3, PT, R17, UR4, !P3 ;  /* 0x0000000411007c0c */ /* 0x000fe2000df61270 */
[----:B------:R-:W-:Y:S02]  /*d13b0*/  ULDC UR4, c[0x0][0x228] ;  /* 0x00008a0000047ab9 */ /* 0x000fe40000000800 */
[----:B------:R-:W-:Y:S02]  /*d13c0*/  ISETP.LT.AND P2, PT, R18, UR4, !P1 ;  /* 0x0000000412007c0c */ /* 0x000fe4000cf41270 */
[----:B------:R-:W-:Y:S01]  /*d13d0*/  ISETP.LT.AND P4, PT, R8, UR6, !P1 ;  /* 0x0000000608007c0c */ /* 0x000fe2000cf81270 */
[----:B------:R-:W-:Y:S01]  /*d13e0*/  ULDC UR4, c[0x0][0x22c] ;  /* 0x00008b0000047ab9 */ /* 0x000fe20000000800 */
[----:B------:R-:W-:Y:S01]  /*d13f0*/  ULDC UR6, c[0x0][0x228] ;  /* 0x00008a0000067ab9 */ /* 0x000fe20000000800 */
[----:B----4-:R0:W-:Y:S04]  /*d1400*/  @P5 STG.E.U8 desc[UR24][R12.64], R3 ;  /* 0x000000030c005986 */ /* 0x0101e8000c101118 */
[----:B0-----:R-:W4:Y:S04]  /*d1410*/  LDL.LU R12, [R1+0x3bdc] ;  /* 0x003bdc00010c7983 */ /* 0x001f280000300800 */
[----:B------:R-:W4:Y:S04]  /*d1420*/  LDL.LU R20, [R1+0x310] ;  /* 0x0003100001147983 */ /* 0x000f280000300800 */
[----:B------:R0:W-:Y:S01]  /*d1430*/  @P6 STG.E.U8 desc[UR24][R28.64], R2 ;  /* 0x000000021c006986 */ /* 0x0001e2000c101118 */
[----:B------:R-:W-:-:S02]  /*d1440*/  ISETP.LT.AND P6, PT, R16, UR5, !P1 ;  /* 0x0000000510007c0c */ /* 0x000fc4000cfc1270 */
[----:B---3--:R-:W-:Y:S01]  /*d1450*/  PRMT R3, R21, 0x7770, RZ ;  /* 0x0000777015037816 */ /* 0x008fe200000000ff */
[----:B--2---:R1:W-:Y:S01]  /*d1460*/  @P3 STG.E.U8 desc[UR24][R10.64], R0 ;  /* 0x000000000a003986 */ /* 0x0043e2000c101118 */
[----:B------:R-:W-:-:S03]  /*d1470*/  ULDC UR5, c[0x0][0x228] ;  /* 0x00008a0000057ab9 */ /* 0x000fc60000000800 */
[----:B0-----:R-:W2:Y:S04]  /*d1480*/  LDL.LU.64 R28, [R1+0xda0] ;  /* 0x000da000011c7983 */ /* 0x001ea80000300a00 */
[----:B-1----:R-:W3:Y:S01]  /*d1490*/  LDL.LU.64 R10, [R1+0xdf0] ;  /* 0x000df000010a7983 */ /* 0x002ee20000300a00 */
[----:B------:R-:W-:-:S03]  /*d14a0*/  PRMT R2, R21, 0x7771, RZ ;  /* 0x0000777115027816 */ /* 0x000fc600000000ff */
[----:B------:R0:W-:Y:S04]  /*d14b0*/  @P2 STG.E.U8 desc[UR24][R24.64], R3 ;  /* 0x0000000318002986 */ /* 0x0001e8000c101118 */
[----:B------:R1:W-:Y:S04]  /*d14c0*/  @P6 STG.E.U8 desc[UR24][R4.64], R2 ;  /* 0x0000000204006986 */ /* 0x0003e8000c101118 */
[----:B0-----:R-:W3:Y:S04]  /*d14d0*/  LDL.LU.64 R24, [R1+0xd98] ;  /* 0x000d980001187983 */ /* 0x001ee80000300a00 */
[----:B------:R-:W3:Y:S04]  /*d14e0*/  LDL.LU R13, [R1+0x300] ;  /* 0x00030000010d7983 */ /* 0x000ee80000300800 */
[----:B-1----:R-:W3:Y:S01]  /*d14f0*/  LDL.LU.64 R4, [R1+0xde8] ;  /* 0x000de80001047983 */ /* 0x002ee20000300a00 */
[----:B------:R-:W-:-:S02]  /*d1500*/  ISETP.LT.AND P3, PT, R27, UR5, !P1 ;  /* 0x000000051b007c0c */ /* 0x000fc4000cf61270 */
[----:B------:R-:W-:Y:S01]  /*d1510*/  PRMT R2, R21, 0x7773, RZ ;  /* 0x0000777315027816 */ /* 0x000fe200000000ff */
[----:B------:R-:W-:Y:S02]  /*d1520*/  ULDC UR5, c[0x0][0x228] ;  /* 0x00008a0000057ab9 */ /* 0x000fe40000000800 */
[----:B------:R-:W-:Y:S01]  /*d1530*/  ISETP.LT.AND P6, PT, R19, UR5, !P1 ;  /* 0x0000000513007c0c */ /* 0x000fe2000cfc1270 */
[----:B------:R-:W-:Y:S01]  /*d1540*/  ULDC UR5, c[0x0][0x228] ;  /* 0x00008a0000057ab9 */ /* 0x000fe20000000800 */
[----:B----4-:R-:W-:-:S05]  /*d1550*/  VIADD R0, R12, 0x71 ;  /* 0x000000710c007836 */ /* 0x010fca0000000000 */
[----:B------:R-:W-:Y:S01]  /*d1560*/  ISETP.GE.AND P5, PT, R0, UR4, PT ;  /* 0x0000000400007c0c */ /* 0x000fe2000bfa6270 */
[----:B------:R-:W-:Y:S01]  /*d1570*/  ULDC UR4, c[0x0][0x228] ;  /* 0x00008a0000047ab9 */ /* 0x000fe20000000800 */
[----:B------:R-:W-:Y:S02]  /*d1580*/  PRMT R0, R21, 0x7772, RZ ;  /* 0x0000777215007816 */ /* 0x000fe400000000ff */
[----:B------:R-:W-:Y:S01]  /*d1590*/  ISETP.LT.AND P2, PT, R23, UR4, !P1 ;  /* 0x0000000417007c0c */ /* 0x000fe2000cf41270 */
[----:B------:R-:W-:Y:S02]  /*d15a0*/  ULDC UR4, c[0x0][0x228] ;  /* 0x00008a0000047ab9 */ /* 0x000fe40000000800 */
[----:B------:R0:W-:Y:S04]  /*d15b0*/  @P3 STG.E.U8 desc[UR24][R6.64], R0 ;  /* 0x0000000006003986 */ /* 0x0001e8000c101118 */
[----:B------:R1:W-:Y:S01]  /*d15c0*/  @P4 STG.E.U8 desc[UR24][R14.64], R2 ;  /* 0x000000020e004986 */ /* 0x0003e2000c101118 */
[----:B------:R-:W-:Y:S01]  /*d15d0*/  ISETP.LT.AND P4, PT, R22, UR4, !P1 ;  /* 0x0000000416007c0c */ /* 0x000fe2000cf81270 */
[----:B------:R-:W-:-:S02]  /*d15e0*/  ULDC UR4, c[0x0][0x22c] ;  /* 0x00008b0000047ab9 */ /* 0x000fc40000000800 */
[----:B0-----:R-:W4:Y:S01]  /*d15f0*/  LDL.LU.64 R6, [R1+0xcc8] ;  /* 0x000cc80001067983 */ /* 0x001f220000300a00 */
[----:B------:R-:W-:Y:S01]  /*d1600*/  VIADD R0, R12, 0x72 ;  /* 0x000000720c007836 */ /* 0x000fe20000000000 */
[----:B-1----:R-:W-:Y:S02]  /*d1610*/  PRMT R2, R20, 0x7770, RZ ;  /* 0x0000777014027816 */ /* 0x002fe400000000ff */
[----:B------:R-:W4:Y:S02]  /*d1620*/  LDL.LU.64 R14, [R1+0xcc0] ;  /* 0x000cc000010e7983 */ /* 0x000f240000300a00 */
[----:B------:R-:W-:Y:S01]  /*d1630*/  ISETP.GE.AND P3, PT, R0, UR4, PT ;  /* 0x0000000400007c0c */ /* 0x000fe2000bf66270 */
[----:B------:R-:W-:Y:S01]  /*d1640*/  ULDC UR4, c[0x0][0x228] ;  /* 0x00008a0000047ab9 */ /* 0x000fe20000000800 */
[----:B--2---:R0:W-:Y:S01]  /*d1650*/  @P2 STG.E.U8 desc[UR24][R28.64], R2 ;  /* 0x000000021c002986 */ /* 0x0041e2000c101118 */
[----:B------:R-:W-:Y:S02]  /*d1660*/  PRMT R0, R20, 0x7771, RZ ;  /* 0x0000777114007816 */ /* 0x000fe400000000ff */
[----:B------:R-:W-:Y:S01]  /*d1670*/  ISETP.LT.AND P1, PT, R17, UR4, !P1 ;  /* 0x0000000411007c0c */ /* 0x000fe2000cf21270 */
[----:B------:R-:W-:-:S02]  /*d1680*/  ULDC UR4, c[0x0][0x228] ;  /* 0x00008a0000047ab9 */ /* 0x000fc40000000800 */
[----:B---3--:R1:W-:Y:S04]  /*d1690*/  @P4 STG.E.U8 desc[UR24][R10.64], R0 ;  /* 0x000000000a004986 */ /* 0x0083e8000c101118 */
[----:B0-----:R-:W2:Y:S01]  /*d16a0*/  LDL.LU.64 R28, [R1+0xc40] ;  /* 0x000c4000011c7983 */ /* 0x001ea20000300a00 */
[----:B------:R-:W-:-:S03]  /*d16b0*/  PRMT R2, R20, 0x7772, RZ ;  /* 0x0000777214027816 */ /* 0x000fc600000000ff */
[----:B------:R-:W3:Y:S04]  /*d16c0*/  LDL.LU R21, [R1+0x3a0] ;  /* 0x0003a00001157983 */ /* 0x000ee80000300800 */
[----:B-1----:R-:W3:Y:S04]  /*d16d0*/  LDL.LU.64 R10, [R1+0xc78] ;  /* 0x000c7800010a7983 */ /* 0x002ee80000300a00 */
[----:B------:R0:W-:Y:S01]  /*d16e0*/  @P6 STG.E.U8 desc[UR24][R24.64], R2 ;  /* 0x0000000218006986 */ /* 0x0001e2000c101118 */
[----:B------:R-:W-:Y:S02]  /*d16f0*/  PRMT R0, R20, 0x7773, RZ ;  /* 0x0000777314007816 */ /* 0x000fe400000000ff */
[----:B------:R-:W-:Y:S01]  /*d1700*/  ISETP.LT.AND P6, PT, R16, UR4, !P5 ;  /* 0x0000000410007c0c */ /* 0x000fe2000efc1270 */
[----:B------:R-:W-:-:S02]  /*d1710*/  ULDC UR4, c[0x0][0x228] ;  /* 0x00008a0000047ab9 */ /* 0x000fc40000000800 */
[----:B------:R-:W-:Y:S01]  /*d1720*/  ISETP.LT.AND P4, PT, R27, UR4, !P5 ;  /* 0x000000041b007c0c */ /* 0x000fe2000ef81270 */
[----:B------:R-:W-:Y:S01]  /*d1730*/  @P1 STG.E.U8 desc[UR24][R4.64], R0 ;  /* 0x0000000004001986 */ /* 0x000fe2000c101118 */
[----:B------:R-:W-:Y:S01]  /*d1740*/  ISETP.LT.AND P2, PT, R18, UR5, !P5 ;  /* 0x0000000512007c0c */ /* 0x000fe2000ef41270 */
[----:B------:R-:W-:Y:S01]  /*d1750*/  ULDC UR4, c[0x0][0x228] ;  /* 0x00008a0000047ab9 */ /* 0x000fe20000000800 */
[----:B------:R-:W-:Y:S01]  /*d1760*/  ULDC UR5, c[0x0][0x228] ;  /* 0x00008a0000057ab9 */ /* 0x000fe20000000800 */
[----:B0-----:R-:W3:Y:S04]  /*d1770*/  LDL.LU.64 R24, [R1+0xbe0] ;  /* 0x000be00001187983 */ /* 0x001ee80000300a00 */
[----:B------:R0:W-:Y:S04]  /*d1780*/  STL [R1+0x3bd8], R27 ;  /* 0x003bd81b01007387 */ /* 0x0001e80000100800 */
[----:B0-----:R-:W3:Y:S04]  /*d1790*/  LDL.LU.64 R26, [R1+0xc38] ;  /* 0x000c3800011a7983 */ /* 0x001ee80000300a00 */
[----:B------:R-:W3:Y:S01]  /*d17a0*/  LDL.LU.64 R4, [R1+0xbb0] ;  /* 0x000bb00001047983 */ /* 0x000ee20000300a00 */
[----:B------:R-:W-:-:S02]  /*d17b0*/  PRMT R2, R13, 0x7770, RZ ;  /* 0x000077700d027816 */ /* 0x000fc400000000ff */
[----:B------:R-:W-:Y:S01]  /*d17c0*/  PRMT R0, R13, 0x7771, RZ ;  /* 0x000077710d007816 */ /* 0x000fe200000000ff */
[----:B------:R-:W3:Y:S04]  /*d17d0*/  LDL.LU R20, [R1+0x324] ;  /* 0x0003240001147983 */ /* 0x000ee80000300800 */
[----:B----4-:R0:W-:Y:S01]  /*d17e0*/  @P2 STG.E.U8 desc[UR24][R6.64], R2 ;  /* 0x0000000206002986 */ /* 0x0101e2000c101118 */
[----:B------:R-:W-:-:S03]  /*d17f0*/  ISETP.LT.AND P2, PT, R8, UR4, !P5 ;  /* 0x0000000408007c0c */ /* 0x000fc6000ef41270 */
[----:B------:R1:W-:Y:S01]  /*d1800*/  @P6 STG.E.U8 desc[UR24][R14.64], R0 ;  /* 0x000000000e006986 */ /* 0x0003e2000c101118 */
[----:B------:R-:W-:Y:S01]  /*d1810*/  ISETP.LT.AND P6, PT, R23, UR5, !P5 ;  /* 0x0000000517007c0c */ /* 0x000fe2000efc1270 */
[----:B------:R-:W-:Y:S01]  /*d1820*/  ULDC UR5, c[0x0][0x228] ;  /* 0x00008a0000057ab9 */ /* 0x000fe20000000800 */
[----:B------:R-:W-:Y:S01]  /*d1830*/  ULDC UR4, c[0x0][0x22c] ;  /* 0x00008b0000047ab9 */ /* 0x000fe20000000800 */
[----:B------:R-:W-:Y:S01]  /*d1840*/  ISETP.LT.AND P1, PT, R22, UR5, !P5 ;  /* 0x0000000516007c0c */ /* 0x000fe2000ef21270 */
[----:B------:R-:W-:Y:S01]  /*d1850*/  ULDC UR5, c[0x0][0x228] ;  /* 0x00008a0000057ab9 */ /* 0x000fe20000000800 */
[----:B0-----:R-:W-:Y:S01]  /*d1860*/  PRMT R2, R13, 0x7772, RZ ;  /* 0x000077720d027816 */ /* 0x001fe200000000ff */
[----:B-1----:R-:W-:Y:S01]  /*d1870*/  VIADD R0, R12, 0x73 ;  /* 0x000000730c007836 */ /* 0x002fe20000000000 */
[----:B------:R-:W4:Y:S04]  /*d1880*/  LDL.LU.64 R14, [R1+0xbd8] ;  /* 0x000bd800010e7983 */ /* 0x000f280000300a00 */
[----:B------:R-:W4:Y:S04]  /*d1890*/  LDL.LU.64 R6, [R1+0xb00] ;  /* 0x000b000001067983 */ /* 0x000f280000300a00 */
[----:B--2---:R0:W-:Y:S01]  /*d18a0*/  @P4 STG.E.U8 desc[UR24][R28.64], R2 ;  /* 0x000000021c004986 */ /* 0x0041e2000c101118 */
[----:B------:R-:W-:-:S02]  /*d18b0*/  ISETP.LT.AND P4, PT, R19, UR6, !P5 ;  /* 0x0000000613007c0c */ /* 0x000fc4000ef81270 */
[----:B---3--:R-:W-:Y:S01]  /*d18c0*/  PRMT R3, R21, 0x7770, RZ ;  /* 0x0000777015037816 */ /* 0x008fe200000000ff */
[----:B------:R-:W-:Y:S01]  /*d18d0*/  ULDC UR6, c[0x0][0x228] ;  /* 0x00008a0000067ab9 */ /* 0x000fe20000000800 */
[----:B0-----:R-:W-:Y:S01]  /*d18e0*/  PRMT R2, R13, 0x7773, RZ ;  /* 0x000077730d027816 */ /* 0x001fe200000000ff */
[----:B------:R-:W2:Y:S04]  /*d18f0*/  LDL.LU.64 R28, [R1+0xaf8] ;  /* 0x000af800011c7983 */ /* 0x000ea80000300a00 */
[----:B------:R0:W-:Y:S01]  /*d1900*/  @P2 STG.E.U8 desc[UR24][R10.64], R2 ;  /* 0x000000020a002986 */ /* 0x0001e2000c101118 */
[----:B------:R-:W-:Y:S02]  /*d1910*/  ISETP.GE.AND P2, PT, R0, UR4, PT ;  /* 0x0000000400007c0c */ /* 0x000fe4000bf46270 */
[C---:B------:R-:W-:Y:S01]  /*d1920*/  PRMT R0, R21.reuse, 0x7771, RZ ;  /* 0x0000777115007816 */ /* 0x040fe200000000ff */
[----:B------:R1:W-:Y:S01]  /*d1930*/  @P6 STG.E.U8 desc[UR24][R24.64], R3 ;  /* 0x0000000318006986 */ /* 0x0003e2000c101118 */
[----:B------:R-:W-:Y:S01]  /*d1940*/  ULDC UR4, c[0x0][0x228] ;  /* 0x00008a0000047ab9 */ /* 0x000fe20000000800 */
[----:B0-----:R-:W-:-:S02]  /*d1950*/  PRMT R2, R21, 0x7772, RZ ;  /* 0x0000777215027816 */ /* 0x001fc400000000ff */
[----:B------:R-:W3:Y:S04]  /*d1960*/  LDL.LU.64 R10, [R1+0xa70] ;  /* 0x000a7000010a7983 */ /* 0x000ee80000300a00 */
[----:B-1----:R-:W3:Y:S04]  /*d1970*/  LDL.LU R24, [R1+0x314] ;  /* 0x0003140001187983 */ /* 0x002ee80000300800 */
[----:B------:R0:W-:Y:S04]  /*d1980*/  @P1 STG.E.U8 desc[UR24][R26.64], R0 ;  /* 0x000000001a001986 */ /* 0x0001e8000c101118 */
[----:B------:R1:W-:Y:S04]  /*d1990*/  @P4 STG.E.U8 desc[UR24][R4.64], R2 ;  /* 0x0000000204004986 */ /* 0x0003e8000c101118 */
[----:B0-----:R-:W4:Y:S04]  /*d19a0*/  LDL.LU R27, [R1+0x3bd8] ;  /* 0x003bd800011b7983 */ /* 0x001f280000300800 */
[----:B-1----:R-:W2:Y:S04]  /*d19b0*/  LDL.LU.64 R4, [R1+0x9a0] ;  /* 0x0009a00001047983 */ /* 0x002ea80000300a00 */
[----:B--2---:R0:W-:Y:S04]  /*d19c0*/  STL.64 [R1+0x3bc8], R4 ;  /* 0x003bc80401007387 */ /* 0x0041e80000100a00 */
[----:B0-----:R-:W2:Y:S01]  /*d19d0*/  LDL.LU.64 R4, [R1+0xa10] ;  /* 0x000a100001047983 */ /* 0x001ea20000300a00 */
[----:B------:R-:W-:-:S02]  /*d19e0*/  ISETP.LT.AND P5, PT, R17, UR4, !P5 ;  /* 0x0000000411007c0c */ /* 0x000fc4000efa1270 */
[----:B------:R-:W-:Y:S01]  /*d19f0*/  ISETP.LT.AND P6, PT, R18, UR5, !P3 ;  /* 0x0000000512007c0c */ /* 0x000fe2000dfc1270 */
[----:B------:R-:W-:Y:S01]  /*d1a00*/  ULDC UR4, c[0x0][0x228] ;  /* 0x00008a0000047ab9 */ /* 0x000fe20000000800 */
[----:B------:R-:W-:Y:S02]  /*d1a10*/  PRMT R0, R21, 0x7773, RZ ;  /* 0x0000777315007816 */ /* 0x000fe400000000ff */
[----:B------:R-:W-:Y:S01]  /*d1a20*/  ISETP.LT.AND P1, PT, R16, UR4, !P3 ;  /* 0x0000000410007c0c */ /* 0x000fe2000df21270 */
[----:B------:R-:W-:Y:S01]  /*d1a30*/  ULDC UR5, c[0x0][0x228] ;  /* 0x00008a0000057ab9 */ /* 0x000fe20000000800 */
[----:B------:R-:W-:Y:S01]  /*d1a40*/  ULDC UR4, c[0x0][0x228] ;  /* 0x00008a0000047ab9 */ /* 0x000fe20000000800 */
[----:B----4-:R-:W-:Y:S02]  /*d1a50*/  ISETP.LT.AND P4, PT, R27, UR5, !P3 ;  /* 0x000000051b007c0c */ /* 0x010fe4000df81270 */
[----:B------:R-:W-:Y:S01]  /*d1a60*/  PRMT R2, R20, 0x7770, RZ ;  /* 0x0000777014027816 */ /* 0x000fe200000000ff */
[----:B------:R-:W-:Y:S01]  /*d1a70*/  ULDC UR5, c[0x0][0x228] ;  /* 0x00008a0000057ab9 */ /* 0x000fe20000000800 */
[----:B--2---:R0:W-:Y:S04]  /*d1a80*/  STL.64 [R1+0x3bd0], R4 ;  /* 0x003bd00401007387 */ /* 0x0041e80000100a00 */
[----:B0-----:R-:W2:Y:S04]  /*d1a90*/  LDL.LU.64 R4, [R1+0xa18] ;  /* 0x000a180001047983 */ /* 0x001ea80000300a00 */
[----:B------:R0:W-:Y:S01]  /*d1aa0*/  @P5 STG.E.U8 desc[UR24][R14.64], R0 ;  /* 0x000000000e005986 */ /* 0x0001e2000c101118 */
[----:B------:R-:W-:-:S03]  /*d1ab0*/  ISETP.LT.AND P5, PT, R8, UR4, !P3 ;  /* 0x0000000408007c0c */ /* 0x000fc6000dfa1270 */
[----:B------:R1:W-:Y:S01]  /*d1ac0*/  @P6 STG.E.U8 desc[UR24][R6.64], R2 ;  /* 0x0000000206006986 */ /* 0x0003e2000c101118 */
[----:B------:R-:W-:Y:S01]  /*d1ad0*/  ULDC UR4, c[0x0][0x228] ;  /* 0x00008a0000047ab9 */ /* 0x000fe20000000800 */
[C---:B0-----:R-:W-:Y:S02]  /*d1ae0*/  PRMT R0, R20.reuse, 0x7771, RZ ;  /* 0x0000777114007816 */ /* 0x041fe400000000ff */
[----:B------:R-:W4:Y:S01]  /*d1af0*/  LDL.LU.64 R14, [R1+0x998] ;  /* 0x00099800010e7983 */ /* 0x000f220000300a00 */
[----:B-1----:R-:W-:-:S03]  /*d1b00*/  PRMT R2, R20, 0x7772, RZ ;  /* 0x0000777214027816 */ /* 0x002fc600000000ff */
[----:B------:R-:W4:Y:S04]  /*d1b10*/  LDL.LU R13, [R1+0x304] ;  /* 0x00030400010d7983 */ /* 0x000f280000300800 */
[----:B------:R-:W4:Y:S04]  /*d1b20*/  LDL.LU.64 R6, [R1+0xa08] ;  /* 0x000a080001067983 */ /* 0x000f280000300a00 */
[----:B------:R0:W-:Y:S04]  /*d1b30*/  @P1 STG.E.U8 desc[UR24][R28.64], R0 ;  /* 0x000000001c001986 */ /* 0x0001e8000c101118 */
[----:B---3--:R1:W-:Y:S01]  /*d1b40*/  @P4 STG.E.U8 desc[UR24][R10.64], R2 ;  /* 0x000000020a004986 */ /* 0x0083e2000c101118 */
[----:B0-----:R-:W-:-:S03]  /*d1b50*/  PRMT R0, R20, 0x7773, RZ ;  /* 0x0000777314007816 */ /* 0x001fc600000000ff */
[----:B------:R-:W3:Y:S04]  /*d1b60*/  LDL.LU.64 R28, [R1+0x8c0] ;  /* 0x0008c000011c7983 */ /* 0x000ee80000300a00 */
[----:B-1----:R-:W3:Y:S04]  /*d1b70*/  LDL.LU.64 R10, [R1+0x8b8] ;  /* 0x0008b800010a7983 */ /* 0x002ee80000300a00 */
[----:B------:R-:W3:Y:S04]  /*d1b80*/  LDL.LU.64 R20, [R1+0x828] ;  /* 0x0008280001147983 */ /* 0x000ee80000300a00 */
[----:B--2---:R0:W-:Y:S04]  /*d1b90*/  @P5 STG.E.U8 desc[UR24][R4.64], R0 ;  /* 0x0000000004005986 */ /* 0x0041e8000c101118 */
[----:B0-----:R-:W2:Y:S01]  /*d1ba0*/  LDL.LU.64 R4, [R1+0x3bd0] ;  /* 0x003bd00001047983 */ /* 0x001ea20000300a00 */
[----:B------:R-:W-:-:S02]  /*d1bb0*/  ISETP.LT.AND P6, PT, R23, UR5, !P3 ;  /* 0x0000000517007c0c */ /* 0x000fc4000dfc1270 */
[----:B------:R-:W-:Y:S02]  /*d1bc0*/  PRMT R2, R24, 0x7770, RZ ;  /* 0x0000777018027816 */ /* 0x000fe400000000ff */
[----:B------:R-:W-:Y:S01]  /*d1bd0*/  ISETP.LT.AND P4, PT, R22, UR4, !P3 ;  /* 0x0000000416007c0c */ /* 0x000fe2000df81270 */
[----:B------:R-:W-:Y:S01]  /*d1be0*/  ULDC UR4, c[0x0][0x228] ;  /* 0x00008a0000047ab9 */ /* 0x000fe20000000800 */
[----:B------:R-:W-:Y:S01]  /*d1bf0*/  ULDC UR5, c[0x0][0x228] ;  /* 0x00008a0000057ab9 */ /* 0x000fe20000000800 */
[----:B------:R-:W-:Y:S01]  /*d1c00*/  ISETP.LT.AND P1, PT, R19, UR4, !P3 ;  /* 0x0000000413007c0c */ /* 0x000fe2000df21270 */
[----:B------:R-:W-:-:S05]  /*d1c10*/  ULDC UR4, c[0x0][0x228] ;  /* 0x00008a0000047ab9 */ /* 0x000fca0000000800 */
[----:B--2---:R0:W-:Y:S04]  /*d1c20*/  @P6 STG.E.U8 desc[UR24][R4.64], R2 ;  /* 0x0000000204006986 */ /* 0x0041e8000c101118 */
[----:B0-----:R-:W2:Y:S01]  /*d1c30*/  LDL.LU.64 R4, [R1+0x3bc8] ;  /* 0x003bc80001047983 */ /* 0x001ea20000300a00 */
[----:B------:R-:W-:-:S03]  /*d1c40*/  ISETP.LT.AND P6, PT, R18, UR5, !P2 ;  /* 0x0000000512007c0c */ /* 0x000fc6000d7c1270 */
[----:B------:R0:W-:Y:S01]  /*d1c50*/  STL.64 [R1+0x3bc0], R18 ;  /* 0x003bc01201007387 */ /* 0x0001e20000100a00 */
[----:B------:R-:W-:Y:S02]  /*d1c60*/  ISETP.LT.AND P3, PT, R17, UR4, !P3 ;  /* 0x0000000411007c0c */ /* 0x000fe4000df61270 */
[C---:B------:R-:W-:Y:S02]  /*d1c70*/  PRMT R0, R24.reuse, 0x7771, RZ ;  /* 0x0000777118007816 */ /* 0x040fe400000000ff */
[----:B------:R-:W-:Y:S01]  /*d1c80*/  PRMT R2, R24, 0x7772, RZ ;  /* 0x0000777218027816 */ /* 0x000fe200000000ff */
[----:B------:R-:W-:Y:S01]  /*d1c90*/  ULDC UR4, c[0x0][0x228] ;  /* 0x00008a0000047ab9 */ /* 0x000fe20000000800 */
[----:B------:R-:W-:Y:S01]  /*d1ca0*/  ULDC UR5, c[0x0][0x228] ;  /* 0x00008a0000057ab9 */ /* 0x000fe20000000800 */
[----:B0-----:R-:W3:Y:S01]  /*d1cb0*/  LDL.LU.64 R18, [R1+0x890] ;  /* 0x0008900001127983 */ /* 0x001ee20000300a00 */
[----:B------:R-:W-:Y:S02]  /*d1cc0*/  ISETP.LT.AND P5, PT, R27, UR5, !P2 ;  /* 0x000000051b007c0c */ /* 0x000fe4000d7a1270 */
[----:B----4-:R-:W-:Y:S01]  /*d1cd0*/  PRMT R3, R13, 0x7770, RZ ;  /* 0x000077700d037816 */ /* 0x010fe200000000ff */
[----:B------:R-:W4:Y:S01]  /*d1ce0*/  LDL.LU R25, [R1+0x3a4] ;  /* 0x0003a40001197983 */ /* 0x000f220000300800 */
[----:B------:R-:W-:-:S03]  /*d1cf0*/  ULDC UR5, c[0x0][0x228] ;  /* 0x00008a0000057ab9 */ /* 0x000fc60000000800 */
[----:B--2---:R0:W-:Y:S04]  /*d1d00*/  @P4 STG.E.U8 desc[UR24][R4.64], R0 ;  /* 0x0000000004004986 */ /* 0x0041e8000c101118 */
[----:B------:R1:W-:Y:S01]  /*d1d10*/  @P1 STG.E.U8 desc[UR24][R14.64], R2 ;  /* 0x000000020e001986 */ /* 0x0003e2000c101118 */
[----:B------:R-:W-:Y:S01]  /*d1d20*/  ISETP.LT.AND P4, PT, R16, UR4, !P2 ;  /* 0x0000000410007c0c */ /* 0x000fe2000d781270 */
[----:B------:R-:W-:Y:S01]  /*d1d30*/  ULDC UR4, c[0x0][0x228] ;  /* 0x00008a0000047ab9 */ /* 0x000fe20000000800 */
[----:B0-----:R-:W-:Y:S01]  /*d1d40*/  VIADD R0, R12, 0x76 ;  /* 0x000000760c007836 */ /* 0x001fe20000000000 */
[----:B-1----:R-:W-:Y:S01]  /*d1d50*/  PRMT R2, R24, 0x7773, RZ ;  /* 0x0000777318027816 */ /* 0x002fe200000000ff */
[----:B------:R-:W2:Y:S04]  /*d1d60*/  LDL.LU.64 R4, [R1+0x820] ;  /* 0x0008200001047983 */ /* 0x000ea80000300a00 */
[----:B------:R-:W2:Y:S04]  /*d1d70*/  LDL.LU.64 R14, [R1+0x7c8] ;  /* 0x0007c800010e7983 */ /* 0x000ea80000300a00 */
[----:B------:R0:W-:Y:S04]  /*d1d80*/  @P3 STG.E.U8 desc[UR24][R6.64], R2 ;  /* 0x0000000206003986 */ /* 0x0001e8000c101118 */
[----:B---3--:R1:W-:Y:S01]  /*d1d90*/  @P6 STG.E.U8 desc[UR24][R28.64], R3 ;  /* 0x000000031c006986 */ /* 0x0083e2000c101118 */
[----:B------:R-:W-:-:S02]  /*d1da0*/  ISETP.GE.AND P1, PT, R0, UR29, PT ;  /* 0x0000001d00007c0c */ /* 0x000fc4000bf26270 */
[----:B------:R-:W-:Y:S02]  /*d1db0*/  ISETP.LT.AND P6, PT, R8, UR4, !P2 ;  /* 0x0000000408007c0c */ /* 0x000fe4000d7c1270 */
[C---:B------:R-:W-:Y:S01]  /*d1dc0*/  PRMT R0, R13.reuse, 0x7771, RZ ;  /* 0x000077710d007816 */ /* 0x040fe200000000ff */
[----:B------:R-:W-:Y:S01]  /*d1dd0*/  ULDC UR4, c[0x0][0x228] ;  /* 0x00008a0000047ab9 */ /* 0x000fe20000000800 */
[----:B0-----:R-:W-:-:S03]  /*d1de0*/  PRMT R2, R13, 0x7772, RZ ;  /* 0x000077720d027816 */ /* 0x001fc600000000ff */
[----:B------:R-:W-:Y:S04]  /*d1df0*/  @P4 STG.E.U8 desc[UR24][R10.64], R0 ;  /* 0x000000000a004986 */ /* 0x000fe8000c101118 */
[----:B-1----:R-:W3:Y:S04]  /*d1e00*/  LDL.LU.64 R28, [R1+0x7c0] ;  /* 0x0007c000011c7983 */ /* 0x002ee80000300a00 */
[----:B------:R0:W-:Y:S02]  /*d1e10*/  @P5 STG.E.U8 desc[UR24][R20.64], R2 ;  /* 0x0000000214005986 */ /* 0x0001e4000c101118 */
[----:B0-----:R-:W-:-:S02]  /*d1e20*/  PRMT R2, R13, 0x7773, RZ ;  /* 0x000077730d027816 */ /* 0x001fc400000000ff */
[----:B------:R-:W3:Y:S04]  /*d1e30*/  LDL.LU.64 R20, [R1+0x798] ;  /* 0x0007980001147983 */ /* 0x000ee80000300a00 */
[----:B------:R-:W3:Y:S04]  /*d1e40*/  LDL.LU R24, [R1+0x328] ;  /* 0x0003280001187983 */ /* 0x000ee80000300800 */
[----:B------:R-:W3:Y:S04]  /*d1e50*/  LDL.LU.64 R6, [R1+0x730] ;  /* 0x0007300001067983 */ /* 0x000ee80000300a00 */
[----:B------:R-:W3:Y:S04]  /*d1e60*/  LDL.LU.64 R10, [R1+0x678] ;  /* 0x00067800010a7983 */ /* 0x000ee80000300a00 */
[----:B------:R0:W-:Y:S04]  /*d1e70*/  @P6 STG.E.U8 desc[UR24][R18.64], R2 ;  /* 0x0000000212006986 */ /* 0x0001e8000c101118 */
[----:B0-----:R-:W3:Y:S01]  /*d1e80*/  LDL.LU.64 R18, [R1+0x3bc0] ;  /* 0x003bc00001127983 */ /* 0x001ee20000300a00 */
[----:B------:R-:W-:Y:S01]  /*d1e90*/  ISETP.LT.AND P4, PT, R23, UR4, !P2 ;  /* 0x0000000417007c0c */ /* 0x000fe2000d781270 */
[----:B------:R-:W-:Y:S01]  /*d1ea0*/  VIADD R0, R12, 0x74 ;  /* 0x000000740c007836 */ /* 0x000fe20000000000 */
[----:B------:R-:W-:Y:S01]  /*d1eb0*/  ISETP.LT.AND P5, PT, R22, UR5, !P2 ;  /* 0x0000000516007c0c */ /* 0x000fe2000d7a1270 */
[----:B------:R-:W-:Y:S01]  /*d1ec0*/  ULDC UR4, c[0x0][0x22c] ;  /* 0x00008b0000047ab9 */ /* 0x000fe20000000800 */
[----:B------:R-:W-:-:S02]  /*d1ed0*/  ULDC UR5, c[0x0][0x228] ;  /* 0x00008a0000057ab9 */ /* 0x000fc40000000800 */
[----:B------:R-:W-:Y:S01]  /*d1ee0*/  ISETP.GE.AND P3, PT, R0, UR4, PT ;  /* 0x0000000400007c0c */ /* 0x000fe2000bf66270 */
[----:B------:R-:W-:Y:S01]  /*d1ef0*/  ULDC UR4, c[0x0][0x228] ;  /* 0x00008a0000047ab9 */ /* 0x000fe20000000800 */
[C---:B----4-:R-:W-:Y:S02]  /*d1f00*/  PRMT R0, R25.reuse, 0x7770, RZ ;  /* 0x0000777019007816 */ /* 0x050fe400000000ff */
[----:B------:R-:W-:-:S03]  /*d1f10*/  PRMT R2, R25, 0x7771, RZ ;  /* 0x0000777119027816 */ /* 0x000fc600000000ff */
[----:B--2---:R0:W-:Y:S04]  /*d1f20*/  @P4 STG.E.U8 desc[UR24][R4.64], R0 ;  /* 0x0000000004004986 */ /* 0x0041e8000c101118 */
[----:B------:R1:W-:Y:S01]  /*d1f30*/  @P5 STG.E.U8 desc[UR24][R14.64], R2 ;  /* 0x000000020e005986 */ /* 0x0003e2000c101118 */
[C---:B0-----:R-:W-:Y:S02]  /*d1f40*/  PRMT R0, R25.reuse, 0x7772, RZ ;  /* 0x0000777219007816 */ /* 0x041fe400000000ff */
[----:B-1----:R-:W-:Y:S01]  /*d1f50*/  PRMT R2, R25, 0x7773, RZ ;  /* 0x0000777319027816 */ /* 0x002fe200000000ff */
[----:B------:R-:W2:Y:S04]  /*d1f60*/  LDL.LU.64 R4, [R1+0x6e8] ;  /* 0x0006e80001047983 */ /* 0x000ea80000300a00 */
[----:B------:R-:W4:Y:S04]  /*d1f70*/  LDL.LU.64 R14, [R1+0x670] ;  /* 0x00067000010e7983 */ /* 0x000f280000300a00 */
[----:B------:R-:W4:Y:S01]  /*d1f80*/  LDL.LU R25, [R1+0x318] ;  /* 0x0003180001197983 */ /* 0x000f220000300800 */
[----:B---3--:R-:W-:-:S02]  /*d1f90*/  ISETP.LT.AND P6, PT, R19, UR4, !P2 ;  /* 0x0000000413007c0c */ /* 0x008fc4000d7c1270 */
[----:B------:R-:W-:Y:S01]  /*d1fa0*/  ISETP.LT.AND P2, PT, R17, UR5, !P2 ;  /* 0x0000000511007c0c */ /* 0x000fe2000d741270 */
[----:B------:R-:W-:Y:S01]  /*d1fb0*/  ULDC UR4, c[0x0][0x228] ;  /* 0x00008a0000047ab9 */ /* 0x000fe20000000800 */
[----:B------:R-:W-:Y:S01]  /*d1fc0*/  ULDC UR5, c[0x0][0x228] ;  /* 0x00008a0000057ab9 */ /* 0x000fe20000000800 */
[----:B------:R-:W-:Y:S01]  /*d1fd0*/  ISETP.LT.AND P4, PT, R18, UR4, !P3 ;  /* 0x0000000412007c0c */ /* 0x000fe2000df81270 */
[----:B------:R-:W-:Y:S02]  /*d1fe0*/  ULDC UR4, c[0x0][0x228] ;  /* 0x00008a0000047ab9 */ /* 0x000fe40000000800 */
[----:B------:R-:W-:Y:S01]  /*d1ff0*/  ISETP.LT.AND P5, PT, R16, UR4, !P3 ;  /* 0x0000000410007c0c */ /* 0x000fe2000dfa1270 */
[----:B------:R-:W-:-:S04]  /*d2000*/  ULDC UR4, c[0x0][0x228] ;  /* 0x00008a0000047ab9 */ /* 0x000fc80000000800 */
[----:B------:R0:W-:Y:S04]  /*d2010*/  @P6 STG.E.U8 desc[UR24][R28.64], R0 ;  /* 0x000000001c006986 */ /* 0x0001e8000c101118 */
[----:B------:R1:W-:Y:S01]  /*d2020*/  @P2 STG.E.U8 desc[UR24][R20.64], R2 ;  /* 0x0000000214002986 */ /* 0x0003e2000c101118 */
[----:B------:R-:W-:Y:S01]  /*d2030*/  ISETP.LT.AND P2, PT, R27, UR4, !P3 ;  /* 0x000000041b007c0c */ /* 0x000fe2000df41270 */
[----:B------:R-:W-:Y:S01]  /*d2040*/  ULDC UR4, c[0x0][0x228] ;  /* 0x00008a0000047ab9 */ /* 0x000fe20000000800 */
[C---:B0-----:R-:W-:Y:S02]  /*d2050*/  PRMT R0, R24.reuse, 0x7770, RZ ;  /* 0x0000777018007816 */ /* 0x041fe400000000ff */
[----:B-1----:R-:W-:Y:S01]  /*d2060*/  PRMT R2, R24, 0x7771, RZ ;  /* 0x0000777118027816 */ /* 0x002fe200000000ff */
[----:B------:R-:W3:Y:S04]  /*d2070*/  LDL.LU.64 R20, [R1+0x668] ;  /* 0x0006680001147983 */ /* 0x000ee80000300a00 */
[----:B------:R-:W-:Y:S04]  /*d2080*/  @P4 STG.E.U8 desc[UR24][R6.64], R0 ;  /* 0x0000000006004986 */ /* 0x000fe8000c101118 */
[----:B------:R-:W3:Y:S04]  /*d2090*/  LDL.LU.64 R28, [R1+0x5d0] ;  /* 0x0005d000011c7983 */ /* 0x000ee80000300a00 */
[----:B------:R0:W-:Y:S01]  /*d20a0*/  @P5 STG.E.U8 desc[UR24][R10.64], R2 ;  /* 0x000000020a005986 */ /* 0x0001e2000c101118 */
[----:B------:R-:W-:Y:S01]  /*d20b0*/  ISETP.LT.AND P4, PT, R8, UR5, !P3 ;  /* 0x0000000508007c0c */ /* 0x000fe2000df81270 */
[----:B------:R-:W-:Y:S01]  /*d20c0*/  ULDC UR5, c[0x0][0x228] ;  /* 0x00008a0000057ab9 */ /* 0x000fe20000000800 */
[----:B------:R-:W-:-:S02]  /*d20d0*/  ISETP.LT.AND P6, PT, R23, UR4, !P3 ;  /* 0x0000000417007c0c */ /* 0x000fc4000dfc1270 */
[----:B------:R-:W-:Y:S02]  /*d20e0*/  ISETP.LT.AND P5, PT, R22, UR5, !P3 ;  /* 0x0000000516007c0c */ /* 0x000fe4000dfa1270 */
[C---:B------:R-:W-:Y:S01]  /*d20f0*/  PRMT R3, R24.reuse, 0x7773, RZ ;  /* 0x0000777318037816 */ /* 0x040fe200000000ff */
[----:B------:R-:W-:Y:S01]  /*d2100*/  ULDC UR4, c[0x0][0x228] ;  /* 0x00008a0000047ab9 */ /* 0x000fe20000000800 */
[----:B------:R-:W-:Y:S01]  /*d2110*/  ULDC UR5, c[0x0][0x228] ;  /* 0x00008a0000057ab9 */ /* 0x000fe20000000800 */
[----:B0-----:R-:W3:Y:S04]  /*d2120*/  LDL.LU.64 R10, [R1+0x640] ;  /* 0x00064000010a7983 */ /* 0x001ee80000300a00 */
[----:B------:R-:W3:Y:S04]  /*d2130*/  LDL.LU.64 R6, [R1+0x5f8] ;  /* 0x0005f80001067983 */ /* 0x000ee80000300a00 */
[----:B------:R-:W3:Y:S04]  /*d2140*/  LDL.LU R13, [R1+0x308] ;  /* 0x00030800010d7983 */ /* 0x000ee80000300800 */
[----:B------:R0:W-:Y:S04]  /*d2150*/  STL.64 [R1+0x3bb0], R22 ;  /* 0x003bb01601007387 */ /* 0x0001e80000100a00 */
[----:B0-----:R-:W2:Y:S01]  /*d2160*/  LDL.LU.64 R22, [R1+0x5c0] ;  /* 0x0005c00001167983 */ /* 0x001ea20000300a00 */
[----:B------:R-:W-:Y:S01]  /*d2170*/  PRMT R2, R24, 0x7772, RZ ;  /* 0x0000777218027816 */ /* 0x000fe200000000ff */
[----:B------:R-:W-:-:S02]  /*d2180*/  VIADD R0, R12, 0x77 ;  /* 0x000000770c007836 */ /* 0x000fc40000000000 */
[----:B--2---:R0:W-:Y:S04]  /*d2190*/  STL.64 [R1+0x3bb8], R22 ;  /* 0x003bb81601007387 */ /* 0x0041e80000100a00 */
[----:B0-----:R-:W2:Y:S04]  /*d21a0*/  LDL.LU.64 R22, [R1+0x5c8] ;  /* 0x0005c80001167983 */ /* 0x001ea80000300a00 */
[----:B------:R0:W-:Y:S01]  /*d21b0*/  @P2 STG.E.U8 desc[UR24][R4.64], R2 ;  /* 0x0000000204002986 */ /* 0x0001e2000c101118 */
[----:B------:R-:W-:-:S03]  /*d21c0*/  ISETP.GE.AND P2, PT, R0, UR37, PT ;  /* 0x0000002500007c0c */ /* 0x000fc6000bf46270 */
[----:B----4-:R1:W-:Y:S01]  /*d21d0*/  @P4 STG.E.U8 desc[UR24][R14.64], R3 ;  /* 0x000000030e004986 */ /* 0x0103e2000c101118 */
[----:B------:R-:W-:Y:S02]  /*d21e0*/  PRMT R0, R25, 0x7770, RZ ;  /* 0x0000777019007816 */ /* 0x000fe400000000ff */
[----:B------:R-:W-:Y:S01]  /*d21f0*/  ISETP.LT.AND P4, PT, R19, UR4, !P3 ;  /* 0x0000000413007c0c */ /* 0x000fe2000df81270 */
[----:B------:R-:W-:Y:S01]  /*d2200*/  ULDC UR4, c[0x0][0x228] ;  /* 0x00008a0000047ab9 */ /* 0x000fe20000000800 */
[----:B------:R-:W-:Y:S01]  /*d2210*/  ISETP.LT.AND P3, PT, R17, UR5, !P3 ;  /* 0x0000000511007c0c */ /* 0x000fe2000df61270 */
[----:B------:R-:W-:Y:S01]  /*d2220*/  ULDC UR5, c[0x0][0x228] ;  /* 0x00008a0000057ab9 */ /* 0x000fe20000000800 */
[----:B---3--:R3:W-:Y:S01]  /*d2230*/  @P6 STG.E.U8 desc[UR24][R20.64], R0 ;  /* 0x0000000014006986 */ /* 0x0087e2000c101118 */
[----:B------:R-:W-:Y:S01]  /*d2240*/  ISETP.LT.AND P6, PT, R18, UR4, !P0 ;  /* 0x0000000412007c0c */ /* 0x000fe2000c7c1270 */
[----:B------:R-:W-:Y:S01]  /*d2250*/  ULDC UR4, c[0x0][0x228] ;  /* 0x00008a0000047ab9 */ /* 0x000fe20000000800 */
[C---:B0-----:R-:W-:Y:S01]  /*d2260*/  PRMT R2, R25.reuse, 0x7771, RZ ;  /* 0x0000777119027816 */ /* 0x041fe200000000ff */
[----:B-1----:R-:W4:Y:S04]  /*d2270*/  LDL.LU.64 R14, [R1+0x638] ;  /* 0x00063800010e7983 */ /* 0x002f280000300a00 */
[----:B------:R0:W-:Y:S01]  /*d2280*/  @P5 STG.E.U8 desc[UR24][R28.64], R2 ;  /* 0x000000021c005986 */ /* 0x0001e2000c101118 */
[----:B---3--:R-:W-:-:S03]  /*d2290*/  PRMT R0, R25, 0x7772, RZ ;  /* 0x0000777219007816 */ /* 0x008fc600000000ff */
[----:B------:R-:W3:Y:S04]  /*d22a0*/  LDL.LU.64 R20, [R1+0x630] ;  /* 0x0006300001147983 */ /* 0x000ee80000300a00 */
[----:B------:R-:W3:Y:S04]  /*d22b0*/  LDL.LU R24, [R1+0x3a8] ;  /* 0x0003a80001187983 */ /* 0x000ee80000300800 */
[----:B------:R1:W-:Y:S04]  /*d22c0*/  @P4 STG.E.U8 desc[UR24][R10.64], R0 ;  /* 0x000000000a004986 */ /* 0x0003e8000c101118 */
[----:B0-----:R-:W3:Y:S01]  /*d22d0*/  LDL.LU.64 R28, [R1+0x6e0] ;  /* 0x0006e000011c7983 */ /* 0x001ee20000300a00 */
[----:B------:R-:W-:-:S05]  /*d22e0*/  PRMT R2, R25, 0x7773, RZ ;  /* 0x0000777319027816 */ /* 0x000fca00000000ff */
[----:B------:R0:W-:Y:S01]  /*d22f0*/  @P3 STG.E.U8 desc[UR24][R6.64], R2 ;  /* 0x0000000206003986 */ /* 0x0001e2000c101118 */
[----:B-1----:R-:W-:-:S03]  /*d2300*/  PRMT R0, R13, 0x7770, RZ ;  /* 0x000077700d007816 */ /* 0x002fc600000000ff */
[----:B------:R-:W3:Y:S04]  /*d2310*/  LDL.LU.64 R10, [R1+0x6d8] ;  /* 0x0006d800010a7983 */ /* 0x000ee80000300a00 */
[----:B------:R-:W3:Y:S04]  /*d2320*/  LDL.LU.64 R4, [R1+0x760] ;  /* 0x0007600001047983 */ /* 0x000ee80000300a00 */
[----:B0-----:R-:W3:Y:S04]  /*d2330*/  LDL.LU.64 R6, [R1+0x728] ;  /* 0x0007280001067983 */ /* 0x001ee80000300a00 */
[----:B--2---:R0:W-:Y:S04]  /*d2340*/  @P6 STG.E.U8 desc[UR24][R22.64], R0 ;  /* 0x0000000016006986 */ /* 0x0041e8000c101118 */
[----:B0-----:R-:W2:Y:S01]  /*d2350*/  LDL.LU.64 R22, [R1+0x3bb8] ;  /* 0x003bb80001167983 */ /* 0x001ea20000300a00 */
[----:B------:R-:W-:-:S02]  /*d2360*/  ISETP.LT.AND P5, PT, R16, UR5, !P0 ;  /* 0x0000000510007c0c */ /* 0x000fc4000c7a1270 */
[----:B------:R-:W-:Y:S02]  /*d2370*/  PRMT R2, R13, 0x7771, RZ ;  /* 0x000077710d027816 */ /* 0x000fe400000000ff */
[----:B------:R-:W-:Y:S01]  /*d2380*/  ISETP.LT.AND P4, PT, R27, UR4, !P0 ;  /* 0x000000041b007c0c */ /* 0x000fe2000c781270 */
[----:B------:R-:W-:Y:S01]  /*d2390*/  ULDC UR4, c[0x0][0x228] ;  /* 0x00008a0000047ab9 */ /* 0x000fe20000000800 */
[----:B------:R-:W-:Y:S02]  /*d23a0*/  PRMT R0, R13, 0x7772, RZ ;  /* 0x000077720d007816 */ /* 0x000fe400000000ff */
[----:B------:R-:W-:Y:S01]  /*d23b0*/  ISETP.LT.AND P3, PT, R8, UR4, !P0 ;  /* 0x0000000408007c0c */ /* 0x000fe2000c761270 */
[----:B------:R-:W-:Y:S01]  /*d23c0*/  ULDC UR4, c[0x0][0x228] ;  /* 0x00008a0000047ab9 */ /* 0x000fe20000000800 */
[----:B------:R-:W-:-:S03]  /*d23d0*/  ULDC UR5, c[0x0][0x228] ;  /* 0x00008a0000057ab9 */ /* 0x000fc60000000800 */
[----:B--2---:R0:W-:Y:S04]  /*d23e0*/  @P5 STG.E.U8 desc[UR24][R22.64], R2 ;  /* 0x0000000216005986 */ /* 0x0041e8000c101118 */
[----:B0-----:R-:W2:Y:S01]  /*d23f0*/  LDL.LU.64 R22, [R1+0x3bb0] ;  /* 0x003bb00001167983 */ /* 0x001ea20000300a00 */
[----:B------:R-:W-:-:S03]  /*d2400*/  PRMT R2, R13, 0x7773, RZ ;  /* 0x000077730d027816 */ /* 0x000fc600000000ff */
[----:B------:R-:W2:Y:S04]  /*d2410*/  LDL.LU R25, [R1+0x32c] ;  /* 0x00032c0001197983 */ /* 0x000ea80000300800 */
[----:B----4-:R-:W-:Y:S04]  /*d2420*/  @P4 STG.E.U8 desc[UR24][R14.64], R0 ;  /* 0x000000000e004986 */ /* 0x010fe8000c101118 */
[----:B---3--:R0:W-:Y:S04]  /*d2430*/  @P3 STG.E.U8 desc[UR24][R20.64], R2 ;  /* 0x0000000214003986 */ /* 0x0081e8000c101118 */
[----:B0-----:R-:W3:Y:S01]  /*d2440*/  LDL.LU.64 R20, [R1+0x758] ;  /* 0x0007580001147983 */ /* 0x001ee20000300a00 */
[----:B------:R-:W-:-:S02]  /*d2450*/  PRMT R2, R24, 0x7770, RZ ;  /* 0x0000777018027816 */ /* 0x000fc400000000ff */
[----:B------:R-:W-:Y:S01]  /*d2460*/  PRMT R3, R24, 0x7771, RZ ;  /* 0x0000777118037816 */ /* 0x000fe200000000ff */
[----:B------:R-:W4:Y:S01]  /*d2470*/  LDL.LU.64 R14, [R1+0x818] ;  /* 0x00081800010e7983 */ /* 0x000f220000300a00 */
[----:B------:R-:W-:Y:S01]  /*d2480*/  VIADD R0, R12, 0x78 ;  /* 0x000000780c007836 */ /* 0x000fe20000000000 */
[----:B--2---:R-:W-:Y:S02]  /*d2490*/  ISETP.LT.AND P5, PT, R23, UR4, !P0 ;  /* 0x0000000417007c0c */ /* 0x004fe4000c7a1270 */
[----:B------:R-:W-:Y:S01]  /*d24a0*/  ISETP.LT.AND P4, PT, R22, UR5, !P0 ;  /* 0x0000000516007c0c */ /* 0x000fe2000c781270 */
[----:B------:R-:W-:Y:S01]  /*d24b0*/  ULDC UR4, c[0x0][0x228] ;  /* 0x00008a0000047ab9 */ /* 0x000fe20000000800 */
[----:B------:R-:W-:Y:S01]  /*d24c0*/  ULDC UR5, c[0x0][0x228] ;  /* 0x00008a0000057ab9 */ /* 0x000fe20000000800 */
[----:B------:R-:W-:Y:S02]  /*d24d0*/  ISETP.LT.AND P3, PT, R19, UR4, !P0 ;  /* 0x0000000413007c0c */ /* 0x000fe4000c761270 */
[----:B------:R-:W-:Y:S01]  /*d24e0*/  ISETP.LT.AND P6, PT, R17, UR5, !P0 ;  /* 0x0000000511007c0c */ /* 0x000fe2000c7c1270 */
[----:B------:R-:W-:Y:S01]  /*d24f0*/  ULDC UR4, c[0x0][0x228] ;  /* 0x00008a0000047ab9 */ /* 0x000fe20000000800 */
[----:B------:R-:W-:-:S02]  /*d2500*/  ISETP.GE.AND P0, PT, R0, UR35, PT ;  /* 0x0000002300007c0c */ /* 0x000fc4000bf06270 */
[----:B------:R-:W-:Y:S01]  /*d2510*/  PRMT R0, R24, 0x7772, RZ ;  /* 0x0000777218007816 */ /* 0x000fe200000000ff */
[----:B------:R-:W-:Y:S01]  /*d2520*/  ULDC UR5, c[0x0][0x228] ;  /* 0x00008a0000057ab9 */ /* 0x000fe20000000800 */
[----:B------:R0:W-:Y:S04]  /*d2530*/  @P5 STG.E.U8 desc[UR24][R28.64], R2 ;  /* 0x000000021c005986 */ /* 0x0001e8000c101118 */
[----:B------:R1:W-:Y:S01]  /*d2540*/  @P4 STG.E.U8 desc[UR24][R10.64], R3 ;  /* 0x000000030a004986 */ /* 0x0003e2000c101118 */
[----:B------:R-:W-:Y:S01]  /*d2550*/  ISETP.LT.AND P4, PT, R18, UR4, !P1 ;  /* 0x0000000412007c0c */ /* 0x000fe2000cf81270 */
[----:B------:R-:W-:Y:S02]  /*d2560*/  ULDC UR4, c[0x0][0x228] ;  /* 0x00008a0000047ab9 */ /* 0x000fe40000000800 */
[----:B0-----:R-:W2:Y:S04]  /*d2570*/  LDL.LU.64 R28, [R1+0x810] ;  /* 0x00081000011c7983 */ /* 0x001ea80000300a00 */
[----:B-1----:R-:W2:Y:S01]  /*d2580*/  LDL.LU.64 R10, [R1+0x808] ;  /* 0x00080800010a7983 */ /* 0x002ea20000300a00 */
[----:B------:R-:W-:-:S03]  /*d2590*/  PRMT R2, R24, 0x7773, RZ ;  /* 0x0000777318027816 */ /* 0x000fc600000000ff */
[----:B------:R0:W-:Y:S04]  /*d25a0*/  @P3 STG.E.U8 desc[UR24][R4.64], R0 ;  /* 0x0000000004003986 */ /* 0x0001e8000c101118 */
[----:B------:R-:W2:Y:S04]  /*d25b0*/  LDL.LU R24, [R1+0x31c] ;  /* 0x00031c0001187983 */ /* 0x000ea80000300800 */
[----:B------:R1:W-:Y:S01]  /*d25c0*/  @P6 STG.E.U8 desc[UR24][R6.64], R2 ;  /* 0x0000000206006986 */ /* 0x0003e2000c101118 */
[----:B------:R-:W-:-:S03]  /*d25d0*/  ISETP.LT.AND P6, PT, R16, UR4, !P1 ;  /* 0x0000000410007c0c */ /* 0x000fc6000cfc1270 */
[----:B------:R3:W-:Y:S01]  /*d25e0*/  STL.64 [R1+0x3ba8], R16 ;  /* 0x003ba81001007387 */ /* 0x0007e20000100a00 */
[----:B------:R-:W-:Y:S01]  /*d25f0*/  ULDC UR4, c[0x0][0x228] ;  /* 0x00008a0000047ab9 */ /* 0x000fe20000000800 */
[----:B0-----:R-:W-:Y:S01]  /*d2600*/  PRMT R0, R25, 0x7770, RZ ;  /* 0x0000777019007816 */ /* 0x001fe200000000ff */
[----:B-1----:R-:W-:Y:S01]  /*d2610*/  VIADD R2, R12, 0x79 ;  /* 0x000000790c027836 */ /* 0x002fe20000000000 */
[----:B---3--:R-:W3:Y:S04]  /*d2620*/  LDL.LU.64 R16, [R1+0x908] ;  /* 0x0009080001107983 */ /* 0x008ee80000300a00 */
[----:B------:R0:W-:Y:S04]  /*d2630*/  STL [R1+0x3b9c], R12 ;  /* 0x003b9c0c01007387 */ /* 0x0001e80000100800 */
[----:B------:R1:W-:Y:S04]  /*d2640*/  @P4 STG.E.U8 desc[UR24][R20.64], R0 ;  /* 0x0000000014004986 */ /* 0x0003e8000c101118 */
[----:B0-----:R-:W3:Y:S04]  /*d2650*/  LDL.LU.64 R12, [R1+0x900] ;  /* 0x00090000010c7983 */ /* 0x001ee80000300a00 */
[----:B-1----:R-:W3:Y:S01]  /*d2660*/  LDL.LU.64 R20, [R1+0x8f8] ;  /* 0x0008f80001147983 */ /* 0x002ee20000300a00 */
[----:B------:R-:W-:-:S02]  /*d2670*/  ISETP.LT.AND P3, PT, R27, UR5, !P1 ;  /* 0x000000051b007c0c */ /* 0x000fc4000cf61270 */
[----:B------:R-:W-:Y:S02]  /*d2680*/  ISETP.LT.AND P5, PT, R8, UR4, !P1 ;  /* 0x0000000408007c0c */ /* 0x000fe4000cfa1270 */
[C---:B------:R-:W-:Y:S02]  /*d2690*/  PRMT R0, R25.reuse, 0x7771, RZ ;  /* 0x0000777119007816 */ /* 0x040fe400000000ff */
[----:B------:R-:W-:Y:S02]  /*d26a0*/  ISETP.GE.AND P4, PT, R2, UR33, PT ;  /* 0x0000002102007c0c */ /* 0x000fe4000bf86270 */
[C---:B------:R-:W-:Y:S02]  /*d26b0*/  PRMT R2, R25.reuse, 0x7772, RZ ;  /* 0x0000777219027816 */ /* 0x040fe400000000ff */
[----:B------:R-:W-:Y:S01]  /*d26c0*/  PRMT R3, R25, 0x7773, RZ ;  /* 0x0000777319037816 */ /* 0x000fe200000000ff */
[----:B------:R-:W-:Y:S01]  /*d26d0*/  ULDC UR4, c[0x0][0x228] ;  /* 0x00008a0000047ab9 */ /* 0x000fe20000000800 */
[----:B----4-:R0:W-:Y:S01]  /*d26e0*/  @P6 STG.E.U8 desc[UR24][R14.64], R0 ;  /* 0x000000000e006986 */ /* 0x0101e2000c101118 */
[----:B------:R-:W-:Y:S01]  /*d26f0*/  ISETP.LT.AND P6, PT, R23, UR4, !P1 ;  /* 0x0000000417007c0c */ /* 0x000fe2000cfc1270 */
[----:B------:R-:W-:Y:S01]  /*d2700*/  ULDC UR4, c[0x0][0x228] ;  /* 0x00008a0000047ab9 */ /* 0x000fe20000000800 */
[----:B------:R-:W-:Y:S01]  /*d2710*/  ULDC UR5, c[0x0][0x228] ;  /* 0x00008a0000057ab9 */ /* 0x000fe20000000800 */
[----:B------:R-:W4:Y:S04]  /*d2720*/  LDL.LU R25, [R1+0x30c] ;  /* 0x00030c0001197983 */ /* 0x000f280000300800 */
[----:B------:R-:W4:Y:S04]  /*d2730*/  LDL.LU.64 R6, [R1+0x9d8] ;  /* 0x0009d80001067983 */ /* 0x000f280000300a00 */
[----:B0-----:R-:W4:Y:S04]  /*d2740*/  LDL.LU.64 R14, [R1+0x990] ;  /* 0x00099000010e7983 */ /* 0x001f280000300a00 */
[----:B--2---:R0:W-:Y:S04]  /*d2750*/  @P3 STG.E.U8 desc[UR24][R28.64], R2 ;  /* 0x000000021c003986 */ /* 0x0041e8000c101118 */
[----:B------:R1:W-:Y:S01]  /*d2760*/  @P5 STG.E.U8 desc[UR24][R10.64], R3 ;  /* 0x000000030a005986 */ /* 0x0003e2000c101118 */
[----:B------:R-:W-:-:S02]  /*d2770*/  ISETP.LT.AND P5, PT, R22, UR4, !P1 ;  /* 0x0000000416007c0c */ /* 0x000fc4000cfa1270 */
[----:B------:R-:W-:Y:S02]  /*d2780*/  ISETP.LT.AND P3, PT, R19, UR5, !P1 ;  /* 0x0000000513007c0c */ /* 0x000fe4000cf61270 */
[C---:B------:R-:W-:Y:S02]  /*d2790*/  PRMT R0, R24.reuse, 0x7770, RZ ;  /* 0x0000777018007816 */ /* 0x040fe400000000ff */
[C---:B------:R-:W-:Y:S01]  /*d27a0*/  PRMT R4, R24.reuse, 0x7773, RZ ;  /* 0x0000777318047816 */ /* 0x040fe200000000ff */
[----:B------:R-:W-:Y:S01]  /*d27b0*/  ULDC UR4, c[0x0][0x228] ;  /* 0x00008a0000047ab9 */ /* 0x000fe20000000800 */
[----:B------:R-:W-:Y:S01]  /*d27c0*/  ULDC UR5, c[0x0][0x228] ;  /* 0x00008a0000057ab9 */ /* 0x000fe20000000800 */
[C---:B0-----:R-:W-:Y:S02]  /*d27d0*/  PRMT R2, R24.reuse, 0x7771, RZ ;  /* 0x0000777118027816 */ /* 0x041fe400000000ff */
[----:B-1----:R-:W-:Y:S01]  /*d27e0*/  PRMT R3, R24, 0x7772, RZ ;  /* 0x0000777218037816 */ /* 0x002fe200000000ff */
[----:B------:R-:W2:Y:S04]  /*d27f0*/  LDL.LU.64 R28, [R1+0x988] ;  /* 0x00098800011c7983 */ /* 0x000ea80000300a00 */
[----:B------:R-:W2:Y:S04]  /*d2800*/  LDL.LU.64 R10, [R1+0x980] ;  /* 0x00098000010a7983 */ /* 0x000ea80000300a00 */
[----:B---3--:R0:W-:Y:S04]  /*d2810*/  @P6 STG.E.U8 desc[UR24][R16.64], R0 ;  /* 0x0000000010006986 */ /* 0x0081e8000c101118 */
[----:B------:R-:W-:Y:S04]  /*d2820*/  @P5 STG.E.U8 desc[UR24][R12.64], R2 ;  /* 0x000000020c005986 */ /* 0x000fe8000c101118 */
[----:B0-----:R-:W3:Y:S04]  /*d2830*/  LDL.LU.64 R16, [R1+0x3ba8] ;  /* 0x003ba80001107983 */ /* 0x001ee80000300a00 */
[----:B------:R-:W2:Y:S04]  /*d2840*/  LDL.LU R24, [R1+0x3ac] ;  /* 0x0003ac0001187983 */ /* 0x000ea80000300800 */
[----:B------:R0:W-:Y:S04]  /*d2850*/  @P3 STG.E.U8 desc[UR24][R20.64], R3 ;  /* 0x0000000314003986 */ /* 0x0001e8000c101118 */
[----:B0-----:R-:W2:Y:S04]  /*d2860*/  LDL.LU.64 R20, [R1+0xac0] ;  /* 0x000ac00001147983 */ /* 0x001ea80000300a00 */
[----:B------:R-:W3:Y:S01]  /*d2870*/  LDL.LU.64 R12, [R1+0xab0] ;  /* 0x000ab000010c7983 */ /* 0x000ee20000300a00 */
[----:B------:R-:W-:-:S02]  /*d2880*/  ISETP.LT.AND P6, PT, R18, UR5, !P2 ;  /* 0x0000000512007c0c */ /* 0x000fc4000d7c1270 */
[C---:B----4-:R-:W-:Y:S02]  /*d2890*/  PRMT R0, R25.reuse, 0x7770, RZ ;  /* 0x0000777019007816 */ /* 0x050fe400000000ff */
[C---:B------:R-:W-:Y:S01]  /*d28a0*/  PRMT R2, R25.reuse, 0x7771, RZ ;  /* 0x0000777119027816 */ /* 0x040fe200000000ff */
[----:B------:R-:W-:Y:S01]  /*d28b0*/  ULDC UR5, c[0x0][0x228] ;  /* 0x00008a0000057ab9 */ /* 0x000fe20000000800 */
[C---:B------:R-:W-:Y:S02]  /*d28c0*/  PRMT R3, R25.reuse, 0x7772, RZ ;  /* 0x0000777219037816 */ /* 0x040fe400000000ff */
[----:B------:R-:W-:Y:S01]  /*d28d0*/  PRMT R5, R25, 0x7773, RZ ;  /* 0x0000777319057816 */ /* 0x000fe200000000ff */
[----:B---3--:R0:W-:Y:S04]  /*d28e0*/  STL.64 [R1+0x3ba0], R12 ;  /* 0x003ba00c01007387 */ /* 0x0081e80000100a00 */
[----:B0-----:R-:W3:Y:S01]  /*d28f0*/  LDL.LU.64 R12, [R1+0xab8] ;  /* 0x000ab800010c7983 */ /* 0x001ee20000300a00 */
[----:B------:R-:W-:-:S02]  /*d2900*/  ISETP.LT.AND P1, PT, R17, UR4, !P1 ;  /* 0x0000000411007c0c */ /* 0x000fc4000cf21270 */
[----:B------:R-:W-:Y:S01]  /*d2910*/  ISETP.LT.AND P5, PT, R16, UR6, !P2 ;  /* 0x0000000610007c0c */ /* 0x000fe2000d7a1270 */
[----:B------:R-:W-:Y:S01]  /*d2920*/  ULDC UR4, c[0x0][0x228] ;  /* 0x00008a0000047ab9 */ /* 0x000fe20000000800 */
[----:B------:R-:W-:Y:S01]  /*d2930*/  ULDC UR6, c[0x0][0x228] ;  /* 0x00008a0000067ab9 */ /* 0x000fe20000000800 */
[----:B------:R-:W-:Y:S01]  /*d2940*/  ISETP.LT.AND P3, PT, R27, UR4, !P2 ;  /* 0x000000041b007c0c */ /* 0x000fe2000d761270 */
[----:B------:R-:W-:-:S07]  /*d2950*/  ULDC UR4, c[0x0][0x228] ;  /* 0x00008a0000047ab9 */ /* 0x000fce0000000800 */
[----:B------:R-:W-:Y:S01]  /*d2960*/  @P1 STG.E.U8 desc[UR24][R6.64], R4 ;  /* 0x0000000406001986 */ /* 0x000fe2000c101118 */
[----:B------:R-:W-:-:S03]  /*d2970*/  ISETP.LT.AND P1, PT, R8, UR4, !P2 ;  /* 0x0000000408007c0c */ /* 0x000fc6000d721270 */
[----:B------:R-:W-:Y:S04]  /*d2980*/  @P6 STG.E.U8 desc[UR24][R14.64], R0 ;  /* 0x000000000e006986 */ /* 0x000fe8000c101118 */
[----:B--2---:R0:W-:Y:S01]  /*d2990*/  @P5 STG.E.U8 desc[UR24][R28.64], R2 ;  /* 0x000000021c005986 */ /* 0x0041e2000c101118 */
[----:B------:R-:W-:-:S03]  /*d29a0*/  ISETP.LT.AND P5, PT, R23, UR5, !P2 ;  /* 0x0000000517007c0c */ /* 0x000fc6000d7a1270 */
[----:B------:R1:W-:Y:S01]  /*d29b0*/  @P3 STG.E.U8 desc[UR24][R10.64], R3 ;  /* 0x000000030a003986 */ /* 0x0003e2000c101118 */
[----:B------:R-:W-:Y:S01]  /*d29c0*/  ISETP.LT.AND P6, PT, R22, UR6, !P2 ;  /* 0x0000000616007c0c */ /* 0x000fe2000d7c1270 */
[----:B------:R-:W-:Y:S01]  /*d29d0*/  ULDC UR4, c[0x0][0x228] ;  /* 0x00008a0000047ab9 */ /* 0x000fe20000000800 */
[----:B------:R-:W-:Y:S01]  /*d29e0*/  ULDC UR5, c[0x0][0x228] ;  /* 0x00008a0000057ab9 */ /* 0x000fe20000000800 */
[----:B0-----:R-:W2:Y:S04]  /*d29f0*/  LDL.LU.64 R28, [R1+0xa68] ;  /* 0x000a6800011c7983 */ /* 0x001ea80000300a00 */
[----:B------:R-:W4:Y:S01]  /*d2a00*/  LDL.LU R25, [R1+0x280] ;  /* 0x0002800001197983 */ /* 0x000f220000300800 */
[----:B-1----:R-:W-:-:S03]  /*d2a10*/  PRMT R3, R24, 0x7770, RZ ;  /* 0x0000777018037816 */ /* 0x002fc600000000ff */
[----:B------:R-:W4:Y:S04]  /*d2a20*/  LDL.LU.64 R6, [R1+0xaf0] ;  /* 0x000af00001067983 */ /* 0x000f280000300a00 */
[----:B------:R-:W4:Y:S04]  /*d2a30*/  LDL.LU.64 R10, [R1+0xae8] ;  /* 0x000ae800010a7983 */ /* 0x000f280000300a00 */
[----:B------:R0:W-:Y:S01]  /*d2a40*/  @P1 STG.E.U8 desc[UR24][R20.64], R5 ;  /* 0x0000000514001986 */ /* 0x0001e2000c101118 */
[C---:B------:R-:W-:Y:S02]  /*d2a50*/  PRMT R2, R24.reuse, 0x7771, RZ ;  /* 0x0000777118027816 */ /* 0x040fe400000000ff */
[----:B------:R-:W-:-:S02]  /*d2a60*/  PRMT R0, R24, 0x7772, RZ ;  /* 0x0000777218007816 */ /* 0x000fc400000000ff */
[----:B------:R-:W-:Y:S01]  /*d2a70*/  PRMT R4, R24, 0x7773, RZ ;  /* 0x0000777318047816 */ /* 0x000fe200000000ff */
[----:B------:R-:W-:Y:S01]  /*d2a80*/  ULDC UR6, c[0x0][0x228] ;  /* 0x00008a0000067ab9 */ /* 0x000fe20000000800 */
[----:B0-----:R-:W4:Y:S04]  /*d2a90*/  LDL.LU.64 R20, [R1+0xb70] ;  /* 0x000b700001147983 */ /* 0x001f280000300a00 */
[----:B------:R-:W4:Y:S04]  /*d2aa0*/  LDL.LU.64 R14, [R1+0xb68] ;  /* 0x000b6800010e7983 */ /* 0x000f280000300a00 */
[----:B------:R-:W4:Y:S04]  /*d2ab0*/  LDL.LU R26, [R1+0x260] ;  /* 0x00026000011a7983 */ /* 0x000f280000300800 */
[----:B---3--:R0:W-:Y:S04]  /*d2ac0*/  @P5 STG.E.U8 desc[UR24][R12.64], R3 ;  /* 0x000000030c005986 */ /* 0x0081e8000c101118 */
[----:B0-----:R-:W3:Y:S01]  /*d2ad0*/  LDL.LU.64 R12, [R1+0x3ba0] ;  /* 0x003ba000010c7983 */ /* 0x001ee20000300a00 */
[----:B------:R-:W-:Y:S01]  /*d2ae0*/  ISETP.LT.AND P3, PT, R19, UR4, !P2 ;  /* 0x0000000413007c0c */ /* 0x000fe2000d761270 */
[----:B------:R-:W-:Y:S01]  /*d2af0*/  ULDC UR4, c[0x0][0x228] ;  /* 0x00008a0000047ab9 */ /* 0x000fe20000000800 */
[----:B------:R-:W-:-:S02]  /*d2b00*/  ISETP.LT.AND P2, PT, R17, UR5, !P2 ;  /* 0x0000000511007c0c */ /* 0x000fc4000d741270 */
[----:B------:R-:W-:Y:S01]  /*d2b10*/  ISETP.LT.AND P5, PT, R18, UR4, !P0 ;  /* 0x0000000412007c0c */ /* 0x000fe2000c7a1270 */
[----:B------:R-:W-:Y:S01]  /*d2b20*/  ULDC UR5, c[0x0][0x228] ;  /* 0x00008a0000057ab9 */ /* 0x000fe20000000800 */
[----:B------:R-:W-:Y:S01]  /*d2b30*/  ULDC UR4, c[0x0][0x228] ;  /* 0x00008a0000047ab9 */ /* 0x000fe20000000800 */
[----:B---3--:R0:W-:Y:S04]  /*d2b40*/  @P6 STG.E.U8 desc[UR24][R12.64], R2 ;  /* 0x000000020c006986 */ /* 0x0081e8000c101118 */
[----:B0-----:R-:W3:Y:S04]  /*d2b50*/  LDL.LU R12, [R1+0x3b9c] ;  /* 0x003b9c00010c7983 */ /* 0x001ee80000300800 */
[----:B------:R-:W2:Y:S04]  /*d2b60*/  LDL.LU.64 R2, [R1+0xaa8] ;  /* 0x000aa80001027983 */ /* 0x000ea80000300a00 */
[----:B------:R-:W3:Y:S01]  /*d2b70*/  LDL.LU R24, [R1+0x3e4] ;  /* 0x0003e40001187983 */ /* 0x000ee20000300800 */
[----:B------:R-:W-:Y:S01]  /*d2b80*/  ISETP.LT.AND P6, PT, R27, UR4, !P0 ;  /* 0x000000041b007c0c */ /* 0x000fe2000c7c1270 */
[----:B------:R-:W-:-:S02]  /*d2b90*/  ULDC UR4, c[0x0][0x228] ;  /* 0x00008a0000047ab9 */ /* 0x000fc40000000800 */
[----:B--2---:R4:W-:Y:S04]  /*d2ba0*/  @P3 STG.E.U8 desc[UR24][R2.64], R0 ;  /* 0x0000000002003986 */ /* 0x0049e8000c101118 */
[----:B------:R0:W-:Y:S01]  /*d2bb0*/  @P2 STG.E.U8 desc[UR24][R28.64], R4 ;  /* 0x000000041c002986 */ /* 0x0001e2000c101118 */
[----:B----4-:R-:W-:Y:S02]  /*d2bc0*/  PRMT R2, R25, 0x7770, RZ ;  /* 0x0000777019027816 */ /* 0x010fe400000000ff */
[----:B------:R-:W-:Y:S01]  /*d2bd0*/  ISETP.LT.AND P3, PT, R16, UR5, !P0 ;  /* 0x0000000510007c0c */ /* 0x000fe2000c761270 */
[----:B------:R-:W-:Y:S01]  /*d2be0*/  ULDC UR5, c[0x0][0x228] ;  /* 0x00008a0000057ab9 */ /* 0x000fe20000000800 */
[----:B0-----:R-:W2:Y:S04]  /*d2bf0*/  LDL.LU.64 R28, [R1+0xc30] ;  /* 0x000c3000011c7983 */ /* 0x001ea80000300a00 */
[----:B------:R-:W-:Y:S04]  /*d2c00*/  @P5 STG.E.U8 desc[UR24][R6.64], R2 ;  /* 0x0000000206005986 */ /* 0x000fe8000c101118 */
[----:B---3--:R-:W0:Y:S01]  /*d2c10*/  LDS.128 R4, [R24] ;  /* 0x0000000018047984 */ /* 0x008e220000000c00 */
[----:B------:R-:W-:-:S03]  /*d2c20*/  ISETP.LT.AND P2, PT, R8, UR5, !P0 ;  /* 0x0000000508007c0c */ /* 0x000fc6000c741270 */
[----:B------:R1:W-:Y:S01]  /*d2c30*/  STL [R1+0x3b98], R8 ;  /* 0x003b980801007387 */ /* 0x0003e20000100800 */
[----:B------:R-:W-:Y:S01]  /*d2c40*/  VIADD R0, R12, 0x7a ;  /* 0x0000007a0c007836 */ /* 0x000fe20000000000 */
[C---:B------:R-:W-:Y:S01]  /*d2c50*/  PRMT R3, R25.reuse, 0x7771, RZ ;  /* 0x0000777119037816 */ /* 0x040fe200000000ff */
[----:B------:R-:W-:Y:S01]  /*d2c60*/  ULDC UR5, c[0x0][0x228] ;  /* 0x00008a0000057ab9 */ /* 0x000fe20000000800 */
[----:B-1----:R-:W3:Y:S02]  /*d2c70*/  LDL.LU.64 R8, [R1+0xcb8] ;  /* 0x000cb80001087983 */ /* 0x002ee40000300a00 */
[----:B------:R-:W-:Y:S02]  /*d2c80*/  ISETP.GE.AND P1, PT, R0, UR21, PT ;  /* 0x0000001500007c0c */ /* 0x000fe4000bf26270 */
[C---:B------:R-:W-:Y:S02]  /*d2c90*/  PRMT R0, R25.reuse, 0x7772, RZ ;  /* 0x0000777219007816 */ /* 0x040fe400000000ff */
[----:B------:R-:W-:Y:S01]  /*d2ca0*/  PRMT R2, R25, 0x7773, RZ ;  /* 0x0000777319027816 */ /* 0x000fe200000000ff */
[----:B------:R1:W-:Y:S04]  /*d2cb0*/  @P3 STG.E.U8 desc[UR24][R10.64], R3 ;  /* 0x000000030a003986 */ /* 0x0003e8000c101118 */
[----:B------:R4:W-:Y:S04]  /*d2cc0*/  @P6 STG.E.U8 desc[UR24][R20.64], R0 ;  /* 0x0000000014006986 */ /* 0x0009e8000c101118 */
[----:B------:R0:W-:Y:S04]  /*d2cd0*/  @P2 STG.E.U8 desc[UR24][R14.64], R2 ;  /* 0x000000020e002986 */ /* 0x0001e8000c101118 */
[----:B-1----:R-:W3:Y:S04]  /*d2ce0*/  LDL.LU.64 R10, [R1+0xcb0] ;  /* 0x000cb000010a7983 */ /* 0x002ee80000300a00 */
[----:B------:R-:W3:Y:S04]  /*d2cf0*/  LDL.LU R13, [R1+0x2b0] ;  /* 0x0002b000010d7983 */ /* 0x000ee80000300800 */
[----:B----4-:R-:W4:Y:S04]  /*d2d00*/  LDL.LU.64 R20, [R1+0xca8] ;  /* 0x000ca80001147983 */ /* 0x010f280000300a00 */
[----:B0-----:R-:W4:Y:S04]  /*d2d10*/  LDL.LU.64 R14, [R1+0xd38] ;  /* 0x000d3800010e7983 */ /* 0x001f280000300a00 */
[----:B------:R-:W4:Y:S04]  /*d2d20*/  LDL.LU.64 R24, [R1+0xd30] ;  /* 0x000d300001187983 */ /* 0x000f280000300a00 */
[----:B------:R0:W-:Y:S04]  /*d2d30*/  STL.64 [R1+0x3b78], R6 ;  /* 0x003b780601007387 */ /* 0x0001e80000100a00 */
[----:B0-----:R-:W4:Y:S01]  /*d2d40*/  LDL.LU.64 R6, [R1+0xd00] ;  /* 0x000d000001067983 */ /* 0x001f220000300a00 */
[----:B------:R-:W-:Y:S01]  /*d2d50*/  ISETP.LT.AND P3, PT, R23, UR4, !P0 ;  /* 0x0000000417007c0c */ /* 0x000fe2000c761270 */
[----:B------:R-:W-:-:S02]  /*d2d60*/  ULDC UR4, c[0x0][0x228] ;  /* 0x00008a0000047ab9 */ /* 0x000fc40000000800 */
[----:B------:R-:W-:Y:S01]  /*d2d70*/  ISETP.LT.AND P5, PT, R22, UR4, !P0 ;  /* 0x0000000416007c0c */ /* 0x000fe2000c7a1270 */
[----:B------:R-:W-:Y:S01]  /*d2d80*/  VIADD R0, R12, 0x7b ;  /* 0x0000007b0c007836 */ /* 0x000fe20000000000 */
[----:B------:R-:W-:Y:S02]  /*d2d90*/  PRMT R2, R26, 0x7770, RZ ;  /* 0x000077701a027816 */ /* 0x000fe400000000ff */
[----:B------:R-:W-:Y:S01]  /*d2da0*/  ISETP.LT.AND P6, PT, R19, UR5, !P0 ;  /* 0x0000000513007c0c */ /* 0x000fe2000c7c1270 */
[----:B------:R-:W-:Y:S01]  /*d2db0*/  ULDC UR4, c[0x0][0x228] ;  /* 0x00008a0000047ab9 */ /* 0x000fe20000000800 */
[----:B------:R-:W-:Y:S01]  /*d2dc0*/  ULDC UR5, c[0x0][0x228] ;  /* 0x00008a0000057ab9 */ /* 0x000fe20000000800 */
[----:B------:R-:W-:Y:S02]  /*d2dd0*/  ISETP.GE.AND P2, PT, R0, UR43, PT ;  /* 0x0000002b00007c0c */ /* 0x000fe4000bf46270 */
[----:B------:R-:W-:Y:S02]  /*d2de0*/  PRMT R0, R26, 0x7771, RZ ;  /* 0x000077711a007816 */ /* 0x000fe400000000ff */
[----:B------:R-:W-:Y:S01]  /*d2df0*/  ISETP.LT.AND P0, PT, R17, UR4, !P0 ;  /* 0x0000000411007c0c */ /* 0x000fe2000c701270 */
[----:B------:R-:W-:Y:S01]  /*d2e00*/  ULDC UR4, c[0x0][0x228] ;  /* 0x00008a0000047ab9 */ /* 0x000fe20000000800 */
[----:B--2---:R0:W-:Y:S01]  /*d2e10*/  @P3 STG.E.U8 desc[UR24][R28.64], R2 ;  /* 0x000000021c003986 */ /* 0x0041e2000c101118 */
[----:B------:R-:W-:Y:S01]  /*d2e20*/  ISETP.LT.AND P3, PT, R18, UR5, !P4 ;  /* 0x0000000512007c0c */ /* 0x000fe2000e761270 */
[----:B------:R-:W-:-:S02]  /*d2e30*/  ULDC UR5, c[0x0][0x228] ;  /* 0x00008a0000057ab9 */ /* 0x000fc40000000800 */
[----:B0-----:R-:W2:Y:S04]  /*d2e40*/  LDL.LU.64 R28, [R1+0xde0] ;  /* 0x000de000011c7983 */ /* 0x001ea80000300a00 */
[----:B---3--:R0:W-:Y:S01]  /*d2e50*/  @P5 STG.E.U8 desc[UR24][R8.64], R0 ;  /* 0x0000000008005986 */ /* 0x0081e2000c101118 */
[----:B------:R-:W-:-:S03]  /*d2e60*/  PRMT R2, R26, 0x7772, RZ ;  /* 0x000077721a027816 */ /* 0x000fc600000000ff */
[----:B0-----:R-:W3:Y:S01]  /*d2e70*/  LDL.LU R8, [R1+0x3b98] ;  /* 0x003b980001087983 */ /* 0x001ee20000300800 */
[----:B------:R-:W-:-:S03]  /*d2e80*/  PRMT R0, R26, 0x7773, RZ ;  /* 0x000077731a007816 */ /* 0x000fc600000000ff */
[----:B------:R0:W-:Y:S02]  /*d2e90*/  @P6 STG.E.U8 desc[UR24][R10.64], R2 ;  /* 0x000000020a006986 */ /* 0x0001e4000c101118 */
[----:B0-----:R-:W-:Y:S02]  /*d2ea0*/  PRMT R2, R13, 0x7770, RZ ;  /* 0x000077700d027816 */ /* 0x001fe400000000ff */
[----:B------:R-:W2:Y:S04]  /*d2eb0*/  LDL.LU.64 R10, [R1+0xdd8] ;  /* 0x000dd800010a7983 */ /* 0x000ea80000300a00 */
[----:B----4-:R-:W-:Y:S04]  /*d2ec0*/  @P0 STG.E.U8 desc[UR24][R6.64], R0 ;  /* 0x0000000006000986 */ /* 0x010fe8000c101118 */
[----:B------:R0:W-:Y:S04]  /*d2ed0*/  @P3 STG.E.U8 desc[UR24][R20.64], R2 ;  /* 0x0000000214003986 */ /* 0x0001e8000c101118 */
[----:B0-----:R-:W4:Y:S04]  /*d2ee0*/  LDL.LU.64 R20, [R1+0xe68] ;  /* 0x000e680001147983 */ /* 0x001f280000300a00 */
[----:B------:R-:W4:Y:S01]  /*d2ef0*/  LDL.LU.64 R6, [R1+0xe60] ;  /* 0x000e600001067983 */ /* 0x000f220000300a00 */
[----:B------:R-:W-:-:S02]  /*d2f00*/  ISETP.LT.AND P6, PT, R16, UR4, !P4 ;  /* 0x0000000410007c0c */ /* 0x000fc4000e7c1270 */
[----:B------:R-:W-:Y:S01]  /*d2f10*/  PRMT R0, R13, 0x7771, RZ ;  /* 0x000077710d007816 */ /* 0x000fe200000000ff */
[----:B------:R-:W4:Y:S01]  /*d2f20*/  LDL.LU R9, [R1+0x284] ;  /* 0x0002840001097983 */ /* 0x000f220000300800 */
[----:B------:R-:W-:-:S09]  /*d2f30*/  ULDC UR4, c[0x0][0x228] ;  /* 0x00008a0000047ab9 */ /* 0x000fd20000000800 */
[----:B------:R0:W-:Y:S04]  /*d2f40*/  @P6 STG.E.U8 desc[UR24][R14.64], R0 ;  /* 0x000000000e006986 */ /* 0x0001e8000c101118 */
[----:B0-----:R-:W4:Y:S01]  /*d2f50*/  LDL.LU.64 R14, [R1+0xea0] ;  /* 0x000ea000010e7983 */ /* 0x001f220000300a00 */
[----:B------:R-:W-:Y:S01]  /*d2f60*/  ISETP.LT.AND P5, PT, R27, UR4, !P4 ;  /* 0x000000041b007c0c */ /* 0x000fe2000e7a1270 */
[----:B------:R-:W-:Y:S01]  /*d2f70*/  ULDC UR4, c[0x0][0x228] ;  /* 0x00008a0000047ab9 */ /* 0x000fe20000000800 */
[----:B------:R-:W-:Y:S02]  /*d2f80*/  PRMT R2, R13, 0x7772, RZ ;  /* 0x000077720d027816 */ /* 0x000fe400000000ff */
[----:B------:R-:W-:Y:S01]  /*d2f90*/  ISETP.LT.AND P6, PT, R19, UR5, !P4 ;  /* 0x0000000513007c0c */ /* 0x000fe2000e7c1270 */
[----:B------:R-:W-:Y:S01]  /*d2fa0*/  VIADD R0, R12, 0x7c ;  /* 0x0000007c0c007836 */ /* 0x000fe20000000000 */
[----:B------:R-:W-:Y:S01]  /*d2fb0*/  PRMT R3, R4, 0x7770, RZ ;  /* 0x0000777004037816 */ /* 0x000fe200000000ff */
[----:B------:R-:W-:-:S06]  /*d2fc0*/  ULDC UR5, c[0x0][0x228] ;  /* 0x00008a0000057ab9 */ /* 0x000fcc0000000800 */
[----:B------:R0:W-:Y:S04]  /*d2fd0*/  @P5 STG.E.U8 desc[UR24][R24.64], R2 ;  /* 0x0000000218005986 */ /* 0x0001e8000c101118 */
[----:B0-----:R-:W4:Y:S01]  /*d2fe0*/  LDL.LU.64 R24, [R1+0xe58] ;  /* 0x000e580001187983 */ /* 0x001f220000300a00 */
[----:B------:R-:W-:Y:S02]  /*d2ff0*/  PRMT R2, R13, 0x7773, RZ ;  /* 0x000077730d027816 */ /* 0x000fe400000000ff */
[----:B---3--:R-:W-:Y:S01]  /*d3000*/  ISETP.LT.AND P0, PT, R8, UR4, !P4 ;  /* 0x0000000408007c0c */ /* 0x008fe2000e701270 */
[----:B------:R-:W-:Y:S02]  /*d3010*/  ULDC UR4, c[0x0][0x228] ;  /* 0x00008a0000047ab9 */ /* 0x000fe40000000800 */
[----:B------:R-:W-:Y:S01]  /*d3020*/  ISETP.LT.AND P3, PT, R23, UR4, !P4 ;  /* 0x0000000417007c0c */ /* 0x000fe2000e761270 */
[----:B------:R-:W-:-:S02]  /*d3030*/  ULDC UR4, c[0x0][0x228] ;  /* 0x00008a0000047ab9 */ /* 0x000fc40000000800 */
[----:B------:R-:W-:Y:S01]  /*d3040*/  ISETP.LT.AND P5, PT, R22, UR4, !P4 ;  /* 0x0000000416007c0c */ /* 0x000fe2000e7a1270 */
[----:B------:R-:W-:-:S06]  /*d3050*/  ULDC UR4, c[0x0][0x228] ;  /* 0x00008a0000047ab9 */ /* 0x000fcc0000000800 */
[----:B--2---:R0:W-:Y:S01]  /*d3060*/  @P0 STG.E.U8 desc[UR24][R28.64], R2 ;  /* 0x000000021c000986 */ /* 0x0041e2000c101118 */
[----:B------:R-:W-:Y:S02]  /*d3070*/  ISETP.GE.AND P0, PT, R0, UR41, PT ;  /* 0x0000002900007c0c */ /* 0x000fe4000bf06270 */
[C---:B------:R-:W-:Y:S01]  /*d3080*/  PRMT R0, R4.reuse, 0x7771, RZ ;  /* 0x0000777104007816 */ /* 0x040fe200000000ff */
[----:B------:R1:W-:Y:S01]  /*d3090*/  @P3 STG.E.U8 desc[UR24][R10.64], R3 ;  /* 0x000000030a003986 */ /* 0x0003e2000c101118 */
[----:B------:R-:W-:Y:S01]  /*d30a0*/  ISETP.LT.AND P4, PT, R17, UR4, !P4 ;  /* 0x0000000411007c0c */ /* 0x000fe2000e781270 */
[----:B------:R-:W-:Y:S02]  /*d30b0*/  ULDC UR4, c[0x0][0x228] ;  /* 0x00008a0000047ab9 */ /* 0x000fe40000000800 */
[----:B0-----:R-:W2:Y:S01]  /*d30c0*/  LDL.LU.64 R28, [R1+0xef0] ;  /* 0x000ef000011c7983 */ /* 0x001ea20000300a00 */
[----:B------:R-:W-:-:S03]  /*d30d0*/  PRMT R2, R4, 0x7772, RZ ;  /* 0x0000777204027816 */ /* 0x000fc600000000ff */
[----:B-1----:R-:W3:Y:S04]  /*d30e0*/  LDL.LU.64 R10, [R1+0xee8] ;  /* 0x000ee800010a7983 */ /* 0x002ee80000300a00 */
[----:B------:R-:W3:Y:S04]  /*d30f0*/  LDL.LU R26, [R1+0x264] ;  /* 0x00026400011a7983 */ /* 0x000ee80000300800 */
[----:B----4-:R0:W-:Y:S04]  /*d3100*/  @P5 STG.E.U8 desc[UR24][R20.64], R0 ;  /* 0x0000000014005986 */ /* 0x0101e8000c101118 */
[----:B------:R-:W-:Y:S01]  /*d3110*/  @P6 STG.E.U8 desc[UR24][R6.64], R2 ;  /* 0x0000000206006986 */ /* 0x000fe2000c101118 */
[----:B------:R-:W-:-:S02]  /*d3120*/  ISETP.LT.AND P6, PT, R16, UR4, !P1 ;  /* 0x0000000410007c0c */ /* 0x000fc4000cfc1270 */
[----:B------:R-:W-:Y:S02]  /*d3130*/  PRMT R4, R4, 0x7773, RZ ;  /* 0x0000777304047816 */ /* 0x000fe400000000ff */
[----:B------:R-:W-:Y:S01]  /*d3140*/  ISETP.LT.AND P3, PT, R18, UR5, !P1 ;  /* 0x0000000512007c0c */ /* 0x000fe2000cf61270 */
[----:B------:R-:W-:Y:S01]  /*d3150*/  ULDC UR4, c[0x0][0x228] ;  /* 0x00008a0000047ab9 */ /* 0x000fe20000000800 */
[----:B------:R-:W-:Y:S01]  /*d3160*/  ULDC UR5, c[0x0][0x228] ;  /* 0x00008a0000057ab9 */ /* 0x000fe20000000800 */
[----:B0-----:R-:W4:Y:S04]  /*d3170*/  LDL.LU.64 R20, [R1+0xf88] ;  /* 0x000f880001147983 */ /* 0x001f280000300a00 */
[----:B------:R0:W-:Y:S04]  /*d3180*/  STL.64 [R1+0x3b90], R16 ;  /* 0x003b901001007387 */ /* 0x0001e80000100a00 */
[----:B0-----:R-:W4:Y:S04]  /*d3190*/  LDL.LU.64 R16, [R1+0xf80] ;  /* 0x000f800001107983 */ /* 0x001f280000300a00 */
[----:B------:R0:W-:Y:S04]  /*d31a0*/  @P4 STG.E.U8 desc[UR24][R14.64], R4 ;  /* 0x000000040e004986 */ /* 0x0001e8000c101118 */
[----:B0-----:R-:W4:Y:S01]  /*d31b0*/  LDL.LU.64 R14, [R1+0x1008] ;  /* 0x00100800010e7983 */ /* 0x001f220000300a00 */
[----:B------:R-:W-:-:S02]  /*d31c0*/  PRMT R0, R9, 0x7770, RZ ;  /* 0x0000777009007816 */ /* 0x000fc400000000ff */
[----:B------:R-:W-:Y:S01]  /*d31d0*/  ISETP.LT.AND P5, PT, R27, UR4, !P1 ;  /* 0x000000041b007c0c */ /* 0x000fe2000cfa1270 */
[----:B------:R-:W-:Y:S01]  /*d31e0*/  ULDC UR4, c[0x0][0x228] ;  /* 0x00008a0000047ab9 */ /* 0x000fe20000000800 */
[----:B------:R-:W-:Y:S01]  /*d31f0*/  PRMT R2, R9, 0x7772, RZ ;  /* 0x0000777209027816 */ /* 0x000fe200000000ff */
[----:B------:R0:W-:Y:S01]  /*d3200*/  @P3 STG.E.U8 desc[UR24][R24.64], R0 ;  /* 0x0000000018003986 */ /* 0x0001e2000c101118 */
[----:B------:R-:W-:Y:S01]  /*d3210*/  ISETP.LT.AND P3, PT, R8, UR4, !P1 ;  /* 0x0000000408007c0c */ /* 0x000fe2000cf61270 */
[----:B------:R-:W-:Y:S02]  /*d3220*/  ULDC UR4, c[0x0][0x228] ;  /* 0x00008a0000047ab9 */ /* 0x000fe40000000800 */
[----:B------:R-:W-:Y:S01]  /*d3230*/  ISETP.LT.AND P4, PT, R23, UR4, !P1 ;  /* 0x0000000417007c0c */ /* 0x000fe2000cf81270 */
[----:B------:R-:W-:Y:S01]  /*d3240*/  ULDC UR4, c[0x0][0x228] ;  /* 0x00008a0000047ab9 */ /* 0x000fe20000000800 */
[----:B0-----:R-:W-:Y:S01]  /*d3250*/  PRMT R0, R9, 0x7771, RZ ;  /* 0x0000777109007816 */ /* 0x001fe200000000ff */
[----:B------:R-:W4:Y:S04]  /*d3260*/  LDL.LU.64 R24, [R1+0x1000] ;  /* 0x0010000001187983 */ /* 0x000f280000300a00 */
[----:B------:R-:W4:Y:S04]  /*d3270*/  LDL.LU R13, [R1+0x2b4] ;  /* 0x0002b400010d7983 */ /* 0x000f280000300800 */
[----:B------:R-:W4:Y:S04]  /*d3280*/  LDL.LU.64 R6, [R1+0x1040] ;  /* 0x0010400001067983 */ /* 0x000f280000300a00 */
[----:B--2---:R0:W-:Y:S04]  /*d3290*/  @P6 STG.E.U8 desc[UR24][R28.64], R0 ;  /* 0x000000001c006986 */ /* 0x0041e8000c101118 */
[----:B---3--:R1:W-:Y:S01]  /*d32a0*/  @P5 STG.E.U8 desc[UR24][R10.64], R2 ;  /* 0x000000020a005986 */ /* 0x0083e2000c101118 */
[----:B------:R-:W-:-:S03]  /*d32b0*/  PRMT R3, R26, 0x7770, RZ ;  /* 0x000077701a037816 */ /* 0x000fc600000000ff */
[----:B0-----:R-:W2:Y:S01]  /*d32c0*/  LDL.LU.64 R28, [R1+0xff8] ;  /* 0x000ff800011c7983 */ /* 0x001ea20000300a00 */
[----:B-1----:R-:W-:-:S03]  /*d32d0*/  PRMT R2, R9, 0x7773, RZ ;  /* 0x0000777309027816 */ /* 0x002fc600000000ff */
[----:B------:R-:W3:Y:S04]  /*d32e0*/  LDL.LU.64 R10, [R1+0x1080] ;  /* 0x00108000010a7983 */ /* 0x000ee80000300a00 */
[----:B----4-:R0:W-:Y:S04]  /*d32f0*/  @P3 STG.E.U8 desc[UR24][R20.64], R2 ;  /* 0x0000000214003986 */ /* 0x0101e8000c101118 */
[----:B0-----:R-:W4:Y:S04]  /*d3300*/  LDL.LU.64 R20, [R1+0x1078] ;  /* 0x0010780001147983 */ /* 0x001f280000300a00 */
[----:B------:R0:W-:Y:S04]  /*d3310*/  @P4 STG.E.U8 desc[UR24][R16.64], R3 ;  /* 0x0000000310004986 */ /* 0x0001e8000c101118 */
[----:B0-----:R-:W2:Y:S01]  /*d3320*/  LDL.LU.64 R16, [R1+0x3b90] ;  /* 0x003b900001107983 */ /* 0x001ea20000300a00 */
[----:B------:R-:W-:Y:S01]  /*d3330*/  ISETP.LT.AND P5, PT, R22, UR4, !P1 ;  /* 0x0000000416007c0c */ /* 0x000fe2000cfa1270 */
[----:B------:R-:W-:Y:S01]  /*d3340*/  VIADD R0, R12, 0x7d ;  /* 0x0000007d0c007836 */ /* 0x000fe20000000000 */
[----:B------:R-:W-:Y:S01]  /*d3350*/  ISETP.LT.AND P6, PT, R19, UR5, !P1 ;  /* 0x0000000513007c0c */ /* 0x000fe2000cfc1270 */
[----:B------:R-:W-:Y:S01]  /*d3360*/  ULDC UR4, c[0x0][0x228] ;  /* 0x00008a0000047ab9 */ /* 0x000fe20000000800 */
[----:B------:R-:W-:Y:S01]  /*d3370*/  PRMT R2, R26, 0x7772, RZ ;  /* 0x000077721a027816 */ /* 0x000fe200000000ff */
[----:B------:R-:W-:Y:S01]  /*d3380*/  ULDC UR5, c[0x0][0x228] ;  /* 0x00008a0000057ab9 */ /* 0x000fe20000000800 */
[----:B------:R-:W-:-:S02]  /*d3390*/  ISETP.GE.AND P3, PT, R0, UR39, PT ;  /* 0x0000002700007c0c */ /* 0x000fc4000bf66270 */
[----:B------:R-:W-:-:S05]  /*d33a0*/  PRMT R0, R26, 0x7771, RZ ;  /* 0x000077711a007816 */ /* 0x000fca00000000ff */
[----:B------:R0:W-:Y:S04]  /*d33b0*/  @P5 STG.E.U8 desc[UR24][R14.64], R0 ;  /* 0x000000000e005986 */ /* 0x0001e8000c101118 */
[----:B0-----:R-:W4:Y:S01]  /*d33c0*/  LDL.LU.64 R14, [R1+0x1130] ;  /* 0x00113000010e7983 */ /* 0x001f220000300a00 */
[----:B------:R-:W-:-:S03]  /*d33d0*/  ISETP.LT.AND P4, PT, R18, UR5, !P2 ;  /* 0x0000000512007c0c */ /* 0x000fc6000d781270 */
[----:B------:R0:W-:Y:S01]  /*d33e0*/  @P6 STG.E.U8 desc[UR24][R24.64], R2 ;  /* 0x0000000218006986 */ /* 0x0001e2000c101118 */
[----:B------:R-:W-:Y:S01]  /*d33f0*/  PRMT R0, R26, 0x7773, RZ ;  /* 0x000077731a007816 */ /* 0x000fe200000000ff */
[----:B------:R-:W-:Y:S01]  /*d3400*/  ULDC UR5, c[0x0][0x228] ;  /* 0x00008a0000057ab9 */ /* 0x000fe20000000800 */
[----:B0-----:R-:W-:Y:S01]  /*d3410*/  PRMT R2, R13, 0x7770, RZ ;  /* 0x000077700d027816 */ /* 0x001fe200000000ff */
[----:B------:R-:W4:Y:S01]  /*d3420*/  LDL.LU.64 R24, [R1+0x1108] ;  /* 0x0011080001187983 */ /* 0x000f220000300a00 */
[----:B--2---:R-:W-:Y:S01]  /*d3430*/  ISETP.LT.AND P1, PT, R17, UR4, !P1 ;  /* 0x0000000411007c0c */ /* 0x004fe2000cf21270 */
[----:B------:R-:W-:Y:S02]  /*d3440*/  ULDC UR4, c[0x0][0x228] ;  /* 0x00008a0000047ab9 */ /* 0x000fe40000000800 */
[----:B------:R-:W-:Y:S01]  /*d3450*/  ISETP.LT.AND P6, PT, R16, UR4, !P2 ;  /* 0x0000000410007c0c */ /* 0x000fe2000d7c1270 */
[----:B------:R-:W-:Y:S02]  /*d3460*/  ULDC UR4, c[0x0][0x228] ;  /* 0x00008a0000047ab9 */ /* 0x000fe40000000800 */
[----:B------:R-:W-:Y:S01]  /*d3470*/  ISETP.LT.AND P5, PT, R27, UR4, !P2 ;  /* 0x000000041b007c0c */ /* 0x000fe2000d7a1270 */
[----:B------:R-:W-:-:S06]  /*d3480*/  ULDC UR4, c[0x0][0x228] ;  /* 0x00008a0000047ab9 */ /* 0x000fcc0000000800 */
[----:B------:R0:W-:Y:S01]  /*d3490*/  @P1 STG.E.U8 desc[UR24][R6.64], R0 ;  /* 0x0000000006001986 */ /* 0x0001e2000c101118 */
[----:B------:R-:W-:-:S03]  /*d34a0*/  ISETP.LT.AND P1, PT, R8, UR4, !P2 ;  /* 0x0000000408007c0c */ /* 0x000fc6000d721270 */
[----:B------:R1:W-:Y:S01]  /*d34b0*/  @P4 STG.E.U8 desc[UR24][R28.64], R2 ;  /* 0x000000021c004986 */ /* 0x0003e2000c101118 */
[----:B------:R-:W-:Y:S01]  /*d34c0*/  ULDC UR4, c[0x0][0x228] ;  /* 0x00008a0000047ab9 */ /* 0x000fe20000000800 */
[C---:B0-----:R-:W-:Y:S02]  /*d34d0*/  PRMT R0, R13.reuse, 0x7771, RZ ;  /* 0x000077710d007816 */ /* 0x041fe400000000ff */
[C---:B-1----:R-:W-:Y:S01]  /*d34e0*/  PRMT R2, R13.reuse, 0x7772, RZ ;  /* 0x000077720d027816 */ /* 0x042fe200000000ff */
[----:B------:R-:W2:Y:S04]  /*d34f0*/  LDL.LU.64 R28, [R1+0x11a8] ;  /* 0x0011a800011c7983 */ /* 0x000ea80000300a00 */
[----:B---3--:R-:W-:Y:S04]  /*d3500*/  @P6 STG.E.U8 desc[UR24][R10.64], R0 ;  /* 0x000000000a006986 */ /* 0x008fe8000c101118 */
[----:B----4-:R0:W-:Y:S04]  /*d3510*/  @P5 STG.E.U8 desc[UR24][R20.64], R2 ;  /* 0x0000000214005986 */ /* 0x0101e8000c101118 */
[----:B------:R-:W3:Y:S04]  /*d3520*/  LDL.LU.64 R6, [R1+0x11a0] ;  /* 0x0011a00001067983 */ /* 0x000ee80000300a00 */
[----:B------:R-:W4:Y:S01]  /*d3530*/  LDL.LU R26, [R1+0x288] ;  /* 0x00028800011a7983 */ /* 0x000f220000300800 */
[----:B0-----:R-:W-:-:S03]  /*d3540*/  PRMT R2, R13, 0x7773, RZ ;  /* 0x000077730d027816 */ /* 0x001fc600000000ff */
[----:B------:R-:W4:Y:S04]  /*d3550*/  LDL.LU.64 R20, [R1+0x11d0] ;  /* 0x0011d00001147983 */ /* 0x000f280000300a00 */
[----:B------:R-:W4:Y:S04]  /*d3560*/  LDL.LU.64 R10, [R1+0x1198] ;  /* 0x00119800010a7983 */ /* 0x000f280000300a00 */
[----:B------:R-:W-:Y:S04]  /*d3570*/  STL [R1+0x3b80], R12 ;  /* 0x003b800c01007387 */ /* 0x000fe80000100800 */
[----:B------:R0:W-:Y:S04]  /*d3580*/  @P1 STG.E.U8 desc[UR24][R14.64], R2 ;  /* 0x000000020e001986 */ /* 0x0001e8000c101118 */
[----:B0-----:R-:W2:Y:S01]  /*d3590*/  LDL.LU.64 R14, [R1+0x1258] ;  /* 0x00125800010e7983 */ /* 0x001ea20000300a00 */
[----:B------:R-:W-:Y:S01]  /*d35a0*/  ISETP.LT.AND P4, PT, R23, UR5, !P2 ;  /* 0x0000000517007c0c */ /* 0x000fe2000d781270 */
[----:B------:R-:W-:Y:S01]  /*d35b0*/  ULDC UR5, c[0x0][0x228] ;  /* 0x00008a0000057ab9 */ /* 0x000fe20000000800 */
[----:B------:R-:W-:-:S02]  /*d35c0*/  ISETP.LT.AND P6, PT, R22, UR4, !P2 ;  /* 0x0000000416007c0c */ /* 0x000fc4000d7c1270 */
[----:B------:R-:W-:Y:S01]  /*d35d0*/  ISETP.LT.AND P5, PT, R19, UR5, !P2 ;  /* 0x0000000513007c0c */ /* 0x000fe2000d7a1270 */
[----:B------:R-:W-:Y:S01]  /*d35e0*/  VIADD R0, R12, 0x7e ;  /* 0x0000007e0c007836 */ /* 0x000fe20000000000 */
[----:B------:R-:W-:Y:S01]  /*d35f0*/  PRMT R3, R5, 0x7770, RZ ;  /* 0x0000777005037816 */ /* 0x000fe200000000ff */
[----:B------:R-:W-:Y:S01]  /*d3600*/  ULDC UR4, c[0x0][0x228] ;  /* 0x00008a0000047ab9 */ /* 0x000fe20000000800 */
[----:B------:R-:W-:Y:S01]  /*d3610*/  ULDC UR5, c[0x0][0x228] ;  /* 0x00008a0000057ab9 */ /* 0x000fe20000000800 */
[----:B------:R-:W-:Y:S02]  /*d3620*/  ISETP.LT.AND P2, PT, R17, UR4, !P2 ;  /* 0x0000000411007c0c */ /* 0x000fe4000d741270 */
[----:B------:R-:W-:Y:S02]  /*d3630*/  ISETP.GE.AND P1, PT, R0, UR13, PT ;  /* 0x0000000d00007c0c */ /* 0x000fe4000bf26270 */
[C---:B------:R-:W-:Y:S02]  /*d3640*/  PRMT R0, R5.reuse, 0x7771, RZ ;  /* 0x0000777105007816 */ /* 0x040fe400000000ff */
[----:B------:R-:W-:Y:S01]  /*d3650*/  PRMT R2, R5, 0x7772, RZ ;  /* 0x0000777205027816 */ /* 0x000fe200000000ff */
[----:B------:R-:W-:Y:S01]  /*d3660*/  ULDC UR4, c[0x0][0x228] ;  /* 0x00008a0000047ab9 */ /* 0x000fe20000000800 */
[----:B------:R-:W-:Y:S01]  /*d3670*/  @P4 STG.E.U8 desc[UR24][R24.64], R3 ;  /* 0x0000000318004986 */ /* 0x000fe2000c101118 */
[----:B------:R-:W-:-:S03]  /*d3680*/  ISETP.LT.AND P4, PT, R18, UR5, !P0 ;  /* 0x0000000512007c0c */ /* 0x000fc6000c781270 */
[----:B--2---:R0:W-:Y:S04]  /*d3690*/  STL.64 [R1+0x3b88], R14 ;  /* 0x003b880e01007387 */ /* 0x0041e80000100a00 */
[----:B------:R4:W-:Y:S01]  /*d36a0*/  @P6 STG.E.U8 desc[UR24][R28.64], R0 ;  /* 0x000000001c006986 */ /* 0x0009e2000c101118 */
[----:B------:R-:W-:Y:S01]  /*d36b0*/  PRMT R5, R5, 0x7773, RZ ;  /* 0x0000777305057816 */ /* 0x000fe200000000ff */
[----:B------:R-:W-:Y:S02]  /*d36c0*/  ULDC UR5, c[0x0][0x228] ;  /* 0x00008a0000057ab9 */ /* 0x000fe40000000800 */
[----:B0-----:R-:W2:Y:S04]  /*d36d0*/  LDL.LU.64 R14, [R1+0x1218] ;  /* 0x00121800010e7983 */ /* 0x001ea80000300a00 */
[----:B---3--:R-:W-:Y:S01]  /*d36e0*/  @P5 STG.E.U8 desc[UR24][R6.64], R2 ;  /* 0x0000000206005986 */ /* 0x008fe2000c101118 */
[----:B------:R-:W-:-:S02]  /*d36f0*/  ISETP.LT.AND P5, PT, R16, UR4, !P0 ;  /* 0x0000000410007c0c */ /* 0x000fc4000c7a1270 */
[C---:B----4-:R-:W-:Y:S01]  /*d3700*/  PRMT R0, R26.reuse, 0x7770, RZ ;  /* 0x000077701a007816 */ /* 0x050fe200000000ff */
[----:B------:R-:W3:Y:S04]  /*d3710*/  LDL.LU R25, [R1+0x268] ;  /* 0x0002680001197983 */ /* 0x000ee80000300800 */
[----:B------:R0:W-:Y:S04]  /*d3720*/  @P2 STG.E.U8 desc[UR24][R20.64], R5 ;  /* 0x0000000514002986 */ /* 0x0001e8000c101118 */
[----:B------:R-:W4:Y:S04]  /*d3730*/  LDL.LU.64 R28, [R1+0x1250] ;  /* 0x00125000011c7983 */ /* 0x000f280000300a00 */
[----:B------:R1:W-:Y:S01]  /*d3740*/  @P4 STG.E.U8 desc[UR24][R10.64], R0 ;  /* 0x000000000a004986 */ /* 0x0003e2000c101118 */
[----:B------:R-:W-:Y:S01]  /*d3750*/  ISETP.LT.AND P6, PT, R27, UR5, !P0 ;  /* 0x000000051b007c0c */ /* 0x000fe2000c7c1270 */
[----:B------:R-:W-:Y:S01]  /*d3760*/  ULDC UR4, c[0x0][0x228] ;  /* 0x00008a0000047ab9 */ /* 0x000fe20000000800 */
[----:B------:R-:W-:Y:S01]  /*d3770*/  ULDC UR5, c[0x0][0x228] ;  /* 0x00008a0000057ab9 */ /* 0x000fe20000000800 */
[----:B0-----:R-:W3:Y:S04]  /*d3780*/  LDL.LU.64 R4, [R1+0x1210] ;  /* 0x0012100001047983 */ /* 0x001ee80000300a00 */
[----:B------:R-:W4:Y:S01]  /*d3790*/  LDL.LU.64 R20, [R1+0x1280] ;  /* 0x0012800001147983 */ /* 0x000f220000300a00 */
[----:B-1----:R-:W-:-:S03]  /*d37a0*/  PRMT R0, R26, 0x7771, RZ ;  /* 0x000077711a007816 */ /* 0x002fc600000000ff */
[----:B------:R-:W4:Y:S04]  /*d37b0*/  LDL.LU.64 R12, [R1+0x1278] ;  /* 0x00127800010c7983 */ /* 0x000f280000300a00 */
[----:B------:R-:W4:Y:S04]  /*d37c0*/  LDL.LU.64 R6, [R1+0x1290] ;  /* 0x0012900001067983 */ /* 0x000f280000300a00 */
[----:B------:R-:W4:Y:S04]  /*d37d0*/  LDL.LU.64 R10, [R1+0x1270] ;  /* 0x00127000010a7983 */ /* 0x000f280000300a00 */
[----:B------:R-:W4:Y:S04]  /*d37e0*/  LDL.LU R24, [R1+0x2b8] ;  /* 0x0002b80001187983 */ /* 0x000f280000300800 */
        /* <DEDUP_REMOVED lines=8> */
[----:B---3--:R0:W-:Y:S01]  /*d3870*/  @P6 STG.E.U8 desc[UR24][R4.64], R2 ;  /* 0x0000000204006986 */ /* 0x0081e2000c101118 */
[----:B------:R-:W-:Y:S02]  /*d3880*/  PRMT R0, R26, 0x7773, RZ ;  /* 0x000077731a007816 */ /* 0x000fe400000000ff */
[----:B------:R-:W-:Y:S01]  /*d3890*/  ISETP.LT.AND P6, PT, R19, UR5, !P0 ;  /* 0x0000000513007c0c */ /* 0x000fe2000c7c1270 */
[----:B------:R-:W-:Y:S01]  /*d38a0*/  ULDC UR4, c[0x0][0x228] ;  /* 0x00008a0000047ab9 */ /* 0x000fe20000000800 */
[----:B------:R-:W-:Y:S01]  /*d38b0*/  ULDC UR5, c[0x0][0x228] ;  /* 0x00008a0000057ab9 */ /* 0x000fe20000000800 */
[----:B------:R-:W-:Y:S01]  /*d38c0*/  ISETP.LT.AND P0, PT, R17, UR4, !P0 ;  /* 0x0000000411007c0c */ /* 0x000fe2000c701270 */
[----:B------:R-:W-:Y:S01]  /*d38d0*/  ULDC UR4, c[0x0][0x228] ;  /* 0x00008a0000047ab9 */ /* 0x000fe20000000800 */
[----:B0-----:R-:W-:Y:S01]  /*d38e0*/  PRMT R2, R25, 0x7770, RZ ;  /* 0x0000777019027816 */ /* 0x001fe200000000ff */
[----:B------:R-:W3:Y:S04]  /*d38f0*/  LDL.LU.64 R4, [R1+0x12b8] ;  /* 0x0012b80001047983 */ /* 0x000ee80000300a00 */
[----:B--2---:R0:W-:Y:S01]  /*d3900*/  @P2 STG.E.U8 desc[UR24][R14.64], R0 ;  /* 0x000000000e002986 */ /* 0x0041e2000c101118 */
[----:B------:R-:W-:-:S03]  /*d3910*/  ISETP.LT.AND P2, PT, R18, UR4, !P3 ;  /* 0x0000000412007c0c */ /* 0x000fc6000df41270 */
[----:B----4-:R1:W-:Y:S01]  /*d3920*/  @P4 STG.E.U8 desc[UR24][R28.64], R2 ;  /* 0x000000021c004986 */ /* 0x0103e2000c101118 */
[----:B------:R-:W-:Y:S01]  /*d3930*/  ULDC UR4, c[0x0][0x228] ;  /* 0x00008a0000047ab9 */ /* 0x000fe20000000800 */
[C---:B0-----:R-:W-:Y:S02]  /*d3940*/  PRMT R0, R25.reuse, 0x7771, RZ ;  /* 0x0000777119007816 */ /* 0x041fe400000000ff */
[----:B------:R-:W2:Y:S01]  /*d3950*/  LDL.LU.64 R14, [R1+0x12c8] ;  /* 0x0012c800010e7983 */ /* 0x000ea20000300a00 */
[----:B-1----:R-:W-:-:S03]  /*d3960*/  PRMT R2, R25, 0x7772, RZ ;  /* 0x0000777219027816 */ /* 0x002fc600000000ff */
[----:B------:R-:W4:Y:S04]  /*d3970*/  LDL.LU.64 R28, [R1+0x12f0] ;  /* 0x0012f000011c7983 */ /* 0x000f280000300a00 */
[----:B------:R0:W-:Y:S04]  /*d3980*/  @P5 STG.E.U8 desc[UR24][R20.64], R0 ;  /* 0x0000000014005986 */ /* 0x0001e8000c101118 */
[----:B------:R1:W-:Y:S01]  /*d3990*/  @P6 STG.E.U8 desc[UR24][R12.64], R2 ;  /* 0x000000020c006986 */ /* 0x0003e2000c101118 */
[----:B0-----:R-:W-:Y:S02]  /*d39a0*/  PRMT R0, R25, 0x7773, RZ ;  /* 0x0000777319007816 */ /* 0x001fe400000000ff */
[----:B-1----:R-:W-:Y:S01]  /*d39b0*/  PRMT R2, R24, 0x7770, RZ ;  /* 0x0000777018027816 */ /* 0x002fe200000000ff */
[----:B------:R-:W4:Y:S04]  /*d39c0*/  LDL.LU.64 R20, [R1+0x12e8] ;  /* 0x0012e80001147983 */ /* 0x000f280000300a00 */
[----:B------:R-:W2:Y:S04]  /*d39d0*/  LDL.LU R12, [R1+0x3b80] ;  /* 0x003b8000010c7983 */ /* 0x000ea80000300800 */
[----:B------:R0:W-:Y:S04]  /*d39e0*/  @P0 STG.E.U8 desc[UR24][R6.64], R0 ;  /* 0x0000000006000986 */ /* 0x0001e8000c101118 */
[----:B------:R1:W-:Y:S04]  /*d39f0*/  @P2 STG.E.U8 desc[UR24][R10.64], R2 ;  /* 0x000000020a002986 */ /* 0x0003e8000c101118 */
[----:B0-----:R-:W4:Y:S04]  /*d3a00*/  LDL.LU.64 R6, [R1+0x3b78] ;  /* 0x003b780001067983 */ /* 0x001f280000300a00 */
[----:B-1----:R-:W2:Y:S01]  /*d3a10*/  LDL.LU.64 R10, [R1+0x1330] ;  /* 0x00133000010a7983 */ /* 0x002ea20000300a00 */
[----:B------:R-:W-:Y:S01]  /*d3a20*/  ISETP.LT.AND P4, PT, R16, UR4, !P3 ;  /* 0x0000000410007c0c */ /* 0x000fe2000df81270 */
[----:B------:R-:W-:Y:S01]  /*d3a30*/  ULDC UR4, c[0x0][0x228] ;  /* 0x00008a0000047ab9 */ /* 0x000fe20000000800 */
[----:B------:R-:W-:-:S02]  /*d3a40*/  ISETP.LT.AND P5, PT, R27, UR5, !P3 ;  /* 0x000000051b007c0c */ /* 0x000fc4000dfa1270 */
[----:B------:R-:W-:Y:S02]  /*d3a50*/  ISETP.LT.AND P2, PT, R8, UR4, !P3 ;  /* 0x0000000408007c0c */ /* 0x000fe4000df41270 */
[----:B------:R-:W-:Y:S01]  /*d3a60*/  PRMT R2, R24, 0x7771, RZ ;  /* 0x0000777118027816 */ /* 0x000fe200000000ff */
[----:B------:R-:W-:Y:S01]  /*d3a70*/  ULDC UR4, c[0x0][0x228] ;  /* 0x00008a0000047ab9 */ /* 0x000fe20000000800 */
[----:B------:R-:W-:Y:S01]  /*d3a80*/  ULDC UR5, c[0x0][0x228] ;  /* 0x00008a0000057ab9 */ /* 0x000fe20000000800 */
[----:B------:R-:W-:Y:S01]  /*d3a90*/  ISETP.LT.AND P6, PT, R23, UR4, !P3 ;  /* 0x0000000417007c0c */ /* 0x000fe2000dfc1270 */
[----:B------:R-:W-:-:S03]  /*d3aa0*/  ULDC UR4, c[0x0][0x228] ;  /* 0x00008a0000047ab9 */ /* 0x000fc60000000800 */
[----:B---3--:R-:W-:Y:S04]  /*d3ab0*/  @P4 STG.E.U8 desc[UR24][R4.64], R2 ;  /* 0x0000000204004986 */ /* 0x008fe8000c101118 */
[----:B--2---:R0:W-:Y:S04]  /*d3ac0*/  STL.64 [R1+0x3b70], R10 ;  /* 0x003b700a01007387 */ /* 0x0041e80000100a00 */
[----:B0-----:R-:W2:Y:S01]  /*d3ad0*/  LDL.LU.64 R10, [R1+0x1320] ;  /* 0x00132000010a7983 */ /* 0x001ea20000300a00 */
[----:B------:R-:W-:Y:S01]  /*d3ae0*/  VIADD R0, R12, 0x7f ;  /* 0x0000007f0c007836 */ /* 0x000fe20000000000 */
[----:B------:R-:W-:-:S02]  /*d3af0*/  PRMT R2, R24, 0x7773, RZ ;  /* 0x0000777318027816 */ /* 0x000fc400000000ff */
[----:B------:R-:W3:Y:S04]  /*d3b00*/  LDL.LU.64 R12, [R1+0x1328] ;  /* 0x00132800010c7983 */ /* 0x000ee80000300a00 */
[----:B------:R-:W3:Y:S01]  /*d3b10*/  LDL.LU R9, [R1+0x28c] ;  /* 0x00028c0001097983 */ /* 0x000ee20000300800 */
[----:B------:R-:W-:Y:S02]  /*d3b20*/  ISETP.GE.AND P0, PT, R0, UR7, PT ;  /* 0x0000000700007c0c */ /* 0x000fe4000bf06270 */
[----:B------:R-:W-:Y:S02]  /*d3b30*/  PRMT R0, R24, 0x7772, RZ ;  /* 0x0000777218007816 */ /* 0x000fe400000000ff */
[----:B------:R-:W3:Y:S04]  /*d3b40*/  LDL.LU.64 R24, [R1+0x1318] ;  /* 0x0013180001187983 */ /* 0x000ee80000300a00 */
[----:B------:R0:W-:Y:S04]  /*d3b50*/  @P5 STG.E.U8 desc[UR24][R14.64], R0 ;  /* 0x000000000e005986 */ /* 0x0001e8000c101118 */
[----:B----4-:R-:W-:Y:S01]  /*d3b60*/  @P2 STG.E.U8 desc[UR24][R28.64], R2 ;  /* 0x000000021c002986 */ /* 0x010fe2000c101118 */
[----:B------:R-:W-:Y:S01]  /*d3b70*/  ISETP.LT.AND P2, PT, R22, UR4, !P3 ;  /* 0x0000000416007c0c */ /* 0x000fe2000df41270 */
[----:B------:R-:W-:Y:S01]  /*d3b80*/  ULDC UR4, c[0x0][0x228] ;  /* 0x00008a0000047ab9 */ /* 0x000fe20000000800 */
[----:B0-----:R-:W-:-:S05]  /*d3b90*/  PRMT R0, R6, 0x7770, RZ ;  /* 0x0000777006007816 */ /* 0x001fca00000000ff */
[----:B------:R0:W-:Y:S02]  /*d3ba0*/  @P6 STG.E.U8 desc[UR24][R20.64], R0 ;  /* 0x0000000014006986 */ /* 0x0001e4000c101118 */
[----:B0-----:R-:W-:Y:S02]  /*d3bb0*/  PRMT R0, R6, 0x7771, RZ ;  /* 0x0000777106007816 */ /* 0x001fe400000000ff */
[----:B------:R-:W4:Y:S04]  /*d3bc0*/  LDL.LU.64 R20, [R1+0x1310] ;  /* 0x0013100001147983 */ /* 0x000f280000300a00 */
[----:B------:R-:W4:Y:S04]  /*d3bd0*/  LDL.LU.64 R4, [R1+0x1308] ;  /* 0x0013080001047983 */ /* 0x000f280000300a00 */
[----:B------:R-:W4:Y:S04]  /*d3be0*/  LDL.LU R26, [R1+0x26c] ;  /* 0x00026c00011a7983 */ /* 0x000f280000300800 */
[----:B------:R-:W4:Y:S04]  /*d3bf0*/  LDL.LU.64 R14, [R1+0x12e0] ;  /* 0x0012e000010e7983 */ /* 0x000f280000300a00 */
[----:B------:R-:W4:Y:S04]  /*d3c00*/  LDL.LU.64 R28, [R1+0x1228] ;  /* 0x00122800011c7983 */ /* 0x000f280000300a00 */
[----:B--2---:R0:W-:Y:S04]  /*d3c10*/  @P2 STG.E.U8 desc[UR24][R10.64], R0 ;  /* 0x000000000a002986 */ /* 0x0041e8000c101118 */
[----:B0-----:R-:W2:Y:S01]  /*d3c20*/  LDL.LU.64 R10, [R1+0x3b70] ;  /* 0x003b7000010a7983 */ /* 0x001ea20000300a00 */
[----:B------:R-:W-:Y:S01]  /*d3c30*/  ISETP.LT.AND P4, PT, R19, UR4, !P3 ;  /* 0x0000000413007c0c */ /* 0x000fe2000df81270 */
[----:B------:R-:W-:Y:S01]  /*d3c40*/  ULDC UR4, c[0x0][0x228] ;  /* 0x00008a0000047ab9 */ /* 0x000fe20000000800 */
[----:B------:R-:W-:-:S02]  /*d3c50*/  ISETP.LT.AND P3, PT, R17, UR5, !P3 ;  /* 0x0000000511007c0c */ /* 0x000fc4000df61270 */
[----:B------:R-:W-:Y:S01]  /*d3c60*/  ISETP.LT.AND P6, PT, R18, UR4, !P1 ;  /* 0x0000000412007c0c */ /* 0x000fe2000cfc1270 */
[----:B------:R-:W-:Y:S01]  /*d3c70*/  ULDC UR4, c[0x0][0x228] ;  /* 0x00008a0000047ab9 */ /* 0x000fe20000000800 */
[----:B------:R-:W-:Y:S02]  /*d3c80*/  PRMT R2, R6, 0x7772, RZ ;  /* 0x0000777206027816 */ /* 0x000fe400000000ff */
[----:B------:R-:W-:Y:S02]  /*d3c90*/  ISETP.LT.AND P2, PT, R16, UR4, !P1 ;  /* 0x0000000410007c0c */ /* 0x000fe4000cf41270 */
[----:B------:R-:W-:Y:S02]  /*d3ca0*/  PRMT R6, R6, 0x7773, RZ ;  /* 0x0000777306067816 */ /* 0x000fe400000000ff */
[C---:B---3--:R-:W-:Y:S02]  /*d3cb0*/  PRMT R0, R9.reuse, 0x7770, RZ ;  /* 0x0000777009007816 */ /* 0x048fe400000000ff */
[----:B------:R-:W-:Y:S01]  /*d3cc0*/  ISETP.LT.AND P5, PT, R18, UR6, !P0 ;  /* 0x0000000612007c0c */ /* 0x000fe2000c7a1270 */
[----:B------:R-:W-:Y:S01]  /*d3cd0*/  ULDC UR4, c[0x0][0x228] ;  /* 0x00008a0000047ab9 */ /* 0x000fe20000000800 */
[----:B------:R-:W-:Y:S01]  /*d3ce0*/  ULDC UR5, c[0x0][0x228] ;  /* 0x00008a0000057ab9 */ /* 0x000fe20000000800 */
[----:B--2---:R0:W-:Y:S04]  /*d3cf0*/  @P4 STG.E.U8 desc[UR24][R10.64], R2 ;  /* 0x000000020a004986 */ /* 0x0041e8000c101118 */
[----:B------:R1:W-:Y:S04]  /*d3d00*/  @P3 STG.E.U8 desc[UR24][R12.64], R6 ;  /* 0x000000060c003986 */ /* 0x0003e8000c101118 */
[----:B------:R2:W-:Y:S04]  /*d3d10*/  @P6 STG.E.U8 desc[UR24][R24.64], R0 ;  /* 0x0000000018006986 */ /* 0x0005e8000c101118 */
[----:B0-----:R-:W3:Y:S04]  /*d3d20*/  LDL.LU.64 R10, [R1+0xfc0] ;  /* 0x000fc000010a7983 */ /* 0x001ee80000300a00 */
[----:B-1----:R-:W3:Y:S04]  /*d3d30*/  LDL.LU.64 R12, [R1+0xb60] ;  /* 0x000b6000010c7983 */ /* 0x002ee80000300a00 */
[----:B--2---:R-:W2:Y:S01]  /*d3d40*/  LDL.LU.64 R24, [R1+0x3e8] ;  /* 0x0003e80001187983 */ /* 0x004ea20000300a00 */
[----:B------:R-:W-:-:S03]  /*d3d50*/  PRMT R0, R9, 0x7771, RZ ;  /* 0x0000777109007816 */ /* 0x000fc600000000ff */
[----:B------:R-:W2:Y:S04]  /*d3d60*/  LDL.LU R18, [R1+0x2bc] ;  /* 0x0002bc0001127983 */ /* 0x000ea80000300800 */
[----:B----4-:R0:W-:Y:S04]  /*d3d70*/  @P2 STG.E.U8 desc[UR24][R20.64], R0 ;  /* 0x0000000014002986 */ /* 0x0101e8000c101118 */
[----:B0-----:R-:W4:Y:S01]  /*d3d80*/  LDL.LU.64 R20, [R1+0x1368] ;  /* 0x0013680001147983 */ /* 0x001f220000300a00 */
[----:B------:R-:W-:Y:S01]  /*d3d90*/  ISETP.LT.AND P3, PT, R27, UR4, !P1 ;  /* 0x000000041b007c0c */ /* 0x000fe2000cf61270 */
[----:B------:R-:W-:-:S02]  /*d3da0*/  ULDC UR4, c[0x0][0x228] ;  /* 0x00008a0000047ab9 */ /* 0x000fc40000000800 */
[----:B------:R-:W-:Y:S02]  /*d3db0*/  ISETP.LT.AND P4, PT, R8, UR4, !P1 ;  /* 0x0000000408007c0c */ /* 0x000fe4000cf81270 */
[----:B------:R-:W-:Y:S02]  /*d3dc0*/  ISETP.LT.AND P6, PT, R23, UR5, !P1 ;  /* 0x0000000517007c0c */ /* 0x000fe4000cfc1270 */
[C---:B------:R-:W-:Y:S01]  /*d3dd0*/  PRMT R0, R9.reuse, 0x7772, RZ ;  /* 0x0000777209007816 */ /* 0x040fe200000000ff */
[----:B------:R-:W-:Y:S01]  /*d3de0*/  ULDC UR4, c[0x0][0x228] ;  /* 0x00008a0000047ab9 */ /* 0x000fe20000000800 */
[----:B------:R-:W-:Y:S02]  /*d3df0*/  PRMT R2, R9, 0x7773, RZ ;  /* 0x0000777309027816 */ /* 0x000fe400000000ff */
[----:B------:R-:W-:Y:S01]  /*d3e00*/  ISETP.LT.AND P2, PT, R16, UR4, !P0 ;  /* 0x0000000410007c0c */ /* 0x000fe2000c741270 */
[----:B------:R-:W-:Y:S01]  /*d3e10*/  ULDC UR4, c[0x0][0x228] ;  /* 0x00008a0000047ab9 */ /* 0x000fe20000000800 */
[----:B------:R-:W-:Y:S01]  /*d3e20*/  PRMT R3, R26, 0x7773, RZ ;  /* 0x000077731a037816 */ /* 0x000fe200000000ff */
[----:B------:R-:W-:Y:S01]  /*d3e30*/  ULDC UR5, c[0x0][0x228] ;  /* 0x00008a0000057ab9 */ /* 0x000fe20000000800 */
[----:B------:R0:W-:Y:S01]  /*d3e40*/  @P3 STG.E.U8 desc[UR24][R4.64], R0 ;  /* 0x0000000004003986 */ /* 0x0001e2000c101118 */
[----:B------:R-:W-:Y:S01]  /*d3e50*/  ISETP.LT.AND P3, PT, R22, UR4, !P1 ;  /* 0x0000000416007c0c */ /* 0x000fe2000cf61270 */
[----:B------:R-:W-:-:S02]  /*d3e60*/  ULDC UR4, c[0x0][0x228] ;  /* 0x00008a0000047ab9 */ /* 0x000fc40000000800 */
[----:B------:R1:W-:Y:S01]  /*d3e70*/  @P4 STG.E.U8 desc[UR24][R14.64], R2 ;  /* 0x000000020e004986 */ /* 0x0003e2000c101118 */
[----:B------:R-:W-:Y:S01]  /*d3e80*/  ISETP.LT.AND P4, PT, R19, UR4, !P1 ;  /* 0x0000000413007c0c */ /* 0x000fe2000cf81270 */
[----:B------:R-:W-:Y:S02]  /*d3e90*/  ULDC UR4, c[0x0][0x228] ;  /* 0x00008a0000047ab9 */ /* 0x000fe40000000800 */
[----:B------:R-:W-:Y:S01]  /*d3ea0*/  ISETP.LT.AND P1, PT, R17, UR4, !P1 ;  /* 0x0000000411007c0c */ /* 0x000fe2000cf21270 */
[----:B------:R-:W-:Y:S01]  /*d3eb0*/  ULDC UR4, c[0x0][0x228] ;  /* 0x00008a0000047ab9 */ /* 0x000fe20000000800 */
[----:B0-----:R-:W-:-:S05]  /*d3ec0*/  PRMT R0, R26, 0x7770, RZ ;  /* 0x000077701a007816 */ /* 0x001fca00000000ff */
[----:B------:R0:W-:Y:S01]  /*d3ed0*/  @P6 STG.E.U8 desc[UR24][R28.64], R0 ;  /* 0x000000001c006986 */ /* 0x0001e2000c101118 */
[C---:B-1----:R-:W-:Y:S02]  /*d3ee0*/  PRMT R2, R26.reuse, 0x7772, RZ ;  /* 0x000077721a027816 */ /* 0x042fe400000000ff */
[----:B0-----:R-:W-:Y:S02]  /*d3ef0*/  PRMT R0, R26, 0x7771, RZ ;  /* 0x000077711a007816 */ /* 0x001fe400000000ff */
[----:B------:R-:W-:-:S03]  /*d3f00*/  ISETP.LT.AND P6, PT, R27, UR5, !P0 ;  /* 0x000000051b007c0c */ /* 0x000fc6000c7c1270 */
[----:B---3--:R0:W-:Y:S01]  /*d3f10*/  @P3 STG.E.U8 desc[UR24][R10.64], R0 ;  /* 0x000000000a003986 */ /* 0x0081e2000c101118 */
[----:B------:R-:W-:Y:S01]  /*d3f20*/  ISETP.LT.AND P3, PT, R8, UR4, !P0 ;  /* 0x0000000408007c0c */ /* 0x000fe2000c761270 */
[----:B------:R-:W-:Y:S02]  /*d3f30*/  ULDC UR4, c[0x0][0x228] ;  /* 0x00008a0000047ab9 */ /* 0x000fe40000000800 */
[----:B------:R1:W-:Y:S01]  /*d3f40*/  @P4 STG.E.U8 desc[UR24][R12.64], R2 ;  /* 0x000000020c004986 */ /* 0x0003e2000c101118 */
[----:B------:R-:W-:Y:S02]  /*d3f50*/  ISETP.LT.AND P4, PT, R23, UR4, !P0 ;  /* 0x0000000417007c0c */ /* 0x000fe4000c781270 */
[----:B--2---:R-:W-:Y:S01]  /*d3f60*/  PRMT R4, R18, 0x7770, RZ ;  /* 0x0000777012047816 */ /* 0x004fe200000000ff */
[----:B------:R-:W-:Y:S01]  /*d3f70*/  ULDC UR4, c[0x0][0x228] ;  /* 0x00008a0000047ab9 */ /* 0x000fe20000000800 */
[----:B------:R2:W-:Y:S01]  /*d3f80*/  @P1 STG.E.U8 desc[UR24][R24.64], R3 ;  /* 0x0000000318001986 */ /* 0x0005e2000c101118 */
[----:B------:R-:W-:Y:S01]  /*d3f90*/  ISETP.LT.AND P1, PT, R22, UR4, !P0 ;  /* 0x0000000416007c0c */ /* 0x000fe2000c721270 */
[----:B------:R-:W-:Y:S01]  /*d3fa0*/  ULDC UR4, c[0x0][0x228] ;  /* 0x00008a0000047ab9 */ /* 0x000fe20000000800 */
[----:B------:R-:W-:-:S02]  /*d3fb0*/  PRMT R5, R18, 0x7772, RZ ;  /* 0x0000777212057816 */ /* 0x000fc400000000ff */
[C---:B0-----:R-:W-:Y:S02]  /*d3fc0*/  PRMT R0, R18.reuse, 0x7771, RZ ;  /* 0x0000777112007816 */ /* 0x041fe400000000ff */
[----:B-1----:R-:W-:Y:S01]  /*d3fd0*/  PRMT R2, R18, 0x7773, RZ ;  /* 0x0000777312027816 */ /* 0x002fe200000000ff */
[----:B----4-:R0:W-:Y:S01]  /*d3fe0*/  @P5 STG.E.U8 desc[UR24][R20.64], R4 ;  /* 0x0000000414005986 */ /* 0x0101e2000c101118 */
[----:B------:R-:W-:-:S03]  /*d3ff0*/  ISETP.LT.AND P5, PT, R19, UR4, !P0 ;  /* 0x0000000413007c0c */ /* 0x000fc6000c7a1270 */
[----:B------:R-:W3:Y:S04]  /*d4000*/  LDL.LU.64 R26, [R1+0x1348] ;  /* 0x00134800011a7983 */ /* 0x000ee80000300a00 */
[----:B------:R-:W4:Y:S04]  /*d4010*/  LDL.LU.64 R12, [R1+0x1300] ;  /* 0x00130000010c7983 */ /* 0x000f280000300a00 */
[----:B--2---:R-:W2:Y:S04]  /*d4020*/  LDL.LU.64 R24, [R1+0x12a0] ;  /* 0x0012a00001187983 */ /* 0x004ea80000300a00 */
[----:B------:R-:W2:Y:S04]  /*d4030*/  LDL.LU.64 R22, [R1+0x1100] ;  /* 0x0011000001167983 */ /* 0x000ea80000300a00 */
[----:B0-----:R-:W2:Y:S04]  /*d4040*/  LDL.LU.64 R20, [R1+0xd90] ;  /* 0x000d900001147983 */ /* 0x001ea80000300a00 */
[----:B------:R-:W2:Y:S01]  /*d4050*/  LDL.LU.64 R18, [R1+0x850] ;  /* 0x0008500001127983 */ /* 0x000ea20000300a00 */
[----:B------:R-:W-:-:S02]  /*d4060*/  ISETP.LT.AND P0, PT, R17, UR4, !P0 ;  /* 0x0000000411007c0c */ /* 0x000fc4000c701270 */
[C---:B------:R-:W-:Y:S02]  /*d4070*/  PRMT R3, R7.reuse, 0x7770, RZ ;  /* 0x0000777007037816 */ /* 0x040fe400000000ff */
[C---:B------:R-:W-:Y:S02]  /*d4080*/  PRMT R4, R7.reuse, 0x7771, RZ ;  /* 0x0000777107047816 */ /* 0x040fe400000000ff */
[C---:B------:R-:W-:Y:S02]  /*d4090*/  PRMT R6, R7.reuse, 0x7772, RZ ;  /* 0x0000777207067816 */ /* 0x040fe400000000ff */
[----:B------:R-:W-:Y:S01]  /*d40a0*/  PRMT R7, R7, 0x7773, RZ ;  /* 0x0000777307077816 */ /* 0x000fe200000000ff */
[----:B---3--:R0:W-:Y:S04]  /*d40b0*/  @P2 STG.E.U8 desc[UR24][R26.64], R0 ;  /* 0x000000001a002986 */ /* 0x0081e8000c101118 */
[----:B----4-:R0:W-:Y:S04]  /*d40c0*/  @P6 STG.E.U8 desc[UR24][R12.64], R5 ;  /* 0x000000050c006986 */ /* 0x0101e8000c101118 */
[----:B--2---:R0:W-:Y:S04]  /*d40d0*/  @P3 STG.E.U8 desc[UR24][R24.64], R2 ;  /* 0x0000000218003986 */ /* 0x0041e8000c101118 */
[----:B------:R0:W-:Y:S04]  /*d40e0*/  @P4 STG.E.U8 desc[UR24][R22.64], R3 ;  /* 0x0000000316004986 */ /* 0x0001e8000c101118 */
[----:B------:R0:W-:Y:S04]  /*d40f0*/  @P1 STG.E.U8 desc[UR24][R20.64], R4 ;  /* 0x0000000414001986 */ /* 0x0001e8000c101118 */
[----:B------:R0:W-:Y:S01]  /*d4100*/  @P5 STG.E.U8 desc[UR24][R18.64], R6 ;  /* 0x0000000612005986 */ /* 0x0001e2000c101118 */
[----:B------:R-:W-:Y:S05]  /*d4110*/  @!P0 EXIT ;  /* 0x000000000000894d */ /* 0x000fea0003800000 */
[----:B0-----:R-:W2:Y:S04]  /*d4120*/  LDL.LU.64 R18, [R1+0x520] ;  /* 0x0005200001127983 */ /* 0x001ea80000300a00 */
[----:B--2---:R-:W-:Y:S01]  /*d4130*/  STG.E.U8 desc[UR24][R18.64], R7 ;  /* 0x0000000712007986 */ /* 0x004fe2000c101118 */
[----:B------:R-:W-:Y:S05]  /*d4140*/  EXIT ;  /* 0x000000000000794d */ /* 0x000fea0003800000 */
.L_x_3:
[----:B------:R-:W-:-:S00]  /*d4150*/  BRA `(.L_x_3) ;  /* 0xfffffffc00fc7947 */ /* 0x000fc0000383ffff */
[----:B------:R-:W-:-:S00]  /*d4160*/  NOP ;  /* 0x0000000000007918 */ /* 0x000fc00000000000 */
        /* <DEDUP_REMOVED lines=9> */
.L_x_4:


//--------------------- .nv.shared.matmul_kernel  --------------------------
	.section	.nv.shared.matmul_kernel,"aw",@nobits
	.sectionflags	@""
	.align	16
	.zero		1024


//--------------------- .nv.shared.reserved.0     --------------------------
	.section	.nv.shared.reserved.0,"aw",@nobits
	.weak		__nv_reservedSMEM_offset_0_alias
	.size		__nv_reservedSMEM_offset_0_alias, 0, 0
	.other		__nv_reservedSMEM_offset_0_alias,@"STO_CUDA_RESERVED_SHARED STV_DEFAULT"
__nv_reservedSMEM_offset_0_alias:
	.zero		0


//--------------------- .nv.constant0.matmul_kernel --------------------------
	.section	.nv.constant0.matmul_kernel,"a",@progbits
	.sectionflags	@""
	.align	4
.nv.constant0.matmul_kernel:
	.zero		608


//--------------------- SYMBOLS --------------------------

	.type		.nv.reservedSmem.offset0,@object
	.size		.nv.reservedSmem.offset0,0x4
